	.target	sm_90a

	.elftype	@"ET_EXEC"


//--------------------- .note.nv.tkinfo           --------------------------
	.section	.note.nv.tkinfo,"",@"SHT_NOTE"
	.sectionflags	@"SHF_NOTE_NV_TKINFO"
	.tkinfo
        /*0018*/ 	.word	0x00000002
        /*0030*/ 	.string	""
        /*0030*/ 	.string	"ptxas"
        /*0030*/ 	.string	"Cuda compilation tools, release 13.0, V13.0.88"
        /*0030*/ 	.string	"Build cuda_13.0.r13.0/compiler.36424714_0"
        /*0030*/ 	.string	"-v  -suppress-debug-info  -lineinfo  -arch sm_90a "



//--------------------- .note.nv.cuinfo           --------------------------
	.section	.note.nv.cuinfo,"",@"SHT_NOTE"
	.sectionflags	@"SHF_NOTE_NV_CUINFO"
        /*0018*/ 	.short	0x0002
        /*001a*/ 	.short	0x005a
        /*001c*/ 	.short	0x0082
	.zero		2


//--------------------- .nv.info                  --------------------------
	.section	.nv.info,"",@"SHT_CUDA_INFO"
	.align	4


	//----- nvinfo : EIATTR_REGCOUNT
	.align		4
        /*0000*/ 	.byte	0x04, 0x2f
        /*0002*/ 	.short	(.L_1 - .L_0)
	.align		4
.L_0:
        /*0004*/ 	.word	index@(matmul_kernel)
        /*0008*/ 	.word	0x00000020


	//----- nvinfo : EIATTR_FRAME_SIZE
	.align		4
.L_1:
        /*000c*/ 	.byte	0x04, 0x11
        /*000e*/ 	.short	(.L_3 - .L_2)
	.align		4
.L_2:
        /*0010*/ 	.word	index@(matmul_kernel)
        /*0014*/ 	.word	0x000014c8


	//----- nvinfo : EIATTR_MIN_STACK_SIZE
	.align		4
.L_3:
        /*0018*/ 	.byte	0x04, 0x12
        /*001a*/ 	.short	(.L_5 - .L_4)
	.align		4
.L_4:
        /*001c*/ 	.word	index@(matmul_kernel)
        /*0020*/ 	.word	0x000014c8
.L_5:


//--------------------- .nv.compat                --------------------------
	.section	.nv.compat,"",@"SHT_CUDA_COMPAT_INFO"
	.align	4
        /*0000*/ 	.byte	0x02, 0x09, 0x01, 0x00, 0x02, 0x02, 0x01, 0x00, 0x02, 0x05, 0x05, 0x00, 0x03, 0x07, 0x01, 0x01
        /*0010*/ 	.byte	0x02, 0x03, 0x00, 0x00, 0x02, 0x06, 0x01, 0x00, 0x04, 0x0b, 0x08, 0x00, 0x00, 0x00, 0x00, 0x00
        /*0020*/ 	.byte	0x00, 0x00, 0x00, 0x00


//--------------------- .nv.info.matmul_kernel    --------------------------
	.section	.nv.info.matmul_kernel,"",@"SHT_CUDA_INFO"
	.sectionflags	@""
	.align	4


	//----- nvinfo : EIATTR_CUDA_API_VERSION
	.align		4
        /*0000*/ 	.byte	0x04, 0x37
        /*0002*/ 	.short	(.L_7 - .L_6)
.L_6:
        /*0004*/ 	.word	0x00000082


	//----- nvinfo : EIATTR_KPARAM_INFO
	.align		4
.L_7:
        /*0008*/ 	.byte	0x04, 0x17
        /*000a*/ 	.short	(.L_9 - .L_8)
.L_8:
        /*000c*/ 	.word	0x00000000
        /*0010*/ 	.short	0x000d
        /*0012*/ 	.short	0x0048
        /*0014*/ 	.byte	0x00, 0xf4, 0x21, 0x00


	//----- nvinfo : EIATTR_KPARAM_INFO
	.align		4
.L_9:
        /*0018*/ 	.byte	0x04, 0x17
        /*001a*/ 	.short	(.L_11 - .L_10)
.L_10:
        /*001c*/ 	.word	0x00000000
        /*0020*/ 	.short	0x000c
        /*0022*/ 	.short	0x0040
        /*0024*/ 	.byte	0x00, 0xf4, 0x21, 0x00


	//----- nvinfo : EIATTR_KPARAM_INFO
	.align		4
.L_11:
        /*0028*/ 	.byte	0x04, 0x17
        /*002a*/ 	.short	(.L_13 - .L_12)
.L_12:
        /*002c*/ 	.word	0x00000000
        /*0030*/ 	.short	0x000b
        /*0032*/ 	.short	0x0038
        /*0034*/ 	.byte	0x00, 0xf0, 0x11, 0x00


	//----- nvinfo : EIATTR_KPARAM_INFO
	.align		4
.L_13:
        /*0038*/ 	.byte	0x04, 0x17
        /*003a*/ 	.short	(.L_15 - .L_14)
.L_14:
        /*003c*/ 	.word	0x00000000
        /*0040*/ 	.short	0x000a
        /*0042*/ 	.short	0x0034
        /*0044*/ 	.byte	0x00, 0xf0, 0x11, 0x00


	//----- nvinfo : EIATTR_KPARAM_INFO
	.align		4
.L_15:
        /*0048*/ 	.byte	0x04, 0x17
        /*004a*/ 	.short	(.L_17 - .L_16)
.L_16:
        /*004c*/ 	.word	0x00000000
        /*0050*/ 	.short	0x0009
        /*0052*/ 	.short	0x0030
        /*0054*/ 	.byte	0x00, 0xf0, 0x11, 0x00


	//----- nvinfo : EIATTR_KPARAM_INFO
	.align		4
.L_17:
        /*0058*/ 	.byte	0x04, 0x17
        /*005a*/ 	.short	(.L_19 - .L_18)
.L_18:
        /*005c*/ 	.word	0x00000000
        /*0060*/ 	.short	0x0008
        /*0062*/ 	.short	0x002c
        /*0064*/ 	.byte	0x00, 0xf0, 0x11, 0x00


	//----- nvinfo : EIATTR_KPARAM_INFO
	.align		4
.L_19:
        /*0068*/ 	.byte	0x04, 0x17
        /*006a*/ 	.short	(.L_21 - .L_20)
.L_20:
        /*006c*/ 	.word	0x00000000
        /*0070*/ 	.short	0x0007
        /*0072*/ 	.short	0x0028
        /*0074*/ 	.byte	0x00, 0xf0, 0x11, 0x00


	//----- nvinfo : EIATTR_KPARAM_INFO
	.align		4
.L_21:
        /*0078*/ 	.byte	0x04, 0x17
        /*007a*/ 	.short	(.L_23 - .L_22)
.L_22:
        /*007c*/ 	.word	0x00000000
        /*0080*/ 	.short	0x0006
        /*0082*/ 	.short	0x0024
        /*0084*/ 	.byte	0x00, 0xf0, 0x11, 0x00


	//----- nvinfo : EIATTR_KPARAM_INFO
	.align		4
.L_23:
        /*0088*/ 	.byte	0x04, 0x17
        /*008a*/ 	.short	(.L_25 - .L_24)
.L_24:
        /*008c*/ 	.word	0x00000000
        /*0090*/ 	.short	0x0005
        /*0092*/ 	.short	0x0020
        /*0094*/ 	.byte	0x00, 0xf0, 0x11, 0x00


	//----- nvinfo : EIATTR_KPARAM_INFO
	.align		4
.L_25:
        /*0098*/ 	.byte	0x04, 0x17
        /*009a*/ 	.short	(.L_27 - .L_26)
.L_26:
        /*009c*/ 	.word	0x00000000
        /*00a0*/ 	.short	0x0004
        /*00a2*/ 	.short	0x001c
        /*00a4*/ 	.byte	0x00, 0xf0, 0x11, 0x00


	//----- nvinfo : EIATTR_KPARAM_INFO
	.align		4
.L_27:
        /*00a8*/ 	.byte	0x04, 0x17
        /*00aa*/ 	.short	(.L_29 - .L_28)
.L_28:
        /*00ac*/ 	.word	0x00000000
        /*00b0*/ 	.short	0x0003
        /*00b2*/ 	.short	0x0018
        /*00b4*/ 	.byte	0x00, 0xf0, 0x11, 0x00


	//----- nvinfo : EIATTR_KPARAM_INFO
	.align		4
.L_29:
        /*00b8*/ 	.byte	0x04, 0x17
        /*00ba*/ 	.short	(.L_31 - .L_30)
.L_30:
        /*00bc*/ 	.word	0x00000000
        /*00c0*/ 	.short	0x0002
        /*00c2*/ 	.short	0x0010
        /*00c4*/ 	.byte	0x00, 0xf4, 0x21, 0x00


	//----- nvinfo : EIATTR_KPARAM_INFO
	.align		4
.L_31:
        /*00c8*/ 	.byte	0x04, 0x17
        /*00ca*/ 	.short	(.L_33 - .L_32)
.L_32:
        /*00cc*/ 	.word	0x00000000
        /*00d0*/ 	.short	0x0001
        /*00d2*/ 	.short	0x0008
        /*00d4*/ 	.byte	0x00, 0xf4, 0x21, 0x00


	//----- nvinfo : EIATTR_KPARAM_INFO
	.align		4
.L_33:
        /*00d8*/ 	.byte	0x04, 0x17
        /*00da*/ 	.short	(.L_35 - .L_34)
.L_34:
        /*00dc*/ 	.word	0x00000000
        /*00e0*/ 	.short	0x0000
        /*00e2*/ 	.short	0x0000
        /*00e4*/ 	.byte	0x00, 0xf4, 0x21, 0x00


	//----- nvinfo : EIATTR_SPARSE_MMA_MASK
	.align		4
.L_35:
        /*00e8*/ 	.byte	0x03, 0x50
        /*00ea*/ 	.short	0x0000


	//----- nvinfo : EIATTR_MAXREG_COUNT
	.align		4
        /*00ec*/ 	.byte	0x03, 0x1b
        /*00ee*/ 	.short	0x00ff


	//----- nvinfo : EIATTR_NUM_BARRIERS
	.align		4
        /*00f0*/ 	.byte	0x02, 0x4c
        /*00f2*/ 	.byte	0x01
	.zero		1


	//----- nvinfo : EIATTR_ANNOTATIONS
	.align		4
        /*00f4*/ 	.byte	0x04, 0x55
        /*00f6*/ 	.short	(.L_37 - .L_36)


	//   ....[0]....
.L_36:
        /*00f8*/ 	.word	0x00000001
        /*00fc*/ 	.byte	0x00, 0x06, 0x00, 0x00, 0x01, 0x00, 0x00, 0x00, 0x30, 0x06, 0x00, 0x00, 0x01, 0x00, 0x00, 0x00
        /* <DEDUP_REMOVED lines=2744> */
        /*ac8c*/ 	.byte	0xc0, 0xb2, 0x02, 0x00, 0x01, 0x00, 0x00, 0x00, 0x30, 0xb3, 0x02, 0x00


	//----- nvinfo : EIATTR_MERCURY_ISA_VERSION
	.align		4
.L_37:
        /*ac98*/ 	.byte	0x03, 0x5f
        /*ac9a*/ 	.short	0x0101


	//----- nvinfo : EIATTR_EXIT_INSTR_OFFSETS
	.align		4
        /*ac9c*/ 	.byte	0x04, 0x1c
        /*ac9e*/ 	.short	(.L_39 - .L_38)


	//   ....[0]....
.L_38:
        /*aca0*/ 	.word	0x0002b660


	//   ....[1]....
        /*aca4*/ 	.word	0x0002b690


	//----- nvinfo : EIATTR_REQNTID
	.align		4
.L_39:
        /*aca8*/ 	.byte	0x04, 0x10
        /*acaa*/ 	.short	(.L_41 - .L_40)
.L_40:
        /*acac*/ 	.word	0x00000040
        /*acb0*/ 	.word	0x00000001
        /*acb4*/ 	.word	0x00000001


	//----- nvinfo : EIATTR_CBANK_PARAM_SIZE
	.align		4
.L_41:
        /*acb8*/ 	.byte	0x03, 0x19
        /*acba*/ 	.short	0x0050


	//----- nvinfo : EIATTR_PARAM_CBANK
	.align		4
        /*acbc*/ 	.byte	0x04, 0x0a
        /*acbe*/ 	.short	(.L_43 - .L_42)
	.align		4
.L_42:
        /*acc0*/ 	.word	index@(.nv.constant0.matmul_kernel)
        /*acc4*/ 	.short	0x0210
        /*acc6*/ 	.short	0x0050


	//----- nvinfo : EIATTR_SW_WAR
	.align		4
.L_43:
        /*acc8*/ 	.byte	0x04, 0x36
        /*acca*/ 	.short	(.L_45 - .L_44)
.L_44:
        /*accc*/ 	.word	0x00000008
.L_45:


//--------------------- .nv.callgraph             --------------------------
	.section	.nv.callgraph,"",@"SHT_CUDA_CALLGRAPH"
	.align	4
	.sectionentsize	8
	.align		4
        /*0000*/ 	.word	0x00000000
	.align		4
        /*0004*/ 	.word	0xffffffff
	.align		4
        /*0008*/ 	.word	0x00000000
	.align		4
        /*000c*/ 	.word	0xfffffffe
	.align		4
        /*0010*/ 	.word	0x00000000
	.align		4
        /*0014*/ 	.word	0xfffffffd
	.align		4
        /*0018*/ 	.word	0x00000000
	.align		4
        /*001c*/ 	.word	0xfffffffc


//--------------------- .text.matmul_kernel       --------------------------
	.section	.text.matmul_kernel,"ax",@progbits
	.align	128
        .global         matmul_kernel
        .type           matmul_kernel,@function
        .size           matmul_kernel,(.L_x_4 - matmul_kernel)
        .other          matmul_kernel,@"STO_CUDA_ENTRY STV_DEFAULT"
matmul_kernel:
.text.matmul_kernel:
[----:B------:R-:W0:Y:S08]  /*0000*/  LDC R1, c[0x0][0x28] ;  /* 0x00000a00ff017b82 */ /* 0x000e300000000800 */
[----:B------:R-:W1:Y:S01]  /*0010*/  LDC.64 R2, c[0x0][0x228] ;  /* 0x00008a00ff027b82 */ /* 0x000e620000000a00 */
[----:B------:R-:W2:Y:S01]  /*0020*/  S2R R14, SR_TID.X ;  /* 0x00000000000e7919 */ /* 0x000ea20000002100 */
[----:B0-----:R-:W-:Y:S01]  /*0030*/  VIADD R1, R1, 0xffffeb38 ;  /* 0xffffeb3801017836 */ /* 0x001fe20000000000 */
[----:B------:R-:W-:Y:S01]  /*0040*/  UMOV UR4, 0x400 ;  /* 0x0000040000047882 */ /* 0x000fe20000000000 */
[----:B------:R-:W-:-:S04]  /*0050*/  ULDC.64 UR8, c[0x0][0x208] ;  /* 0x0000820000087ab9 */ /* 0x000fc80000000a00 */
[----:B------:R-:W0:Y:S01]  /*0060*/  S2UR UR5, SR_CgaCtaId ;  /* 0x00000000000579c3 */ /* 0x000e220000008800 */
[----:B-1----:R-:W-:-:S05]  /*0070*/  VIADD R0, R3, 0x7f ;  /* 0x0000007f03007836 */ /* 0x002fca0000000000 */
[----:B------:R-:W-:Y:S01]  /*0080*/  SHF.R.S32.HI R5, RZ, 0x1f, R0 ;  /* 0x0000001fff057819 */ /* 0x000fe20000011400 */
[----:B0-----:R-:W-:-:S03]  /*0090*/  ULEA UR5, UR5, UR4, 0x18 ;  /* 0x0000000405057291 */ /* 0x001fc6000f8ec03f */
[----:B------:R-:W-:-:S04]  /*00a0*/  LEA.HI R5, R5, R0, RZ, 0x7 ;  /* 0x0000000005057211 */ /* 0x000fc800078f38ff */
[----:B------:R-:W-:Y:S02]  /*00b0*/  SHF.R.S32.HI R0, RZ, 0x7, R5 ;  /* 0x00000007ff007819 */ /* 0x000fe40000011405 */
[----:B------:R-:W0:Y:S03]  /*00c0*/  S2R R5, SR_CTAID.X ;  /* 0x0000000000057919 */ /* 0x000e260000002500 */
[----:B------:R-:W-:-:S05]  /*00d0*/  IMAD.SHL.U32 R0, R0, 0x8, RZ ;  /* 0x0000000800007824 */ /* 0x000fca00078e00ff */
[-C--:B------:R-:W-:Y:S02]  /*00e0*/  IABS R9, R0.reuse ;  /* 0x0000000000097213 */ /* 0x080fe40000000000 */
[----:B------:R-:W-:Y:S02]  /*00f0*/  IABS R12, R0 ;  /* 0x00000000000c7213 */ /* 0x000fe40000000000 */
[----:B------:R-:W1:Y:S08]  /*0100*/  I2F.RP R4, R9 ;  /* 0x0000000900047306 */ /* 0x000e700000209400 */
[----:B-1----:R-:W1:Y:S01]  /*0110*/  MUFU.RCP R4, R4 ;  /* 0x0000000400047308 */ /* 0x002e620000001000 */
[----:B0-----:R-:W-:Y:S01]  /*0120*/  IABS R10, R5 ;  /* 0x00000005000a7213 */ /* 0x001fe20000000000 */
[----:B-1----:R-:W-:-:S02]  /*0130*/  VIADD R6, R4, 0xffffffe ;  /* 0x0ffffffe04067836 */ /* 0x002fc40000000000 */
[----:B------:R-:W-:-:S04]  /*0140*/  IMAD.MOV R4, RZ, RZ, -R12 ;  /* 0x000000ffff047224 */ /* 0x000fc800078e0a0c */
[----:B------:R0:W1:Y:S02]  /*0150*/  F2I.FTZ.U32.TRUNC.NTZ R7, R6 ;  /* 0x0000000600077305 */ /* 0x000064000021f000 */
[----:B0-----:R-:W-:Y:S02]  /*0160*/  IMAD.MOV.U32 R6, RZ, RZ, RZ ;  /* 0x000000ffff067224 */ /* 0x001fe400078e00ff */
[----:B-1----:R-:W-:-:S04]  /*0170*/  IMAD.MOV R8, RZ, RZ, -R7 ;  /* 0x000000ffff087224 */ /* 0x002fc800078e0a07 */
[----:B------:R-:W-:Y:S02]  /*0180*/  IMAD R11, R8, R9, RZ ;  /* 0x00000009080b7224 */ /* 0x000fe400078e02ff */
[----:B------:R-:W-:Y:S02]  /*0190*/  IMAD.MOV.U32 R8, RZ, RZ, R10 ;  /* 0x000000ffff087224 */ /* 0x000fe400078e000a */
[----:B------:R-:W-:-:S06]  /*01a0*/  IMAD.HI.U32 R7, R7, R11, R6 ;  /* 0x0000000b07077227 */ /* 0x000fcc00078e0006 */
[----:B------:R-:W-:-:S04]  /*01b0*/  IMAD.HI.U32 R7, R7, R8, RZ ;  /* 0x0000000807077227 */ /* 0x000fc800078e00ff */
[----:B------:R-:W-:-:S05]  /*01c0*/  IMAD R4, R7, R4, R8 ;  /* 0x0000000407047224 */ /* 0x000fca00078e0208 */
[----:B------:R-:W-:-:S13]  /*01d0*/  ISETP.GT.U32.AND P1, PT, R9, R4, PT ;  /* 0x000000040900720c */ /* 0x000fda0003f24070 */
[----:B------:R-:W-:Y:S02]  /*01e0*/  @!P1 IMAD.IADD R4, R4, 0x1, -R9 ;  /* 0x0000000104049824 */ /* 0x000fe400078e0a09 */
[----:B------:R-:W-:Y:S01]  /*01f0*/  @!P1 VIADD R7, R7, 0x1 ;  /* 0x0000000107079836 */ /* 0x000fe20000000000 */
[----:B------:R-:W-:Y:S02]  /*0200*/  ISETP.NE.AND P1, PT, R0, RZ, PT ;  /* 0x000000ff0000720c */ /* 0x000fe40003f25270 */
[----:B------:R-:W-:Y:S02]  /*0210*/  ISETP.GE.U32.AND P0, PT, R4, R9, PT ;  /* 0x000000090400720c */ /* 0x000fe40003f06070 */
[----:B------:R-:W-:-:S04]  /*0220*/  LOP3.LUT R4, R5, R0, RZ, 0x3c, !PT ;  /* 0x0000000005047212 */ /* 0x000fc800078e3cff */
[----:B------:R-:W-:Y:S01]  /*0230*/  ISETP.GE.AND P2, PT, R4, RZ, PT ;  /* 0x000000ff0400720c */ /* 0x000fe20003f46270 */
[----:B------:R-:W-:-:S06]  /*0240*/  VIADD R4, R2, 0xf ;  /* 0x0000000f02047836 */ /* 0x000fcc0000000000 */
[----:B------:R-:W-:-:S04]  /*0250*/  @P0 VIADD R7, R7, 0x1 ;  /* 0x0000000107070836 */ /* 0x000fc80000000000 */
[----:B------:R-:W-:Y:S01]  /*0260*/  IMAD.MOV.U32 R6, RZ, RZ, R7 ;  /* 0x000000ffff067224 */ /* 0x000fe200078e0007 */
[----:B------:R-:W-:-:S03]  /*0270*/  SHF.R.S32.HI R7, RZ, 0x1f, R4 ;  /* 0x0000001fff077819 */ /* 0x000fc60000011404 */
[----:B------:R-:W-:Y:S01]  /*0280*/  @!P2 IMAD.MOV R6, RZ, RZ, -R6 ;  /* 0x000000ffff06a224 */ /* 0x000fe200078e0a06 */
[----:B------:R-:W-:Y:S02]  /*0290*/  @!P1 LOP3.LUT R6, RZ, R0, RZ, 0x33, !PT ;  /* 0x00000000ff069212 */ /* 0x000fe400078e33ff */
[----:B------:R-:W-:-:S03]  /*02a0*/  LEA.HI R7, R7, R4, RZ, 0x4 ;  /* 0x0000000407077211 */ /* 0x000fc600078f20ff */
[----:B------:R-:W-:Y:S02]  /*02b0*/  IMAD.SHL.U32 R4, R6, 0x8, RZ ;  /* 0x0000000806047824 */ /* 0x000fe400078e00ff */
[----:B------:R-:W-:-:S03]  /*02c0*/  IMAD.MOV R6, RZ, RZ, -R6 ;  /* 0x000000ffff067224 */ /* 0x000fc600078e0a06 */
[----:B------:R-:W-:Y:S01]  /*02d0*/  LEA.HI.SX32 R7, R7, -R4, 0x1c ;  /* 0x8000000407077211 */ /* 0x000fe200078fe2ff */
[----:B------:R-:W-:Y:S02]  /*02e0*/  IMAD R13, R0, R6, R5 ;  /* 0x00000006000d7224 */ /* 0x000fe400078e0205 */
[----:B------:R-:W-:Y:S01]  /*02f0*/  IMAD.MOV.U32 R6, RZ, RZ, RZ ;  /* 0x000000ffff067224 */ /* 0x000fe200078e00ff */
[----:B------:R-:W-:-:S04]  /*0300*/  VIMNMX R8, R7, 0x8, PT ;  /* 0x0000000807087848 */ /* 0x000fc80003fe0100 */
[-C--:B------:R-:W-:Y:S02]  /*0310*/  IABS R10, R8.reuse ;  /* 0x00000008000a7213 */ /* 0x080fe40000000000 */
[----:B------:R-:W-:Y:S02]  /*0320*/  IABS R0, R8 ;  /* 0x0000000800007213 */ /* 0x000fe40000000000 */
[----:B------:R-:W0:Y:S08]  /*0330*/  I2F.RP R9, R10 ;  /* 0x0000000a00097306 */ /* 0x000e300000209400 */
[----:B0-----:R-:W0:Y:S02]  /*0340*/  MUFU.RCP R9, R9 ;  /* 0x0000000900097308 */ /* 0x001e240000001000 */
[----:B0-----:R-:W-:-:S06]  /*0350*/  VIADD R7, R9, 0xffffffe ;  /* 0x0ffffffe09077836 */ /* 0x001fcc0000000000 */
[----:B------:R-:W0:Y:S02]  /*0360*/  F2I.FTZ.U32.TRUNC.NTZ R7, R7 ;  /* 0x0000000700077305 */ /* 0x000e24000021f000 */
[----:B0-----:R-:W-:-:S04]  /*0370*/  IMAD.MOV R11, RZ, RZ, -R7 ;  /* 0x000000ffff0b7224 */ /* 0x001fc800078e0a07 */
[----:B------:R-:W-:Y:S01]  /*0380*/  IMAD.MOV.U32 R5, RZ, RZ, R11 ;  /* 0x000000ffff057224 */ /* 0x000fe200078e000b */
[----:B------:R-:W-:-:S03]  /*0390*/  IABS R11, R13 ;  /* 0x0000000d000b7213 */ /* 0x000fc60000000000 */
[----:B------:R-:W-:-:S04]  /*03a0*/  IMAD R5, R5, R10, RZ ;  /* 0x0000000a05057224 */ /* 0x000fc800078e02ff */
[----:B------:R-:W-:Y:S01]  /*03b0*/  IMAD.HI.U32 R6, R7, R5, R6 ;  /* 0x0000000507067227 */ /* 0x000fe200078e0006 */
[----:B--2---:R-:W-:-:S03]  /*03c0*/  SHF.R.U32.HI R7, RZ, 0x4, R14 ;  /* 0x00000004ff077819 */ /* 0x004fc6000001160e */
[----:B------:R-:W-:Y:S01]  /*03d0*/  IMAD.MOV R5, RZ, RZ, -R0 ;  /* 0x000000ffff057224 */ /* 0x000fe200078e0a00 */
[----:B------:R-:W-:Y:S01]  /*03e0*/  SGXT.U32 R15, R7, 0x2 ;  /* 0x00000002070f781a */ /* 0x000fe20000000000 */
[----:B------:R-:W-:Y:S02]  /*03f0*/  IMAD.HI.U32 R0, R6, R11, RZ ;  /* 0x0000000b06007227 */ /* 0x000fe400078e00ff */
[----:B------:R-:W0:Y:S01]  /*0400*/  LDC R6, c[0x0][0x230] ;  /* 0x00008c00ff067b82 */ /* 0x000e220000000800 */
[----:B------:R-:W-:Y:S01]  /*0410*/  LOP3.LUT R29, R15, 0x78, RZ, 0xfc, !PT ;  /* 0x000000780f1d7812 */ /* 0x000fe200078efcff */
[----:B------:R-:W-:-:S05]  /*0420*/  IMAD R5, R0, R5, R11 ;  /* 0x0000000500057224 */ /* 0x000fca00078e020b */
[----:B------:R-:W-:-:S13]  /*0430*/  ISETP.GT.U32.AND P1, PT, R10, R5, PT ;  /* 0x000000050a00720c */ /* 0x000fda0003f24070 */
[----:B------:R-:W-:Y:S02]  /*0440*/  @!P1 IMAD.IADD R5, R5, 0x1, -R10 ;  /* 0x0000000105059824 */ /* 0x000fe400078e0a0a */
[----:B------:R-:W-:Y:S01]  /*0450*/  @!P1 VIADD R0, R0, 0x1 ;  /* 0x0000000100009836 */ /* 0x000fe20000000000 */
[----:B------:R-:W-:Y:S01]  /*0460*/  ISETP.NE.AND P1, PT, R8, RZ, PT ;  /* 0x000000ff0800720c */ /* 0x000fe20003f25270 */
[----:B0-----:R-:W-:Y:S01]  /*0470*/  VIADD R16, R6, 0x7f ;  /* 0x0000007f06107836 */ /* 0x001fe20000000000 */
[----:B------:R-:W-:Y:S02]  /*0480*/  ISETP.GE.U32.AND P0, PT, R5, R10, PT ;  /* 0x0000000a0500720c */ /* 0x000fe40003f06070 */
[----:B------:R-:W-:Y:S02]  /*0490*/  LOP3.LUT R5, R13, R8, RZ, 0x3c, !PT ;  /* 0x000000080d057212 */ /* 0x000fe400078e3cff */
[----:B------:R-:W-:Y:S02]  /*04a0*/  LOP3.LUT R6, R15, 0x8, RZ, 0xfc, !PT ;  /* 0x000000080f067812 */ /* 0x000fe400078efcff */
[----:B------:R-:W-:-:S02]  /*04b0*/  ISETP.GE.AND P2, PT, R5, RZ, PT ;  /* 0x000000ff0500720c */ /* 0x000fc40003f46270 */
[C---:B------:R-:W-:Y:S02]  /*04c0*/  LOP3.LUT R6, R15.reuse, 0x14, RZ, 0xfc, !PT ;  /* 0x000000140f067812 */ /* 0x040fe400078efcff */
[C---:B------:R-:W-:Y:S02]  /*04d0*/  LOP3.LUT R6, R15.reuse, 0x20, RZ, 0xfc, !PT ;  /* 0x000000200f067812 */ /* 0x040fe400078efcff */
[C---:B------:R-:W-:Y:S01]  /*04e0*/  LOP3.LUT R6, R15.reuse, 0x2c, RZ, 0xfc, !PT ;  /* 0x0000002c0f067812 */ /* 0x040fe200078efcff */
[----:B------:R-:W-:Y:S01]  /*04f0*/  @P0 VIADD R0, R0, 0x1 ;  /* 0x0000000100000836 */ /* 0x000fe20000000000 */
[----:B------:R-:W-:Y:S02]  /*0500*/  ISETP.GT.AND P0, PT, R16, 0x7f, PT ;  /* 0x0000007f1000780c */ /* 0x000fe40003f04270 */
[C---:B------:R-:W-:Y:S02]  /*0510*/  LOP3.LUT R6, R15.reuse, 0x38, RZ, 0xfc, !PT ;  /* 0x000000380f067812 */ /* 0x040fe400078efcff */
[----:B------:R-:W-:Y:S01]  /*0520*/  LOP3.LUT R6, R15, 0x48, RZ, 0xfc, !PT ;  /* 0x000000480f067812 */ /* 0x000fe200078efcff */
[----:B------:R-:W-:Y:S01]  /*0530*/  @!P2 IMAD.MOV R0, RZ, RZ, -R0 ;  /* 0x000000ffff00a224 */ /* 0x000fe200078e0a00 */
[----:B------:R-:W-:-:S02]  /*0540*/  @!P1 LOP3.LUT R0, RZ, R8, RZ, 0x33, !PT ;  /* 0x00000008ff009212 */ /* 0x000fc400078e33ff */
[C---:B------:R-:W-:Y:S02]  /*0550*/  LOP3.LUT R6, R15.reuse, 0x54, RZ, 0xfc, !PT ;  /* 0x000000540f067812 */ /* 0x040fe400078efcff */
[C---:B------:R-:W-:Y:S01]  /*0560*/  LOP3.LUT R6, R15.reuse, 0x60, RZ, 0xfc, !PT ;  /* 0x000000600f067812 */ /* 0x040fe200078efcff */
[----:B------:R-:W-:Y:S01]  /*0570*/  IMAD.MOV R5, RZ, RZ, -R0 ;  /* 0x000000ffff057224 */ /* 0x000fe200078e0a00 */
[----:B------:R-:W-:Y:S01]  /*0580*/  LOP3.LUT R6, R15, 0x6c, RZ, 0xfc, !PT ;  /* 0x0000006c0f067812 */ /* 0x000fe200078efcff */
[----:B------:R-:W-:Y:S02]  /*0590*/  IMAD.SHL.U32 R23, R0, 0x80, RZ ;  /* 0x0000008000177824 */ /* 0x000fe400078e00ff */
[----:B------:R-:W-:-:S04]  /*05a0*/  IMAD R5, R8, R5, R13 ;  /* 0x0000000508057224 */ /* 0x000fc800078e020d */
[----:B------:R-:W-:Y:S01]  /*05b0*/  IMAD.IADD R5, R4, 0x1, R5 ;  /* 0x0000000104057824 */ /* 0x000fe200078e0205 */
[----:B------:R-:W-:-:S05]  /*05c0*/  LOP3.LUT R4, R14, 0xf, RZ, 0xc0, !PT ;  /* 0x0000000f0e047812 */ /* 0x000fca00078ec0ff */
[----:B------:R-:W-:Y:S01]  /*05d0*/  IMAD R20, R5, 0x10, R4 ;  /* 0x0000001005147824 */ /* 0x000fe200078e0204 */
[C---:B------:R-:W-:Y:S02]  /*05e0*/  LOP3.LUT R4, R15.reuse, 0x4, RZ, 0xfc, !PT ;  /* 0x000000040f047812 */ /* 0x040fe400078efcff */
[C---:B------:R-:W-:Y:S02]  /*05f0*/  LOP3.LUT R5, R15.reuse, 0xc, RZ, 0xfc, !PT ;  /* 0x0000000c0f057812 */ /* 0x040fe400078efcff */
[----:B------:R0:W-:Y:S01]  /*0600*/  STL [R1+0xc18], R20 ;  /* 0x000c181401007387 */ /* 0x0001e20000100800 */
[C---:B------:R-:W-:Y:S02]  /*0610*/  LOP3.LUT R4, R15.reuse, 0x10, RZ, 0xfc, !PT ;  /* 0x000000100f047812 */ /* 0x040fe400078efcff */
[C---:B------:R-:W-:Y:S01]  /*0620*/  LOP3.LUT R5, R15.reuse, 0x18, RZ, 0xfc, !PT ;  /* 0x000000180f057812 */ /* 0x040fe200078efcff */
[----:B------:R0:W-:Y:S01]  /*0630*/  STL [R1+0x188], R23 ;  /* 0x0001881701007387 */ /* 0x0001e20000100800 */
[----:B------:R-:W-:-:S02]  /*0640*/  LOP3.LUT R4, R15, 0x1c, RZ, 0xfc, !PT ;  /* 0x0000001c0f047812 */ /* 0x000fc400078efcff */
[C---:B------:R-:W-:Y:S02]  /*0650*/  LOP3.LUT R5, R15.reuse, 0x24, RZ, 0xfc, !PT ;  /* 0x000000240f057812 */ /* 0x040fe400078efcff */
[C---:B------:R-:W-:Y:S02]  /*0660*/  LOP3.LUT R4, R15.reuse, 0x28, RZ, 0xfc, !PT ;  /* 0x000000280f047812 */ /* 0x040fe400078efcff */
[C---:B------:R-:W-:Y:S02]  /*0670*/  LOP3.LUT R5, R15.reuse, 0x30, RZ, 0xfc, !PT ;  /* 0x000000300f057812 */ /* 0x040fe400078efcff */
[C---:B------:R-:W-:Y:S02]  /*0680*/  LOP3.LUT R4, R15.reuse, 0x34, RZ, 0xfc, !PT ;  /* 0x000000340f047812 */ /* 0x040fe400078efcff */
[C---:B------:R-:W-:Y:S02]  /*0690*/  LOP3.LUT R5, R15.reuse, 0x40, RZ, 0xfc, !PT ;  /* 0x000000400f057812 */ /* 0x040fe400078efcff */
        /* <DEDUP_REMOVED lines=8> */
[----:B------:R-:W-:Y:S01]  /*0720*/  LOP3.LUT R4, R15, 0x74, RZ, 0xfc, !PT ;  /* 0x000000740f047812 */ /* 0x000fe200078efcff */
[----:B0-----:R-:W-:Y:S06]  /*0730*/  @P0 BRA `(.L_x_0) ;  /* 0x0000000000380947 */ /* 0x001fec0003800000 */
[C---:B------:R-:W-:Y:S01]  /*0740*/  SHF.L.U32 R0, R14.reuse, 0x5, RZ ;  /* 0x000000050e007819 */ /* 0x040fe200000006ff */
[----:B------:R-:W-:Y:S01]  /*0750*/  IMAD.SHL.U32 R2, R14, 0x10, RZ ;  /* 0x000000100e027824 */ /* 0x000fe200078e00ff */
[----:B------:R-:W-:Y:S02]  /*0760*/  CS2R R16, SRZ ;  /* 0x0000000000107805 */ /* 0x000fe4000001ff00 */
[----:B------:R-:W-:Y:S02]  /*0770*/  CS2R R18, SRZ ;  /* 0x0000000000127805 */ /* 0x000fe4000001ff00 */
[----:B------:R-:W-:Y:S02]  /*0780*/  LOP3.LUT R0, R0, 0x60, RZ, 0xc0, !PT ;  /* 0x0000006000007812 */ /* 0x000fe400078ec0ff */
[----:B------:R-:W-:Y:S01]  /*0790*/  CS2R R12, SRZ ;  /* 0x00000000000c7805 */ /* 0x000fe2000001ff00 */
[----:B------:R0:W-:Y:S01]  /*07a0*/  STL [R1+0xc14], R2 ;  /* 0x000c140201007387 */ /* 0x0001e20000100800 */
[----:B------:R-:W-:-:S02]  /*07b0*/  CS2R R14, SRZ ;  /* 0x00000000000e7805 */ /* 0x000fc4000001ff00 */
[----:B------:R-:W-:Y:S02]  /*07c0*/  CS2R R8, SRZ ;  /* 0x0000000000087805 */ /* 0x000fe4000001ff00 */
[----:B------:R-:W-:Y:S01]  /*07d0*/  CS2R R10, SRZ ;  /* 0x00000000000a7805 */ /* 0x000fe2000001ff00 */
[----:B------:R0:W-:Y:S01]  /*07e0*/  STL [R1+0xc1c], R0 ;  /* 0x000c1c0001007387 */ /* 0x0001e20000100800 */
[----:B------:R-:W-:Y:S02]  /*07f0*/  CS2R R4, SRZ ;  /* 0x0000000000047805 */ /* 0x000fe4000001ff00 */
[----:B------:R-:W-:Y:S01]  /*0800*/  CS2R R6, SRZ ;  /* 0x0000000000067805 */ /* 0x000fe2000001ff00 */
[----:B------:R-:W-:Y:S06]  /*0810*/  BRA `(.L_x_1) ;  /* 0x0000029800ec7947 */ /* 0x000fec0003800000 */
.L_x_0:
[----:B------:R-:W-:Y:S01]  /*0820*/  IABS R0, R2 ;  /* 0x0000000200007213 */ /* 0x000fe20000000000 */
[----:B------:R-:W-:Y:S01]  /*0830*/  IMAD.MOV.U32 R10, RZ, RZ, RZ ;  /* 0x000000ffff0a7224 */ /* 0x000fe200078e00ff */
[----:B------:R-:W-:Y:S01]  /*0840*/  IABS R7, R3 ;  /* 0x0000000300077213 */ /* 0x000fe20000000000 */
[----:B------:R-:W-:Y:S01]  /*0850*/  ULDC UR6, c[0x0][0x238] ;  /* 0x00008e0000067ab9 */ /* 0x000fe20000000800 */
[----:B------:R-:W0:Y:S01]  /*0860*/  I2F.RP R5, R0 ;  /* 0x0000000000057306 */ /* 0x000e220000209400 */
[----:B------:R-:W-:Y:S01]  /*0870*/  IABS R8, R20 ;  /* 0x0000001400087213 */ /* 0x000fe20000000000 */
[----:B------:R-:W-:Y:S01]  /*0880*/  ULDC UR4, c[0x0][0x234] ;  /* 0x00008d0000047ab9 */ /* 0x000fe20000000800 */
[----:B------:R-:W-:Y:S01]  /*0890*/  ISETP.GE.AND P5, PT, R20, RZ, PT ;  /* 0x000000ff1400720c */ /* 0x000fe20003fa6270 */
[----:B------:R-:W-:-:S04]  /*08a0*/  ULDC.64 UR10, c[0x0][0x210] ;  /* 0x00008400000a7ab9 */ /* 0x000fc80000000a00 */
[----:B------:R-:W1:Y:S08]  /*08b0*/  I2F.RP R4, R7 ;  /* 0x0000000700047306 */ /* 0x000e700000209400 */
[----:B0-----:R-:W0:Y:S08]  /*08c0*/  MUFU.RCP R5, R5 ;  /* 0x0000000500057308 */ /* 0x001e300000001000 */
[----:B-1----:R-:W1:Y:S01]  /*08d0*/  MUFU.RCP R4, R4 ;  /* 0x0000000400047308 */ /* 0x002e620000001000 */
[----:B0-----:R-:W-:-:S07]  /*08e0*/  VIADD R5, R5, 0xffffffe ;  /* 0x0ffffffe05057836 */ /* 0x001fce0000000000 */
[----:B------:R-:W0:Y:S01]  /*08f0*/  F2I.FTZ.U32.TRUNC.NTZ R5, R5 ;  /* 0x0000000500057305 */ /* 0x000e22000021f000 */
[----:B-1----:R-:W-:-:S07]  /*0900*/  VIADD R4, R4, 0xffffffe ;  /* 0x0ffffffe04047836 */ /* 0x002fce0000000000 */
[----:B------:R0:W1:Y:S02]  /*0910*/  F2I.FTZ.U32.TRUNC.NTZ R11, R4 ;  /* 0x00000004000b7305 */ /* 0x000064000021f000 */
[----:B0-----:R-:W-:-:S04]  /*0920*/  IMAD.MOV R4, RZ, RZ, -R5 ;  /* 0x000000ffff047224 */ /* 0x001fc800078e0a05 */
[----:B------:R-:W-:Y:S02]  /*0930*/  IMAD R9, R4, R0, RZ ;  /* 0x0000000004097224 */ /* 0x000fe400078e02ff */
[----:B------:R-:W-:Y:S02]  /*0940*/  IMAD.MOV.U32 R4, RZ, RZ, RZ ;  /* 0x000000ffff047224 */ /* 0x000fe400078e00ff */
[----:B-1----:R-:W-:Y:S02]  /*0950*/  IMAD.MOV R6, RZ, RZ, -R11 ;  /* 0x000000ffff067224 */ /* 0x002fe400078e0a0b */
[----:B------:R-:W-:-:S04]  /*0960*/  IMAD.HI.U32 R9, R5, R9, R4 ;  /* 0x0000000905097227 */ /* 0x000fc800078e0004 */
[----:B------:R-:W-:Y:S02]  /*0970*/  IMAD.MOV.U32 R5, RZ, RZ, R8 ;  /* 0x000000ffff057224 */ /* 0x000fe400078e0008 */
[----:B------:R-:W-:Y:S01]  /*0980*/  IMAD.MOV.U32 R4, RZ, RZ, R6 ;  /* 0x000000ffff047224 */ /* 0x000fe200078e0006 */
[----:B------:R-:W-:Y:S01]  /*0990*/  IABS R6, R23 ;  /* 0x0000001700067213 */ /* 0x000fe20000000000 */
[----:B------:R-:W-:-:S04]  /*09a0*/  IMAD.HI.U32 R8, R9, R5, RZ ;  /* 0x0000000509087227 */ /* 0x000fc800078e00ff */
[----:B------:R-:W-:Y:S02]  /*09b0*/  IMAD.MOV R8, RZ, RZ, -R8 ;  /* 0x000000ffff087224 */ /* 0x000fe400078e0a08 */
[----:B------:R-:W-:Y:S02]  /*09c0*/  IMAD R9, R4, R7, RZ ;  /* 0x0000000704097224 */ /* 0x000fe400078e02ff */
[----:B------:R-:W-:Y:S02]  /*09d0*/  IMAD R5, R0, R8, R5 ;  /* 0x0000000800057224 */ /* 0x000fe400078e0205 */
[----:B------:R-:W-:-:S03]  /*09e0*/  IMAD.HI.U32 R10, R11, R9, R10 ;  /* 0x000000090b0a7227 */ /* 0x000fc600078e000a */
[----:B------:R-:W-:Y:S01]  /*09f0*/  ISETP.GT.U32.AND P0, PT, R0, R5, PT ;  /* 0x000000050000720c */ /* 0x000fe20003f04070 */
[----:B------:R-:W-:Y:S02]  /*0a00*/  VIADD R4, R23, 0x7f ;  /* 0x0000007f17047836 */ /* 0x000fe40000000000 */
[----:B------:R-:W-:-:S03]  /*0a10*/  IMAD.HI.U32 R9, R10, R6, RZ ;  /* 0x000000060a097227 */ /* 0x000fc600078e00ff */
[----:B------:R-:W-:Y:S01]  /*0a20*/  IABS R16, R4 ;  /* 0x0000000400107213 */ /* 0x000fe20000000000 */
[----:B------:R-:W-:Y:S01]  /*0a30*/  IMAD.MOV R9, RZ, RZ, -R9 ;  /* 0x000000ffff097224 */ /* 0x000fe200078e0a09 */
[----:B------:R-:W-:Y:S01]  /*0a40*/  ISETP.GE.AND P2, PT, R4, RZ, PT ;  /* 0x000000ff0400720c */ /* 0x000fe20003f46270 */
[----:B------:R-:W-:Y:S02]  /*0a50*/  VIADD R11, R23, 0x7d ;  /* 0x0000007d170b7836 */ /* 0x000fe40000000000 */
[C---:B------:R-:W-:Y:S02]  /*0a60*/  IMAD R6, R7.reuse, R9, R6 ;  /* 0x0000000907067224 */ /* 0x040fe400078e0206 */
[----:B------:R-:W-:Y:S01]  /*0a70*/  IMAD.HI.U32 R8, R10, R16, RZ ;  /* 0x000000100a087227 */ /* 0x000fe200078e00ff */
[----:B------:R-:W-:Y:S02]  /*0a80*/  IABS R12, R11 ;  /* 0x0000000b000c7213 */ /* 0x000fe40000000000 */
[----:B------:R-:W-:Y:S01]  /*0a90*/  ISETP.GT.U32.AND P3, PT, R7, R6, PT ;  /* 0x000000060700720c */ /* 0x000fe20003f64070 */
[----:B------:R-:W-:Y:S01]  /*0aa0*/  @!P0 IMAD.IADD R5, R5, 0x1, -R0 ;  /* 0x0000000105058824 */ /* 0x000fe200078e0a00 */
[----:B------:R-:W-:Y:S01]  /*0ab0*/  ISETP.GE.AND P0, PT, R11, RZ, PT ;  /* 0x000000ff0b00720c */ /* 0x000fe20003f06270 */
[----:B------:R-:W-:-:S02]  /*0ac0*/  IMAD.MOV R8, RZ, RZ, -R8 ;  /* 0x000000ffff087224 */ /* 0x000fc400078e0a08 */
[----:B------:R-:W-:Y:S01]  /*0ad0*/  VIADD R9, R23, 0x7e ;  /* 0x0000007e17097836 */ /* 0x000fe20000000000 */
[----:B------:R-:W-:Y:S01]  /*0ae0*/  ISETP.GT.U32.AND P6, PT, R0, R5, PT ;  /* 0x000000050000720c */ /* 0x000fe20003fc4070 */
[----:B------:R-:W-:-:S03]  /*0af0*/  IMAD R16, R7, R8, R16 ;  /* 0x0000000807107224 */ /* 0x000fc600078e0210 */
[----:B------:R-:W-:Y:S02]  /*0b00*/  IABS R8, R9 ;  /* 0x0000000900087213 */ /* 0x000fe40000000000 */
[----:B------:R-:W-:Y:S01]  /*0b10*/  ISETP.GE.AND P1, PT, R9, RZ, PT ;  /* 0x000000ff0900720c */ /* 0x000fe20003f26270 */
[----:B------:R-:W-:Y:S01]  /*0b20*/  @!P3 IMAD.IADD R6, R6, 0x1, -R7 ;  /* 0x000000010606b824 */ /* 0x000fe200078e0a07 */
[----:B------:R-:W-:Y:S01]  /*0b30*/  ISETP.NE.AND P3, PT, R2, RZ, PT ;  /* 0x000000ff0200720c */ /* 0x000fe20003f65270 */
[----:B------:R-:W-:Y:S01]  /*0b40*/  IMAD.HI.U32 R4, R10, R8, RZ ;  /* 0x000000080a047227 */ /* 0x000fe200078e00ff */
[----:B------:R-:W-:-:S03]  /*0b50*/  ISETP.GT.U32.AND P4, PT, R7, R16, PT ;  /* 0x000000100700720c */ /* 0x000fc60003f84070 */
[----:B------:R-:W-:-:S04]  /*0b60*/  IMAD.HI.U32 R9, R10, R12, RZ ;  /* 0x0000000c0a097227 */ /* 0x000fc800078e00ff */
[----:B------:R-:W-:Y:S02]  /*0b70*/  IMAD.MOV R4, RZ, RZ, -R4 ;  /* 0x000000ffff047224 */ /* 0x000fe400078e0a04 */
[----:B------:R-:W-:Y:S01]  /*0b80*/  @!P6 IMAD.IADD R5, R5, 0x1, -R0 ;  /* 0x000000010505e824 */ /* 0x000fe200078e0a00 */
[C---:B------:R-:W-:Y:S01]  /*0b90*/  ISETP.GT.U32.AND P6, PT, R7.reuse, R6, PT ;  /* 0x000000060700720c */ /* 0x040fe20003fc4070 */
[----:B------:R-:W-:Y:S02]  /*0ba0*/  IMAD.MOV R9, RZ, RZ, -R9 ;  /* 0x000000ffff097224 */ /* 0x000fe400078e0a09 */
[C---:B------:R-:W-:Y:S02]  /*0bb0*/  IMAD R4, R7.reuse, R4, R8 ;  /* 0x0000000407047224 */ /* 0x040fe400078e0208 */
[----:B------:R-:W-:Y:S02]  /*0bc0*/  IMAD.MOV.U32 R11, RZ, RZ, R5 ;  /* 0x000000ffff0b7224 */ /* 0x000fe400078e0005 */
[----:B------:R-:W-:-:S02]  /*0bd0*/  IMAD R0, R7, R9, R12 ;  /* 0x0000000907007224 */ /* 0x000fc400078e020c */
[----:B------:R-:W-:Y:S01]  /*0be0*/  @!P5 IMAD.MOV R11, RZ, RZ, -R11 ;  /* 0x000000ffff0bd224 */ /* 0x000fe200078e0a0b */
[----:B------:R-:W-:Y:S01]  /*0bf0*/  ISETP.GT.U32.AND P5, PT, R7, R4, PT ;  /* 0x000000040700720c */ /* 0x000fe20003fa4070 */
[----:B------:R-:W-:Y:S01]  /*0c00*/  VIADD R12, R23, 0x7c ;  /* 0x0000007c170c7836 */ /* 0x000fe20000000000 */
[----:B------:R-:W-:Y:S01]  /*0c10*/  @!P3 LOP3.LUT R11, RZ, R2, RZ, 0x33, !PT ;  /* 0x00000002ff0bb212 */ /* 0x000fe200078e33ff */
[--C-:B------:R-:W-:Y:S01]  /*0c20*/  @!P6 IMAD.IADD R6, R6, 0x1, -R7.reuse ;  /* 0x000000010606e824 */ /* 0x100fe200078e0a07 */
[----:B------:R-:W-:Y:S01]  /*0c30*/  ISETP.GT.U32.AND P3, PT, R7, R0, PT ;  /* 0x000000000700720c */ /* 0x000fe20003f64070 */
[C---:B------:R-:W-:Y:S01]  /*0c40*/  VIADD R8, R23.reuse, 0x7b ;  /* 0x0000007b17087836 */ /* 0x040fe20000000000 */
[C---:B------:R-:W-:Y:S01]  /*0c50*/  ISETP.GE.AND P6, PT, R23.reuse, RZ, PT ;  /* 0x000000ff1700720c */ /* 0x040fe20003fc6270 */
[--C-:B------:R-:W-:Y:S01]  /*0c60*/  @!P4 IMAD.IADD R16, R16, 0x1, -R7.reuse ;  /* 0x000000011010c824 */ /* 0x100fe200078e0a07 */
[----:B------:R-:W-:Y:S01]  /*0c70*/  IABS R9, R12 ;  /* 0x0000000c00097213 */ /* 0x000fe20000000000 */
[----:B------:R0:W-:Y:S01]  /*0c80*/  STL [R1+0x220], R11 ;  /* 0x0002200b01007387 */ /* 0x0001e20000100800 */
[----:B------:R-:W-:Y:S01]  /*0c90*/  MOV R14, R6 ;  /* 0x00000006000e7202 */ /* 0x000fe20000000f00 */
[----:B------:R-:W-:Y:S01]  /*0ca0*/  VIADD R2, R23, 0x7a ;  /* 0x0000007a17027836 */ /* 0x000fe20000000000 */
[----:B------:R-:W-:Y:S01]  /*0cb0*/  IABS R5, R8 ;  /* 0x0000000800057213 */ /* 0x000fe20000000000 */
[----:B------:R-:W-:Y:S01]  /*0cc0*/  @!P5 IMAD.IADD R4, R4, 0x1, -R7 ;  /* 0x000000010404d824 */ /* 0x000fe200078e0a07 */
[----:B------:R-:W-:-:S03]  /*0cd0*/  ISETP.GT.U32.AND P4, PT, R7, R16, PT ;  /* 0x000000100700720c */ /* 0x000fc60003f84070 */
[----:B------:R-:W-:Y:S01]  /*0ce0*/  @!P3 IMAD.IADD R0, R0, 0x1, -R7 ;  /* 0x000000010000b824 */ /* 0x000fe200078e0a07 */
[----:B------:R-:W-:Y:S01]  /*0cf0*/  ISETP.GT.U32.AND P5, PT, R7, R4, PT ;  /* 0x000000040700720c */ /* 0x000fe20003fa4070 */
[----:B0-----:R-:W-:Y:S01]  /*0d00*/  IMAD.HI.U32 R11, R10, R9, RZ ;  /* 0x000000090a0b7227 */ /* 0x001fe200078e00ff */
[----:B------:R-:W-:-:S03]  /*0d10*/  ISETP.GE.AND P3, PT, R8, RZ, PT ;  /* 0x000000ff0800720c */ /* 0x000fc60003f66270 */
[----:B------:R-:W-:Y:S01]  /*0d20*/  @!P6 IMAD.MOV R14, RZ, RZ, -R14 ;  /* 0x000000ffff0ee224 */ /* 0x000fe200078e0a0e */
[----:B------:R-:W-:Y:S01]  /*0d30*/  ISETP.GT.U32.AND P6, PT, R7, R0, PT ;  /* 0x000000000700720c */ /* 0x000fe20003fc4070 */
[----:B------:R-:W-:-:S03]  /*0d40*/  IMAD.HI.U32 R13, R10, R5, RZ ;  /* 0x000000050a0d7227 */ /* 0x000fc600078e00ff */
[----:B------:R0:W-:Y:S01]  /*0d50*/  STL [R1+0x198], R14 ;  /* 0x0001980e01007387 */ /* 0x0001e20000100800 */
[----:B------:R-:W-:Y:S02]  /*0d60*/  IMAD.MOV R11, RZ, RZ, -R11 ;  /* 0x000000ffff0b7224 */ /* 0x000fe400078e0a0b */
[----:B------:R-:W-:Y:S02]  /*0d70*/  IMAD.MOV R6, RZ, RZ, -R13 ;  /* 0x000000ffff067224 */ /* 0x000fe400078e0a0d */
[C---:B------:R-:W-:Y:S02]  /*0d80*/  IMAD R9, R7.reuse, R11, R9 ;  /* 0x0000000b07097224 */ /* 0x040fe400078e0209 */
[C---:B------:R-:W-:Y:S02]  /*0d90*/  IMAD R5, R7.reuse, R6, R5 ;  /* 0x0000000607057224 */ /* 0x040fe400078e0205 */
[--C-:B------:R-:W-:Y:S01]  /*0da0*/  @!P5 IMAD.IADD R4, R4, 0x1, -R7.reuse ;  /* 0x000000010404d824 */ /* 0x100fe200078e0a07 */
[----:B------:R-:W-:Y:S01]  /*0db0*/  ISETP.GT.U32.AND P5, PT, R7, R9, PT ;  /* 0x000000090700720c */ /* 0x000fe20003fa4070 */
[--C-:B------:R-:W-:Y:S01]  /*0dc0*/  @!P4 IMAD.IADD R16, R16, 0x1, -R7.reuse ;  /* 0x000000011010c824 */ /* 0x100fe200078e0a07 */
[----:B------:R-:W-:Y:S01]  /*0dd0*/  ISETP.GE.AND P4, PT, R12, RZ, PT ;  /* 0x000000ff0c00720c */ /* 0x000fe20003f86270 */
[----:B------:R-:W-:Y:S01]  /*0de0*/  @!P6 IMAD.IADD R0, R0, 0x1, -R7 ;  /* 0x000000010000e824 */ /* 0x000fe200078e0a07 */
[----:B------:R-:W-:Y:S01]  /*0df0*/  IABS R12, R2 ;  /* 0x00000002000c7213 */ /* 0x000fe20000000000 */
[----:B------:R-:W-:Y:S01]  /*0e00*/  VIADD R11, R23, 0x79 ;  /* 0x00000079170b7836 */ /* 0x000fe20000000000 */
[----:B------:R-:W-:Y:S01]  /*0e10*/  ISETP.GT.U32.AND P6, PT, R7, R5, PT ;  /* 0x000000050700720c */ /* 0x000fe20003fc4070 */
[----:B0-----:R-:W-:-:S02]  /*0e20*/  VIADD R14, R23, 0x78 ;  /* 0x00000078170e7836 */ /* 0x001fc40000000000 */
[C---:B------:R-:W-:Y:S01]  /*0e30*/  IMAD.HI.U32 R6, R10.reuse, R12, RZ ;  /* 0x0000000c0a067227 */ /* 0x040fe200078e00ff */
[----:B------:R-:W-:Y:S02]  /*0e40*/  IABS R17, R11 ;  /* 0x0000000b00117213 */ /* 0x000fe40000000000 */
[----:B------:R-:W-:Y:S01]  /*0e50*/  IABS R15, R14 ;  /* 0x0000000e000f7213 */ /* 0x000fe20000000000 */
[----:B------:R-:W-:Y:S02]  /*0e60*/  IMAD.MOV R6, RZ, RZ, -R6 ;  /* 0x000000ffff067224 */ /* 0x000fe400078e0a06 */
[--C-:B------:R-:W-:Y:S02]  /*0e70*/  @!P5 IMAD.IADD R9, R9, 0x1, -R7.reuse ;  /* 0x000000010909d824 */ /* 0x100fe400078e0a07 */
[----:B------:R-:W-:Y:S02]  /*0e80*/  IMAD R12, R7, R6, R12 ;  /* 0x00000006070c7224 */ /* 0x000fe400078e020c */
[----:B------:R-:W-:Y:S01]  /*0e90*/  @!P6 IMAD.IADD R5, R5, 0x1, -R7 ;  /* 0x000000010505e824 */ /* 0x000fe200078e0a07 */
[----:B------:R-:W-:Y:S01]  /*0ea0*/  ISETP.GT.U32.AND P6, PT, R7, R9, PT ;  /* 0x000000090700720c */ /* 0x000fe20003fc4070 */
[----:B------:R-:W-:Y:S01]  /*0eb0*/  VIADD R8, R23, 0x77 ;  /* 0x0000007717087836 */ /* 0x000fe20000000000 */
[----:B------:R-:W-:Y:S01]  /*0ec0*/  ISETP.GT.U32.AND P5, PT, R7, R12, PT ;  /* 0x0000000c0700720c */ /* 0x000fe20003fa4070 */
[----:B------:R-:W-:-:S03]  /*0ed0*/  IMAD.HI.U32 R19, R10, R17, RZ ;  /* 0x000000110a137227 */ /* 0x000fc600078e00ff */
[----:B------:R-:W-:Y:S01]  /*0ee0*/  IABS R13, R8 ;  /* 0x00000008000d7213 */ /* 0x000fe20000000000 */
[----:B------:R-:W-:Y:S02]  /*0ef0*/  IMAD.MOV R19, RZ, RZ, -R19 ;  /* 0x000000ffff137224 */ /* 0x000fe400078e0a13 */
[----:B------:R-:W-:Y:S01]  /*0f00*/  @!P2 IMAD.MOV R16, RZ, RZ, -R16 ;  /* 0x000000ffff10a224 */ /* 0x000fe200078e0a10 */
[----:B------:R-:W-:Y:S01]  /*0f10*/  ISETP.GE.AND P2, PT, R2, RZ, PT ;  /* 0x000000ff0200720c */ /* 0x000fe20003f46270 */
[----:B------:R-:W-:-:S03]  /*0f20*/  IMAD.HI.U32 R18, R10, R15, RZ ;  /* 0x0000000f0a127227 */ /* 0x000fc600078e00ff */
[----:B------:R0:W-:Y:S01]  /*0f30*/  STL [R1+0x1d8], R16 ;  /* 0x0001d81001007387 */ /* 0x0001e20000100800 */
[----:B------:R-:W-:Y:S02]  /*0f40*/  IMAD R2, R7, R19, R17 ;  /* 0x0000001307027224 */ /* 0x000fe400078e0211 */
[----:B------:R-:W-:Y:S02]  /*0f50*/  IMAD.MOV.U32 R17, RZ, RZ, R13 ;  /* 0x000000ffff117224 */ /* 0x000fe400078e000d */
[----:B------:R-:W-:Y:S02]  /*0f60*/  IMAD.MOV R18, RZ, RZ, -R18 ;  /* 0x000000ffff127224 */ /* 0x000fe400078e0a12 */
[----:B------:R-:W-:Y:S02]  /*0f70*/  IMAD.MOV.U32 R20, RZ, RZ, R4 ;  /* 0x000000ffff147224 */ /* 0x000fe400078e0004 */
[----:B------:R-:W-:Y:S01]  /*0f80*/  @!P6 IMAD.IADD R9, R9, 0x1, -R7 ;  /* 0x000000010909e824 */ /* 0x000fe200078e0a07 */
[----:B------:R-:W-:Y:S01]  /*0f90*/  ISETP.GT.U32.AND P6, PT, R7, R2, PT ;  /* 0x000000020700720c */ /* 0x000fe20003fc4070 */
[----:B------:R-:W-:-:S04]  /*0fa0*/  IMAD.HI.U32 R4, R10, R17, RZ ;  /* 0x000000110a047227 */ /* 0x000fc800078e00ff */
[C---:B------:R-:W-:Y:S02]  /*0fb0*/  IMAD R13, R7.reuse, R18, R15 ;  /* 0x00000012070d7224 */ /* 0x040fe400078e020f */
[----:B------:R-:W-:Y:S02]  /*0fc0*/  @!P5 IMAD.IADD R12, R12, 0x1, -R7 ;  /* 0x000000010c0cd824 */ /* 0x000fe400078e0a07 */
[----:B------:R-:W-:Y:S01]  /*0fd0*/  @!P1 IMAD.MOV R20, RZ, RZ, -R20 ;  /* 0x000000ffff149224 */ /* 0x000fe200078e0a14 */
[C---:B------:R-:W-:Y:S01]  /*0fe0*/  ISETP.GT.U32.AND P1, PT, R7.reuse, R5, PT ;  /* 0x000000050700720c */ /* 0x040fe20003f24070 */
[----:B------:R-:W-:Y:S01]  /*0ff0*/  IMAD.MOV.U32 R15, RZ, RZ, R9 ;  /* 0x000000ffff0f7224 */ /* 0x000fe200078e0009 */
[C---:B------:R-:W-:Y:S01]  /*1000*/  ISETP.GT.U32.AND P5, PT, R7.reuse, R12, PT ;  /* 0x0000000c0700720c */ /* 0x040fe20003fa4070 */
[----:B------:R-:W-:Y:S01]  /*1010*/  IMAD.MOV R4, RZ, RZ, -R4 ;  /* 0x000000ffff047224 */ /* 0x000fe200078e0a04 */
[----:B------:R-:W-:Y:S01]  /*1020*/  STL [R1+0x1d4], R20 ;  /* 0x0001d41401007387 */ /* 0x000fe20000100800 */
[----:B------:R-:W-:Y:S01]  /*1030*/  @!P4 IMAD.MOV R15, RZ, RZ, -R15 ;  /* 0x000000ffff0fc224 */ /* 0x000fe200078e0a0f */
[----:B------:R-:W-:Y:S01]  /*1040*/  ISETP.GT.U32.AND P4, PT, R7, R13, PT ;  /* 0x0000000d0700720c */ /* 0x000fe20003f84070 */
[----:B------:R-:W-:-:S02]  /*1050*/  VIADD R6, R23, 0x76 ;  /* 0x0000007617067836 */ /* 0x000fc40000000000 */
[----:B------:R-:W-:Y:S02]  /*1060*/  IMAD R4, R7, R4, R17 ;  /* 0x0000000407047224 */ /* 0x000fe400078e0211 */
[--C-:B------:R-:W-:Y:S01]  /*1070*/  @!P6 IMAD.IADD R2, R2, 0x1, -R7.reuse ;  /* 0x000000010202e824 */ /* 0x100fe200078e0a07 */
[----:B0-----:R-:W-:Y:S01]  /*1080*/  IABS R16, R6 ;  /* 0x0000000600107213 */ /* 0x001fe20000000000 */
[----:B------:R-:W-:Y:S01]  /*1090*/  @!P1 IMAD.IADD R5, R5, 0x1, -R7 ;  /* 0x0000000105059824 */ /* 0x000fe200078e0a07 */
[----:B------:R-:W-:Y:S01]  /*10a0*/  ISETP.GT.U32.AND P6, PT, R7, R4, PT ;  /* 0x000000040700720c */ /* 0x000fe20003fc4070 */
[----:B------:R-:W-:Y:S01]  /*10b0*/  IMAD.MOV.U32 R18, RZ, RZ, R0 ;  /* 0x000000ffff127224 */ /* 0x000fe200078e0000 */
[----:B------:R-:W-:Y:S01]  /*10c0*/  ISETP.GE.AND P1, PT, R14, RZ, PT ;  /* 0x000000ff0e00720c */ /* 0x000fe20003f26270 */
[----:B------:R-:W-:-:S04]  /*10d0*/  IMAD.HI.U32 R0, R10, R16, RZ ;  /* 0x000000100a007227 */ /* 0x000fc800078e00ff */
[----:B------:R-:W-:Y:S01]  /*10e0*/  @!P5 IMAD.IADD R12, R12, 0x1, -R7 ;  /* 0x000000010c0cd824 */ /* 0x000fe200078e0a07 */
[----:B------:R-:W-:Y:S01]  /*10f0*/  ISETP.GE.AND P5, PT, R8, RZ, PT ;  /* 0x000000ff0800720c */ /* 0x000fe20003fa6270 */
[----:B------:R-:W-:Y:S02]  /*1100*/  IMAD.MOV.U32 R9, RZ, RZ, R5 ;  /* 0x000000ffff097224 */ /* 0x000fe400078e0005 */
[----:B------:R-:W-:Y:S01]  /*1110*/  @!P4 IMAD.IADD R13, R13, 0x1, -R7 ;  /* 0x000000010d0dc824 */ /* 0x000fe200078e0a07 */
[----:B------:R-:W-:Y:S01]  /*1120*/  ISETP.GT.U32.AND P4, PT, R7, R2, PT ;  /* 0x000000020700720c */ /* 0x000fe20003f84070 */
[----:B------:R-:W-:Y:S02]  /*1130*/  IMAD.MOV R0, RZ, RZ, -R0 ;  /* 0x000000ffff007224 */ /* 0x000fe400078e0a00 */
[----:B------:R-:W-:Y:S02]  /*1140*/  VIADD R8, R23, 0x75 ;  /* 0x0000007517087836 */ /* 0x000fe40000000000 */
[----:B------:R-:W-:Y:S01]  /*1150*/  @!P3 IMAD.MOV R9, RZ, RZ, -R9 ;  /* 0x000000ffff09b224 */ /* 0x000fe200078e0a09 */
[----:B------:R-:W-:Y:S01]  /*1160*/  ISETP.GT.U32.AND P3, PT, R7, R13, PT ;  /* 0x0000000d0700720c */ /* 0x000fe20003f64070 */
[----:B------:R-:W-:Y:S01]  /*1170*/  @!P0 IMAD.MOV R18, RZ, RZ, -R18 ;  /* 0x000000ffff128224 */ /* 0x000fe200078e0a12 */
[----:B------:R-:W-:Y:S01]  /*1180*/  ISETP.GE.AND P0, PT, R11, RZ, PT ;  /* 0x000000ff0b00720c */ /* 0x000fe20003f06270 */
[C---:B------:R-:W-:Y:S01]  /*1190*/  IMAD R0, R7.reuse, R0, R16 ;  /* 0x0000000007007224 */ /* 0x040fe200078e0210 */
[----:B------:R-:W-:Y:S01]  /*11a0*/  IABS R16, R8 ;  /* 0x0000000800107213 */ /* 0x000fe20000000000 */
[--C-:B------:R-:W-:Y:S01]  /*11b0*/  @!P6 IMAD.IADD R4, R4, 0x1, -R7.reuse ;  /* 0x000000010404e824 */ /* 0x100fe200078e0a07 */
[----:B------:R0:W-:Y:S01]  /*11c0*/  STL [R1+0x1d0], R18 ;  /* 0x0001d01201007387 */ /* 0x0001e20000100800 */
[----:B------:R-:W-:Y:S01]  /*11d0*/  @!P4 IMAD.IADD R2, R2, 0x1, -R7 ;  /* 0x000000010202c824 */ /* 0x000fe200078e0a07 */
[----:B------:R-:W-:Y:S01]  /*11e0*/  ISETP.GT.U32.AND P4, PT, R7, R0, PT ;  /* 0x000000000700720c */ /* 0x000fe20003f84070 */
[----:B------:R-:W-:Y:S01]  /*11f0*/  VIADD R11, R23, 0x73 ;  /* 0x00000073170b7836 */ /* 0x000fe20000000000 */
[----:B------:R-:W-:Y:S01]  /*1200*/  ISETP.GT.U32.AND P6, PT, R7, R4, PT ;  /* 0x000000040700720c */ /* 0x000fe20003fc4070 */
[----:B------:R1:W-:Y:S01]  /*1210*/  STL [R1+0x1cc], R15 ;  /* 0x0001cc0f01007387 */ /* 0x0003e20000100800 */
[----:B------:R-:W-:-:S02]  /*1220*/  VIADD R14, R23, 0x72 ;  /* 0x00000072170e7836 */ /* 0x000fc40000000000 */
[--C-:B------:R-:W-:Y:S01]  /*1230*/  @!P3 IMAD.IADD R13, R13, 0x1, -R7.reuse ;  /* 0x000000010d0db824 */ /* 0x100fe200078e0a07 */
[----:B------:R-:W-:Y:S01]  /*1240*/  ISETP.GE.AND P3, PT, R6, RZ, PT ;  /* 0x000000ff0600720c */ /* 0x000fe20003f66270 */
[----:B0-----:R-:W-:Y:S01]  /*1250*/  IMAD.HI.U32 R18, R10, R16, RZ ;  /* 0x000000100a127227 */ /* 0x001fe200078e00ff */
[----:B------:R-:W-:Y:S01]  /*1260*/  IABS R5, R11 ;  /* 0x0000000b00057213 */ /* 0x000fe20000000000 */
[----:B------:R0:W-:Y:S02]  /*1270*/  STL [R1+0x1c8], R9 ;  /* 0x0001c80901007387 */ /* 0x0001e40000100800 */
[----:B------:R-:W-:Y:S01]  /*1280*/  IMAD.MOV R18, RZ, RZ, -R18 ;  /* 0x000000ffff127224 */ /* 0x000fe200078e0a12 */
[----:B-1----:R-:W-:Y:S01]  /*1290*/  IADD3 R15, R23, 0x74, RZ ;  /* 0x00000074170f7810 */ /* 0x002fe20007ffe0ff */
[--C-:B------:R-:W-:Y:S01]  /*12a0*/  @!P4 IMAD.IADD R0, R0, 0x1, -R7.reuse ;  /* 0x000000010000c824 */ /* 0x100fe200078e0a07 */
[----:B------:R-:W-:Y:S01]  /*12b0*/  ISETP.GE.AND P4, PT, R8, RZ, PT ;  /* 0x000000ff0800720c */ /* 0x000fe20003f86270 */
[----:B------:R-:W-:Y:S01]  /*12c0*/  IMAD R6, R7, R18, R16 ;  /* 0x0000001207067224 */ /* 0x000fe200078e0210 */
[----:B------:R-:W-:Y:S01]  /*12d0*/  IABS R17, R15 ;  /* 0x0000000f00117213 */ /* 0x000fe20000000000 */
[----:B------:R-:W-:-:S02]  /*12e0*/  @!P6 IMAD.IADD R4, R4, 0x1, -R7 ;  /* 0x000000010404e824 */ /* 0x000fc400078e0a07 */
[C---:B------:R-:W-:Y:S01]  /*12f0*/  IMAD.HI.U32 R19, R10.reuse, R5, RZ ;  /* 0x000000050a137227 */ /* 0x040fe200078e00ff */
[----:B------:R-:W-:Y:S02]  /*1300*/  ISETP.GT.U32.AND P6, PT, R7, R6, PT ;  /* 0x000000060700720c */ /* 0x000fe40003fc4070 */
[----:B0-----:R-:W-:Y:S01]  /*1310*/  IABS R9, R14 ;  /* 0x0000000e00097213 */ /* 0x001fe20000000000 */
[----:B------:R-:W-:-:S04]  /*1320*/  IMAD.HI.U32 R16, R10, R17, RZ ;  /* 0x000000110a107227 */ /* 0x000fc800078e00ff */
[----:B------:R-:W-:Y:S02]  /*1330*/  IMAD.MOV R16, RZ, RZ, -R16 ;  /* 0x000000ffff107224 */ /* 0x000fe400078e0a10 */
[----:B------:R-:W-:Y:S02]  /*1340*/  IMAD.MOV R19, RZ, RZ, -R19 ;  /* 0x000000ffff137224 */ /* 0x000fe400078e0a13 */
[C---:B------:R-:W-:Y:S02]  /*1350*/  IMAD R16, R7.reuse, R16, R17 ;  /* 0x0000001007107224 */ /* 0x040fe400078e0211 */
[----:B------:R-:W-:Y:S01]  /*1360*/  @!P6 IMAD.IADD R6, R6, 0x1, -R7 ;  /* 0x000000010606e824 */ /* 0x000fe200078e0a07 */
[C---:B------:R-:W-:Y:S01]  /*1370*/  ISETP.GT.U32.AND P6, PT, R7.reuse, R0, PT ;  /* 0x000000000700720c */ /* 0x040fe20003fc4070 */
[----:B------:R-:W-:Y:S02]  /*1380*/  IMAD.MOV.U32 R21, RZ, RZ, R12 ;  /* 0x000000ffff157224 */ /* 0x000fe400078e000c */
[----:B------:R-:W-:-:S02]  /*1390*/  IMAD R5, R7, R19, R5 ;  /* 0x0000001307057224 */ /* 0x000fc400078e0205 */
[----:B------:R-:W-:Y:S02]  /*13a0*/  IMAD.MOV.U32 R20, RZ, RZ, R2 ;  /* 0x000000ffff147224 */ /* 0x000fe400078e0002 */
[----:B------:R-:W-:Y:S01]  /*13b0*/  @!P2 IMAD.MOV R21, RZ, RZ, -R21 ;  /* 0x000000ffff15a224 */ /* 0x000fe200078e0a15 */
[----:B------:R-:W-:Y:S01]  /*13c0*/  ISETP.GT.U32.AND P2, PT, R7, R16, PT ;  /* 0x000000100700720c */ /* 0x000fe20003f44070 */
[----:B------:R-:W-:-:S03]  /*13d0*/  IMAD.HI.U32 R18, R10, R9, RZ ;  /* 0x000000090a127227 */ /* 0x000fc600078e00ff */
[----:B------:R-:W-:Y:S01]  /*13e0*/  STL [R1+0x1c4], R21 ;  /* 0x0001c41501007387 */ /* 0x000fe20000100800 */
[----:B------:R-:W-:Y:S02]  /*13f0*/  VIADD R8, R23, 0x71 ;  /* 0x0000007117087836 */ /* 0x000fe40000000000 */
[----:B------:R-:W-:Y:S01]  /*1400*/  @!P0 IMAD.MOV R20, RZ, RZ, -R20 ;  /* 0x000000ffff148224 */ /* 0x000fe200078e0a14 */
[C---:B------:R-:W-:Y:S01]  /*1410*/  ISETP.GT.U32.AND P0, PT, R7.reuse, R6, PT ;  /* 0x000000060700720c */ /* 0x040fe20003f04070 */
[----:B------:R-:W-:Y:S01]  /*1420*/  @!P1 IMAD.MOV R13, RZ, RZ, -R13 ;  /* 0x000000ffff0d9224 */ /* 0x000fe200078e0a0d */
[C---:B------:R-:W-:Y:S01]  /*1430*/  ISETP.GT.U32.AND P1, PT, R7.reuse, R5, PT ;  /* 0x000000050700720c */ /* 0x040fe20003f24070 */
[----:B------:R-:W-:Y:S01]  /*1440*/  IMAD.MOV R18, RZ, RZ, -R18 ;  /* 0x000000ffff127224 */ /* 0x000fe200078e0a12 */
[----:B------:R-:W-:Y:S01]  /*1450*/  IABS R12, R8 ;  /* 0x00000008000c7213 */ /* 0x000fe20000000000 */
[----:B------:R-:W-:Y:S01]  /*1460*/  @!P6 IMAD.IADD R0, R0, 0x1, -R7 ;  /* 0x000000010000e824 */ /* 0x000fe200078e0a07 */
[----:B------:R-:W-:Y:S01]  /*1470*/  STL [R1+0x1c0], R20 ;  /* 0x0001c01401007387 */ /* 0x000fe20000100800 */
[----:B------:R-:W-:-:S02]  /*1480*/  IMAD R9, R7, R18, R9 ;  /* 0x0000001207097224 */ /* 0x000fc400078e0209 */
[----:B------:R-:W-:Y:S01]  /*1490*/  IMAD.MOV.U32 R18, RZ, RZ, R4 ;  /* 0x000000ffff127224 */ /* 0x000fe200078e0004 */
[----:B------:R0:W-:Y:S01]  /*14a0*/  STL [R1+0x1bc], R13 ;  /* 0x0001bc0d01007387 */ /* 0x0001e20000100800 */
[----:B------:R-:W-:Y:S01]  /*14b0*/  IMAD.HI.U32 R4, R10, R12, RZ ;  /* 0x0000000c0a047227 */ /* 0x000fe200078e00ff */
[----:B------:R-:W-:-:S03]  /*14c0*/  ISETP.GT.U32.AND P6, PT, R7, R9, PT ;  /* 0x000000090700720c */ /* 0x000fc60003fc4070 */
[--C-:B------:R-:W-:Y:S01]  /*14d0*/  @!P2 IMAD.IADD R16, R16, 0x1, -R7.reuse ;  /* 0x000000011010a824 */ /* 0x100fe200078e0a07 */
[----:B------:R-:W-:Y:S01]  /*14e0*/  ISETP.GE.AND P2, PT, R14, RZ, PT ;  /* 0x000000ff0e00720c */ /* 0x000fe20003f46270 */
[----:B------:R-:W-:Y:S01]  /*14f0*/  @!P5 IMAD.MOV R18, RZ, RZ, -R18 ;  /* 0x000000ffff12d224 */ /* 0x000fe200078e0a12 */
[----:B------:R-:W-:Y:S01]  /*1500*/  ISETP.GE.AND P5, PT, R15, RZ, PT ;  /* 0x000000ff0f00720c */ /* 0x000fe20003fa6270 */
[----:B------:R-:W-:Y:S02]  /*1510*/  IMAD.MOV R4, RZ, RZ, -R4 ;  /* 0x000000ffff047224 */ /* 0x000fe400078e0a04 */
[----:B0-----:R-:W-:Y:S01]  /*1520*/  IMAD.MOV.U32 R13, RZ, RZ, R0 ;  /* 0x000000ffff0d7224 */ /* 0x001fe200078e0000 */
[----:B------:R-:W-:Y:S01]  /*1530*/  STL [R1+0x1b8], R18 ;  /* 0x0001b81201007387 */ /* 0x000fe20000100800 */
[----:B------:R-:W-:Y:S01]  /*1540*/  @!P0 IMAD.IADD R6, R6, 0x1, -R7 ;  /* 0x0000000106068824 */ /* 0x000fe200078e0a07 */
[----:B------:R-:W-:Y:S01]  /*1550*/  ISETP.GE.AND P0, PT, R11, RZ, PT ;  /* 0x000000ff0b00720c */ /* 0x000fe20003f06270 */
[----:B------:R-:W-:-:S02]  /*1560*/  @!P3 IMAD.MOV R13, RZ, RZ, -R13 ;  /* 0x000000ffff0db224 */ /* 0x000fc400078e0a0d */
[--C-:B------:R-:W-:Y:S01]  /*1570*/  @!P1 IMAD.IADD R5, R5, 0x1, -R7.reuse ;  /* 0x0000000105059824 */ /* 0x100fe200078e0a07 */
[----:B------:R-:W-:Y:S01]  /*1580*/  ISETP.GT.U32.AND P1, PT, R7, R16, PT ;  /* 0x000000100700720c */ /* 0x000fe20003f24070 */
[----:B------:R-:W-:Y:S01]  /*1590*/  VIADD R17, R23, 0x70 ;  /* 0x0000007017117836 */ /* 0x000fe20000000000 */
[----:B------:R0:W-:Y:S01]  /*15a0*/  STL [R1+0x1b4], R13 ;  /* 0x0001b40d01007387 */ /* 0x0001e20000100800 */
[----:B------:R-:W-:Y:S02]  /*15b0*/  IMAD R12, R7, R4, R12 ;  /* 0x00000004070c7224 */ /* 0x000fe400078e020c */
[----:B------:R-:W-:Y:S01]  /*15c0*/  @!P6 IMAD.IADD R9, R9, 0x1, -R7 ;  /* 0x000000010909e824 */ /* 0x000fe200078e0a07 */
[----:B------:R-:W-:Y:S01]  /*15d0*/  IABS R2, R17 ;  /* 0x0000001100027213 */ /* 0x000fe20000000000 */
[----:B------:R-:W-:Y:S01]  /*15e0*/  VIADD R0, R23, 0x6f ;  /* 0x0000006f17007836 */ /* 0x000fe20000000000 */
[----:B------:R-:W-:Y:S01]  /*15f0*/  ISETP.GT.U32.AND P6, PT, R7, R5, PT ;  /* 0x000000050700720c */ /* 0x000fe20003fc4070 */
[----:B------:R-:W-:Y:S01]  /*1600*/  VIADD R4, R23, 0x6e ;  /* 0x0000006e17047836 */ /* 0x000fe20000000000 */
[----:B------:R-:W-:Y:S01]  /*1610*/  ISETP.GT.U32.AND P3, PT, R7, R9, PT ;  /* 0x000000090700720c */ /* 0x000fe20003f64070 */
[----:B------:R-:W-:-:S04]  /*1620*/  IMAD.HI.U32 R11, R10, R2, RZ ;  /* 0x000000020a0b7227 */ /* 0x000fc800078e00ff */
[----:B0-----:R-:W-:Y:S01]  /*1630*/  IMAD.MOV.U32 R13, RZ, RZ, R6 ;  /* 0x000000ffff0d7224 */ /* 0x001fe200078e0006 */
[----:B------:R-:W-:Y:S01]  /*1640*/  IABS R6, R0 ;  /* 0x0000000000067213 */ /* 0x000fe20000000000 */
[----:B------:R-:W-:Y:S01]  /*1650*/  @!P1 IMAD.IADD R16, R16, 0x1, -R7 ;  /* 0x0000000110109824 */ /* 0x000fe200078e0a07 */
[----:B------:R-:W-:Y:S01]  /*1660*/  IADD3 R11, -R11, RZ, RZ ;  /* 0x000000ff0b0b7210 */ /* 0x000fe20007ffe1ff */
[----:B------:R-:W-:Y:S01]  /*1670*/  @!P4 IMAD.MOV R13, RZ, RZ, -R13 ;  /* 0x000000ffff0dc224 */ /* 0x000fe200078e0a0d */
[----:B------:R-:W-:Y:S01]  /*1680*/  ISETP.GT.U32.AND P4, PT, R7, R12, PT ;  /* 0x0000000c0700720c */ /* 0x000fe20003f84070 */
[----:B------:R-:W-:Y:S01]  /*1690*/  IMAD.MOV.U32 R15, RZ, RZ, R16 ;  /* 0x000000ffff0f7224 */ /* 0x000fe200078e0010 */
[----:B------:R-:W-:Y:S01]  /*16a0*/  ISETP.GE.AND P1, PT, R8, RZ, PT ;  /* 0x000000ff0800720c */ /* 0x000fe20003f26270 */
[----:B------:R-:W-:Y:S01]  /*16b0*/  IMAD.HI.U32 R14, R10, R6, RZ ;  /* 0x000000060a0e7227 */ /* 0x000fe200078e00ff */
[----:B------:R0:W-:Y:S01]  /*16c0*/  STL [R1+0x1b0], R13 ;  /* 0x0001b00d01007387 */ /* 0x0001e20000100800 */
[----:B------:R-:W-:-:S02]  /*16d0*/  IABS R8, R4 ;  /* 0x0000000400087213 */ /* 0x000fc40000000000 */
[----:B------:R-:W-:Y:S02]  /*16e0*/  IMAD R2, R7, R11, R2 ;  /* 0x0000000b07027224 */ /* 0x000fe400078e0202 */
[----:B------:R-:W-:Y:S02]  /*16f0*/  @!P5 IMAD.MOV R15, RZ, RZ, -R15 ;  /* 0x000000ffff0fd224 */ /* 0x000fe400078e0a0f */
[--C-:B------:R-:W-:Y:S01]  /*1700*/  @!P6 IMAD.IADD R5, R5, 0x1, -R7.reuse ;  /* 0x000000010505e824 */ /* 0x100fe200078e0a07 */
[----:B------:R-:W-:Y:S01]  /*1710*/  ISETP.GT.U32.AND P6, PT, R7, R2, PT ;  /* 0x000000020700720c */ /* 0x000fe20003fc4070 */
[----:B------:R-:W-:Y:S01]  /*1720*/  @!P4 IMAD.IADD R12, R12, 0x1, -R7 ;  /* 0x000000010c0cc824 */ /* 0x000fe200078e0a07 */
[----:B------:R1:W-:Y:S01]  /*1730*/  STL [R1+0x1ac], R15 ;  /* 0x0001ac0f01007387 */ /* 0x0003e20000100800 */
[----:B------:R-:W-:Y:S01]  /*1740*/  IMAD.MOV R14, RZ, RZ, -R14 ;  /* 0x000000ffff0e7224 */ /* 0x000fe200078e0a0e */
[----:B------:R-:W-:Y:S01]  /*1750*/  ISETP.GE.AND P4, PT, R0, RZ, PT ;  /* 0x000000ff0000720c */ /* 0x000fe20003f86270 */
[----:B------:R-:W-:Y:S01]  /*1760*/  VIADD R11, R23, 0x6d ;  /* 0x0000006d170b7836 */ /* 0x000fe20000000000 */
[C---:B------:R-:W-:Y:S01]  /*1770*/  ISETP.GT.U32.AND P5, PT, R7.reuse, R12, PT ;  /* 0x0000000c0700720c */ /* 0x040fe20003fa4070 */
[----:B------:R-:W-:-:S02]  /*1780*/  IMAD R6, R7, R14, R6 ;  /* 0x0000000e07067224 */ /* 0x000fc400078e0206 */
[----:B0-----:R-:W-:Y:S01]  /*1790*/  IMAD.HI.U32 R13, R10, R8, RZ ;  /* 0x000000080a0d7227 */ /* 0x001fe200078e00ff */
[----:B------:R-:W-:-:S03]  /*17a0*/  IABS R0, R11 ;  /* 0x0000000b00007213 */ /* 0x000fc60000000000 */
[----:B-1----:R-:W-:Y:S02]  /*17b0*/  IMAD.MOV.U32 R15, RZ, RZ, R5 ;  /* 0x000000ffff0f7224 */ /* 0x002fe400078e0005 */
[----:B------:R-:W-:-:S04]  /*17c0*/  IMAD.HI.U32 R5, R10, R0, RZ ;  /* 0x000000000a057227 */ /* 0x000fc800078e00ff */
[----:B------:R-:W-:Y:S01]  /*17d0*/  @!P0 IMAD.MOV R15, RZ, RZ, -R15 ;  /* 0x000000ffff0f8224 */ /* 0x000fe200078e0a0f */
[C---:B------:R-:W-:Y:S01]  /*17e0*/  ISETP.GT.U32.AND P0, PT, R7.reuse, R6, PT ;  /* 0x000000060700720c */ /* 0x040fe20003f04070 */
[----:B------:R-:W-:Y:S02]  /*17f0*/  @!P6 IMAD.IADD R2, R2, 0x1, -R7 ;  /* 0x000000010202e824 */ /* 0x000fe400078e0a07 */
[----:B------:R-:W-:Y:S01]  /*1800*/  IMAD.MOV R5, RZ, RZ, -R5 ;  /* 0x000000ffff057224 */ /* 0x000fe200078e0a05 */
[----:B------:R-:W-:Y:S01]  /*1810*/  STL [R1+0x1a8], R15 ;  /* 0x0001a80f01007387 */ /* 0x000fe20000100800 */
[----:B------:R-:W-:Y:S01]  /*1820*/  @!P5 IMAD.IADD R12, R12, 0x1, -R7 ;  /* 0x000000010c0cd824 */ /* 0x000fe200078e0a07 */
[C---:B------:R-:W-:Y:S01]  /*1830*/  ISETP.GT.U32.AND P6, PT, R7.reuse, R2, PT ;  /* 0x000000020700720c */ /* 0x040fe20003fc4070 */
[----:B------:R-:W-:Y:S02]  /*1840*/  IMAD R5, R7, R5, R0 ;  /* 0x0000000507057224 */ /* 0x000fe400078e0200 */
[----:B------:R-:W-:-:S02]  /*1850*/  IMAD.MOV.U32 R14, RZ, RZ, R12 ;  /* 0x000000ffff0e7224 */ /* 0x000fc400078e000c */
[----:B------:R-:W-:Y:S02]  /*1860*/  IMAD.MOV R13, RZ, RZ, -R13 ;  /* 0x000000ffff0d7224 */ /* 0x000fe400078e0a0d */
[--C-:B------:R-:W-:Y:S01]  /*1870*/  @!P3 IMAD.IADD R9, R9, 0x1, -R7.reuse ;  /* 0x000000010909b824 */ /* 0x100fe200078e0a07 */
[----:B------:R-:W-:Y:S01]  /*1880*/  ISETP.GE.AND P3, PT, R17, RZ, PT ;  /* 0x000000ff1100720c */ /* 0x000fe20003f66270 */
[----:B------:R-:W-:Y:S02]  /*1890*/  @!P0 IMAD.IADD R6, R6, 0x1, -R7 ;  /* 0x0000000106068824 */ /* 0x000fe400078e0a07 */
[----:B------:R-:W-:Y:S01]  /*18a0*/  @!P1 IMAD.MOV R14, RZ, RZ, -R14 ;  /* 0x000000ffff0e9224 */ /* 0x000fe200078e0a0e */
[C---:B------:R-:W-:Y:S01]  /*18b0*/  ISETP.GT.U32.AND P1, PT, R7.reuse, R5, PT ;  /* 0x000000050700720c */ /* 0x040fe20003f24070 */
[C---:B------:R-:W-:Y:S01]  /*18c0*/  IMAD R8, R7.reuse, R13, R8 ;  /* 0x0000000d07087224 */ /* 0x040fe200078e0208 */
[----:B------:R-:W-:Y:S01]  /*18d0*/  ISETP.GT.U32.AND P0, PT, R7, R6, PT ;  /* 0x000000060700720c */ /* 0x000fe20003f04070 */
[----:B------:R-:W-:Y:S01]  /*18e0*/  @!P2 IMAD.MOV R9, RZ, RZ, -R9 ;  /* 0x000000ffff09a224 */ /* 0x000fe200078e0a09 */
[----:B------:R-:W-:Y:S01]  /*18f0*/  ISETP.GE.AND P2, PT, R4, RZ, PT ;  /* 0x000000ff0400720c */ /* 0x000fe20003f46270 */
[----:B------:R-:W-:Y:S01]  /*1900*/  VIADD R4, R23, 0x6c ;  /* 0x0000006c17047836 */ /* 0x000fe20000000000 */
[----:B------:R-:W-:Y:S01]  /*1910*/  ISETP.GT.U32.AND P5, PT, R7, R8, PT ;  /* 0x000000080700720c */ /* 0x000fe20003fa4070 */
[--C-:B------:R-:W-:Y:S01]  /*1920*/  @!P6 IMAD.IADD R2, R2, 0x1, -R7.reuse ;  /* 0x000000010202e824 */ /* 0x100fe200078e0a07 */
[----:B------:R0:W-:Y:S01]  /*1930*/  STL [R1+0x1a4], R9 ;  /* 0x0001a40901007387 */ /* 0x0001e20000100800 */
[----:B------:R-:W-:Y:S01]  /*1940*/  ISETP.GE.AND P6, PT, R11, RZ, PT ;  /* 0x000000ff0b00720c */ /* 0x000fe20003fc6270 */
[----:B------:R-:W-:Y:S01]  /*1950*/  VIADD R11, R23, 0x6a ;  /* 0x0000006a170b7836 */ /* 0x000fe20000000000 */
[----:B------:R-:W-:Y:S01]  /*1960*/  IABS R19, R4 ;  /* 0x0000000400137213 */ /* 0x000fe20000000000 */
[----:B------:R-:W-:Y:S01]  /*1970*/  IMAD.MOV.U32 R13, RZ, RZ, R2 ;  /* 0x000000ffff0d7224 */ /* 0x000fe200078e0002 */
[----:B------:R1:W-:Y:S01]  /*1980*/  STL [R1+0x1a0], R14 ;  /* 0x0001a00e01007387 */ /* 0x0003e20000100800 */
[----:B------:R-:W-:Y:S01]  /*1990*/  @!P1 IMAD.IADD R5, R5, 0x1, -R7 ;  /* 0x0000000105059824 */ /* 0x000fe200078e0a07 */
[----:B------:R-:W-:Y:S01]  /*19a0*/  IABS R0, R11 ;  /* 0x0000000b00007213 */ /* 0x000fe20000000000 */
[----:B------:R-:W-:Y:S01]  /*19b0*/  IMAD.HI.U32 R12, R10, R19, RZ ;  /* 0x000000130a0c7227 */ /* 0x000fe200078e00ff */
[----:B------:R-:W-:-:S02]  /*19c0*/  @!P3 IADD3 R13, -R13, RZ, RZ ;  /* 0x000000ff0d0db210 */ /* 0x000fc40007ffe1ff */
[----:B------:R-:W-:Y:S01]  /*19d0*/  ISETP.GE.AND P3, PT, R4, RZ, PT ;  /* 0x000000ff0400720c */ /* 0x000fe20003f66270 */
[----:B0-----:R-:W-:Y:S01]  /*19e0*/  VIADD R9, R23, 0x6b ;  /* 0x0000006b17097836 */ /* 0x001fe20000000000 */
[----:B------:R-:W-:Y:S01]  /*19f0*/  ISETP.GT.U32.AND P1, PT, R7, R5, PT ;  /* 0x000000050700720c */ /* 0x000fe20003f24070 */
[--C-:B------:R-:W-:Y:S01]  /*1a00*/  @!P0 IMAD.IADD R6, R6, 0x1, -R7.reuse ;  /* 0x0000000106068824 */ /* 0x100fe200078e0a07 */
[----:B------:R0:W-:Y:S01]  /*1a10*/  STL [R1+0x19c], R13 ;  /* 0x00019c0d01007387 */ /* 0x0001e20000100800 */
[----:B------:R-:W-:Y:S01]  /*1a20*/  @!P5 IMAD.IADD R8, R8, 0x1, -R7 ;  /* 0x000000010808d824 */ /* 0x000fe200078e0a07 */
[----:B------:R-:W-:Y:S01]  /*1a30*/  IABS R20, R9 ;  /* 0x0000000900147213 */ /* 0x000fe20000000000 */
[----:B-1----:R-:W-:Y:S01]  /*1a40*/  IMAD.MOV.U32 R14, RZ, RZ, R6 ;  /* 0x000000ffff0e7224 */ /* 0x002fe200078e0006 */
[----:B------:R-:W-:Y:S01]  /*1a50*/  ISETP.GE.AND P0, PT, R9, RZ, PT ;  /* 0x000000ff0900720c */ /* 0x000fe20003f06270 */
[----:B------:R-:W-:Y:S01]  /*1a60*/  IMAD.MOV R9, RZ, RZ, -R12 ;  /* 0x000000ffff097224 */ /* 0x000fe200078e0a0c */
[----:B------:R-:W-:Y:S01]  /*1a70*/  ISETP.GT.U32.AND P5, PT, R7, R8, PT ;  /* 0x000000080700720c */ /* 0x000fe20003fa4070 */
[----:B------:R-:W-:-:S04]  /*1a80*/  IMAD.HI.U32 R4, R10, R20, RZ ;  /* 0x000000140a047227 */ /* 0x000fc800078e00ff */
[C---:B------:R-:W-:Y:S02]  /*1a90*/  IMAD R19, R7.reuse, R9, R19 ;  /* 0x0000000907137224 */ /* 0x040fe400078e0213 */
[----:B------:R-:W-:Y:S02]  /*1aa0*/  IMAD.MOV R4, RZ, RZ, -R4 ;  /* 0x000000ffff047224 */ /* 0x000fe400078e0a04 */
[----:B------:R-:W-:Y:S01]  /*1ab0*/  @!P4 IMAD.MOV R14, RZ, RZ, -R14 ;  /* 0x000000ffff0ec224 */ /* 0x000fe200078e0a0e */
[C---:B------:R-:W-:Y:S01]  /*1ac0*/  ISETP.GT.U32.AND P4, PT, R7.reuse, R19, PT ;  /* 0x000000130700720c */ /* 0x040fe20003f84070 */
[----:B------:R-:W-:Y:S02]  /*1ad0*/  IMAD R20, R7, R4, R20 ;  /* 0x0000000407147224 */ /* 0x000fe400078e0214 */
[--C-:B------:R-:W-:Y:S01]  /*1ae0*/  @!P1 IMAD.IADD R5, R5, 0x1, -R7.reuse ;  /* 0x0000000105059824 */ /* 0x100fe200078e0a07 */
[----:B------:R1:W-:Y:S01]  /*1af0*/  STL [R1+0x194], R14 ;  /* 0x0001940e01007387 */ /* 0x0003e20000100800 */
[----:B------:R-:W-:Y:S01]  /*1b00*/  @!P5 IMAD.IADD R8, R8, 0x1, -R7 ;  /* 0x000000010808d824 */ /* 0x000fe200078e0a07 */
[----:B------:R-:W-:Y:S01]  /*1b10*/  ISETP.GT.U32.AND P1, PT, R7, R20, PT ;  /* 0x000000140700720c */ /* 0x000fe20003f24070 */
[----:B------:R-:W-:Y:S01]  /*1b20*/  IMAD.HI.U32 R2, R10, R0, RZ ;  /* 0x000000000a027227 */ /* 0x000fe200078e00ff */
[----:B------:R-:W-:-:S03]  /*1b30*/  ISETP.GE.AND P5, PT, R11, RZ, PT ;  /* 0x000000ff0b00720c */ /* 0x000fc60003fa6270 */
[----:B------:R-:W-:Y:S02]  /*1b40*/  VIADD R11, R23, 0x69 ;  /* 0x00000069170b7836 */ /* 0x000fe40000000000 */
[----:B------:R-:W-:Y:S02]  /*1b50*/  @!P4 IMAD.IADD R19, R19, 0x1, -R7 ;  /* 0x000000011313c824 */ /* 0x000fe400078e0a07 */
[----:B0-----:R-:W-:Y:S02]  /*1b60*/  IMAD.MOV.U32 R13, RZ, RZ, R8 ;  /* 0x000000ffff0d7224 */ /* 0x001fe400078e0008 */
[----:B------:R-:W-:Y:S01]  /*1b70*/  IMAD.MOV R2, RZ, RZ, -R2 ;  /* 0x000000ffff027224 */ /* 0x000fe200078e0a02 */
[----:B------:R-:W-:Y:S01]  /*1b80*/  ISETP.GT.U32.AND P4, PT, R7, R19, PT ;  /* 0x000000130700720c */ /* 0x000fe20003f84070 */
[----:B------:R-:W-:Y:S01]  /*1b90*/  @!P2 IMAD.MOV R13, RZ, RZ, -R13 ;  /* 0x000000ffff0da224 */ /* 0x000fe200078e0a0d */
[----:B------:R-:W-:Y:S01]  /*1ba0*/  ISETP.GE.AND P2, PT, R11, RZ, PT ;  /* 0x000000ff0b00720c */ /* 0x000fe20003f46270 */
[----:B------:R-:W-:Y:S01]  /*1bb0*/  @!P1 IMAD.IADD R20, R20, 0x1, -R7 ;  /* 0x0000000114149824 */ /* 0x000fe200078e0a07 */
[----:B------:R-:W-:Y:S01]  /*1bc0*/  IABS R11, R11 ;  /* 0x0000000b000b7213 */ /* 0x000fe20000000000 */
[----:B------:R-:W-:Y:S01]  /*1bd0*/  VIADD R4, R23, 0x68 ;  /* 0x0000006817047836 */ /* 0x000fe20000000000 */
[----:B------:R0:W-:Y:S01]  /*1be0*/  STL [R1+0x190], R13 ;  /* 0x0001900d01007387 */ /* 0x0001e20000100800 */
[C---:B------:R-:W-:Y:S01]  /*1bf0*/  IMAD R0, R7.reuse, R2, R0 ;  /* 0x0000000207007224 */ /* 0x040fe200078e0200 */
[----:B------:R-:W-:Y:S01]  /*1c00*/  ISETP.GT.U32.AND P1, PT, R7, R20, PT ;  /* 0x000000140700720c */ /* 0x000fe20003f24070 */
[----:B------:R-:W-:Y:S01]  /*1c10*/  IMAD.MOV.U32 R17, RZ, RZ, R5 ;  /* 0x000000ffff117224 */ /* 0x000fe200078e0005 */
[----:B-1----:R-:W-:Y:S01]  /*1c20*/  IABS R14, R4 ;  /* 0x00000004000e7213 */ /* 0x002fe20000000000 */
[----:B------:R-:W-:-:S04]  /*1c30*/  IMAD.HI.U32 R12, R10, R11, RZ ;  /* 0x0000000b0a0c7227 */ /* 0x000fc800078e00ff */
[----:B------:R-:W-:Y:S01]  /*1c40*/  @!P6 IMAD.MOV R17, RZ, RZ, -R17 ;  /* 0x000000ffff11e224 */ /* 0x000fe200078e0a11 */
[----:B------:R-:W-:Y:S01]  /*1c50*/  ISETP.GT.U32.AND P6, PT, R7, R0, PT ;  /* 0x000000000700720c */ /* 0x000fe20003fc4070 */
[----:B------:R-:W-:Y:S02]  /*1c60*/  VIADD R16, R23, 0x67 ;  /* 0x0000006717107836 */ /* 0x000fe40000000000 */
[----:B------:R-:W-:Y:S01]  /*1c70*/  IMAD.MOV R12, RZ, RZ, -R12 ;  /* 0x000000ffff0c7224 */ /* 0x000fe200078e0a0c */
[----:B------:R1:W-:Y:S01]  /*1c80*/  STL [R1+0x18c], R17 ;  /* 0x00018c1101007387 */ /* 0x0003e20000100800 */
[----:B------:R-:W-:Y:S01]  /*1c90*/  IMAD.HI.U32 R6, R10, R14, RZ ;  /* 0x0000000e0a067227 */ /* 0x000fe200078e00ff */
[----:B------:R-:W-:-:S03]  /*1ca0*/  IABS R9, R16 ;  /* 0x0000001000097213 */ /* 0x000fc60000000000 */
[----:B------:R-:W-:Y:S01]  /*1cb0*/  @!P4 IMAD.IADD R19, R19, 0x1, -R7 ;  /* 0x000000011313c824 */ /* 0x000fe200078e0a07 */
[----:B------:R-:W-:Y:S01]  /*1cc0*/  ISETP.GE.AND P4, PT, R4, RZ, PT ;  /* 0x000000ff0400720c */ /* 0x000fe20003f86270 */
[C---:B------:R-:W-:Y:S02]  /*1cd0*/  IMAD R4, R7.reuse, R12, R11 ;  /* 0x0000000c07047224 */ /* 0x040fe400078e020b */
[----:B------:R-:W-:Y:S02]  /*1ce0*/  IMAD.MOV R6, RZ, RZ, -R6 ;  /* 0x000000ffff067224 */ /* 0x000fe400078e0a06 */
[----:B------:R-:W-:Y:S01]  /*1cf0*/  @!P1 IMAD.IADD R20, R20, 0x1, -R7 ;  /* 0x0000000114149824 */ /* 0x000fe200078e0a07 */
[C---:B------:R-:W-:Y:S01]  /*1d00*/  ISETP.GT.U32.AND P1, PT, R7.reuse, R4, PT ;  /* 0x000000040700720c */ /* 0x040fe20003f24070 */
[----:B------:R-:W-:Y:S02]  /*1d10*/  IMAD R14, R7, R6, R14 ;  /* 0x00000006070e7224 */ /* 0x000fe400078e020e */
[----:B0-----:R-:W-:-:S04]  /*1d20*/  IMAD.HI.U32 R13, R10, R9, RZ ;  /* 0x000000090a0d7227 */ /* 0x001fc800078e00ff */
[----:B------:R-:W-:Y:S01]  /*1d30*/  @!P6 IMAD.IADD R0, R0, 0x1, -R7 ;  /* 0x000000010000e824 */ /* 0x000fe200078e0a07 */
[----:B------:R-:W-:Y:S01]  /*1d40*/  ISETP.GT.U32.AND P6, PT, R7, R14, PT ;  /* 0x0000000e0700720c */ /* 0x000fe20003fc4070 */
[C---:B------:R-:W-:Y:S02]  /*1d50*/  VIADD R8, R23.reuse, 0x66 ;  /* 0x0000006617087836 */ /* 0x040fe40000000000 */
[----:B------:R-:W-:Y:S02]  /*1d60*/  IMAD.MOV R5, RZ, RZ, -R13 ;  /* 0x000000ffff057224 */ /* 0x000fe400078e0a0d */
[----:B------:R-:W-:Y:S01]  /*1d70*/  @!P1 IADD3 R4, R4, -R7, RZ ;  /* 0x8000000704049210 */ /* 0x000fe20007ffe0ff */
[----:B------:R-:W-:Y:S01]  /*1d80*/  VIADD R11, R23, 0x64 ;  /* 0x00000064170b7836 */ /* 0x000fe20000000000 */
[----:B------:R-:W-:Y:S01]  /*1d90*/  IABS R15, R8 ;  /* 0x00000008000f7213 */ /* 0x000fe20000000000 */
[C---:B------:R-:W-:Y:S01]  /*1da0*/  IMAD R9, R7.reuse, R5, R9 ;  /* 0x0000000507097224 */ /* 0x040fe200078e0209 */
[----:B------:R-:W-:Y:S01]  /*1db0*/  ISETP.GT.U32.AND P1, PT, R7, R0, PT ;  /* 0x000000000700720c */ /* 0x000fe20003f24070 */
[----:B------:R-:W-:Y:S01]  /*1dc0*/  VIADD R5, R23, 0x65 ;  /* 0x0000006517057836 */ /* 0x000fe20000000000 */
[----:B-1----:R-:W-:Y:S01]  /*1dd0*/  IABS R17, R11 ;  /* 0x0000000b00117213 */ /* 0x002fe20000000000 */
[----:B------:R-:W-:-:S02]  /*1de0*/  IMAD.MOV.U32 R22, RZ, RZ, R19 ;  /* 0x000000ffff167224 */ /* 0x000fc400078e0013 */
[----:B------:R-:W-:Y:S01]  /*1df0*/  IMAD.HI.U32 R2, R10, R15, RZ ;  /* 0x0000000f0a027227 */ /* 0x000fe200078e00ff */
[----:B------:R-:W-:-:S03]  /*1e00*/  IABS R13, R5 ;  /* 0x00000005000d7213 */ /* 0x000fc60000000000 */
[----:B------:R-:W-:Y:S02]  /*1e10*/  @!P6 IMAD.IADD R14, R14, 0x1, -R7 ;  /* 0x000000010e0ee824 */ /* 0x000fe400078e0a07 */
[----:B------:R-:W-:Y:S01]  /*1e20*/  @!P3 IMAD.MOV R22, RZ, RZ, -R22 ;  /* 0x000000ffff16b224 */ /* 0x000fe200078e0a16 */
[C---:B------:R-:W-:Y:S01]  /*1e30*/  ISETP.GT.U32.AND P3, PT, R7.reuse, R4, PT ;  /* 0x000000040700720c */ /* 0x040fe20003f64070 */
[----:B------:R-:W-:Y:S01]  /*1e40*/  IMAD.MOV R2, RZ, RZ, -R2 ;  /* 0x000000ffff027224 */ /* 0x000fe200078e0a02 */
[C---:B------:R-:W-:Y:S01]  /*1e50*/  ISETP.GT.U32.AND P6, PT, R7.reuse, R14, PT ;  /* 0x0000000e0700720c */ /* 0x040fe20003fc4070 */
[----:B------:R-:W-:Y:S01]  /*1e60*/  IMAD.HI.U32 R21, R10, R13, RZ ;  /* 0x0000000d0a157227 */ /* 0x000fe200078e00ff */
[----:B------:R-:W-:Y:S03]  /*1e70*/  STL [R1+0x180], R22 ;  /* 0x0001801601007387 */ /* 0x000fe60000100800 */
[----:B------:R-:W-:-:S02]  /*1e80*/  IMAD R15, R7, R2, R15 ;  /* 0x00000002070f7224 */ /* 0x000fc400078e020f */
[----:B------:R-:W-:-:S04]  /*1e90*/  IMAD.HI.U32 R19, R10, R17, RZ ;  /* 0x000000110a137227 */ /* 0x000fc800078e00ff */
[----:B------:R-:W-:Y:S02]  /*1ea0*/  IMAD.MOV R21, RZ, RZ, -R21 ;  /* 0x000000ffff157224 */ /* 0x000fe400078e0a15 */
[----:B------:R-:W-:Y:S01]  /*1eb0*/  @!P1 IMAD.IADD R0, R0, 0x1, -R7 ;  /* 0x0000000100009824 */ /* 0x000fe200078e0a07 */
[C---:B------:R-:W-:Y:S01]  /*1ec0*/  ISETP.GT.U32.AND P1, PT, R7.reuse, R15, PT ;  /* 0x0000000f0700720c */ /* 0x040fe20003f24070 */
[----:B------:R-:W-:Y:S02]  /*1ed0*/  IMAD.MOV R19, RZ, RZ, -R19 ;  /* 0x000000ffff137224 */ /* 0x000fe400078e0a13 */
[----:B------:R-:W-:Y:S01]  /*1ee0*/  @!P0 IMAD.MOV R20, RZ, RZ, -R20 ;  /* 0x000000ffff148224 */ /* 0x000fe200078e0a14 */
[C---:B------:R-:W-:Y:S01]  /*1ef0*/  ISETP.GT.U32.AND P0, PT, R7.reuse, R9, PT ;  /* 0x000000090700720c */ /* 0x040fe20003f04070 */
[----:B------:R-:W-:Y:S02]  /*1f00*/  IMAD R13, R7, R21, R13 ;  /* 0x00000015070d7224 */ /* 0x000fe400078e020d */
[----:B------:R-:W-:Y:S01]  /*1f10*/  VIADD R12, R23, 0x63 ;  /* 0x00000063170c7836 */ /* 0x000fe20000000000 */
[----:B------:R0:W-:Y:S01]  /*1f20*/  STL [R1+0x17c], R20 ;  /* 0x00017c1401007387 */ /* 0x0001e20000100800 */
[----:B------:R-:W-:-:S02]  /*1f30*/  IMAD R17, R7, R19, R17 ;  /* 0x0000001307117224 */ /* 0x000fc400078e0211 */
[--C-:B------:R-:W-:Y:S01]  /*1f40*/  @!P3 IMAD.IADD R4, R4, 0x1, -R7.reuse ;  /* 0x000000010404b824 */ /* 0x100fe200078e0a07 */
[----:B------:R-:W-:Y:S01]  /*1f50*/  ISETP.GT.U32.AND P3, PT, R7, R13, PT ;  /* 0x0000000d0700720c */ /* 0x000fe20003f64070 */
[--C-:B------:R-:W-:Y:S01]  /*1f60*/  @!P6 IMAD.IADD R14, R14, 0x1, -R7.reuse ;  /* 0x000000010e0ee824 */ /* 0x100fe200078e0a07 */
[----:B------:R-:W-:Y:S01]  /*1f70*/  IABS R18, R12 ;  /* 0x0000000c00127213 */ /* 0x000fe20000000000 */
[----:B------:R-:W-:Y:S01]  /*1f80*/  VIADD R2, R23, 0x62 ;  /* 0x0000006217027836 */ /* 0x000fe20000000000 */
[----:B------:R-:W-:Y:S01]  /*1f90*/  ISETP.GT.U32.AND P6, PT, R7, R17, PT ;  /* 0x000000110700720c */ /* 0x000fe20003fc4070 */
[----:B------:R-:W-:Y:S01]  /*1fa0*/  @!P1 IMAD.IADD R15, R15, 0x1, -R7 ;  /* 0x000000010f0f9824 */ /* 0x000fe200078e0a07 */
[----:B------:R-:W-:Y:S01]  /*1fb0*/  ISETP.GE.AND P1, PT, R8, RZ, PT ;  /* 0x000000ff0800720c */ /* 0x000fe20003f26270 */
[----:B------:R-:W-:Y:S01]  /*1fc0*/  IMAD.MOV.U32 R24, RZ, RZ, R0 ;  /* 0x000000ffff187224 */ /* 0x000fe200078e0000 */
[----:B------:R-:W-:Y:S01]  /*1fd0*/  IABS R6, R2 ;  /* 0x0000000200067213 */ /* 0x000fe20000000000 */
[----:B0-----:R-:W-:-:S04]  /*1fe0*/  IMAD.HI.U32 R20, R10, R18, RZ ;  /* 0x000000120a147227 */ /* 0x001fc800078e00ff */
[--C-:B------:R-:W-:Y:S01]  /*1ff0*/  @!P0 IMAD.IADD R9, R9, 0x1, -R7.reuse ;  /* 0x0000000109098824 */ /* 0x100fe200078e0a07 */
[----:B------:R-:W-:Y:S01]  /*2000*/  ISETP.GE.AND P0, PT, R16, RZ, PT ;  /* 0x000000ff1000720c */ /* 0x000fe20003f06270 */
[----:B------:R-:W-:Y:S01]  /*2010*/  @!P5 IMAD.MOV R24, RZ, RZ, -R24 ;  /* 0x000000ffff18d224 */ /* 0x000fe200078e0a18 */
[----:B------:R-:W-:Y:S01]  /*2020*/  ISETP.GT.U32.AND P5, PT, R7, R15, PT ;  /* 0x0000000f0700720c */ /* 0x000fe20003fa4070 */
[----:B------:R-:W-:Y:S02]  /*2030*/  IMAD.MOV R20, RZ, RZ, -R20 ;  /* 0x000000ffff147224 */ /* 0x000fe400078e0a14 */
[----:B------:R-:W-:Y:S01]  /*2040*/  @!P3 IMAD.IADD R13, R13, 0x1, -R7 ;  /* 0x000000010d0db824 */ /* 0x000fe200078e0a07 */
[C---:B------:R-:W-:Y:S01]  /*2050*/  ISETP.GT.U32.AND P3, PT, R7.reuse, R9, PT ;  /* 0x000000090700720c */ /* 0x040fe20003f64070 */
[----:B------:R-:W-:Y:S01]  /*2060*/  IMAD.HI.U32 R21, R10, R6, RZ ;  /* 0x000000060a157227 */ /* 0x000fe200078e00ff */
[----:B------:R-:W-:Y:S03]  /*2070*/  STL [R1+0x178], R24 ;  /* 0x0001781801007387 */ /* 0x000fe60000100800 */
[----:B------:R-:W-:-:S02]  /*2080*/  IMAD R18, R7, R20, R18 ;  /* 0x0000001407127224 */ /* 0x000fc400078e0212 */
[----:B------:R-:W-:Y:S01]  /*2090*/  @!P6 IMAD.IADD R17, R17, 0x1, -R7 ;  /* 0x000000011111e824 */ /* 0x000fe200078e0a07 */
[----:B------:R-:W-:Y:S01]  /*20a0*/  ISETP.GT.U32.AND P6, PT, R7, R13, PT ;  /* 0x0000000d0700720c */ /* 0x000fe20003fc4070 */
[----:B------:R-:W-:Y:S02]  /*20b0*/  IMAD.MOV R21, RZ, RZ, -R21 ;  /* 0x000000ffff157224 */ /* 0x000fe400078e0a15 */
[----:B------:R-:W-:Y:S02]  /*20c0*/  VIADD R8, R23, 0x61 ;  /* 0x0000006117087836 */ /* 0x000fe40000000000 */
[----:B------:R-:W-:Y:S02]  /*20d0*/  IMAD.MOV.U32 R22, RZ, RZ, R4 ;  /* 0x000000ffff167224 */ /* 0x000fe400078e0004 */
[----:B------:R-:W-:Y:S01]  /*20e0*/  @!P4 IMAD.MOV R14, RZ, RZ, -R14 ;  /* 0x000000ffff0ec224 */ /* 0x000fe200078e0a0e */
[C---:B------:R-:W-:Y:S01]  /*20f0*/  ISETP.GT.U32.AND P4, PT, R7.reuse, R18, PT ;  /* 0x000000120700720c */ /* 0x040fe20003f84070 */
[----:B------:R-:W-:Y:S01]  /*2100*/  IMAD R6, R7, R21, R6 ;  /* 0x0000001507067224 */ /* 0x000fe200078e0206 */
[----:B------:R-:W-:Y:S01]  /*2110*/  IABS R0, R8 ;  /* 0x0000000800007213 */ /* 0x000fe20000000000 */
[----:B------:R-:W-:-:S02]  /*2120*/  VIADD R16, R23, 0x60 ;  /* 0x0000006017107836 */ /* 0x000fc40000000000 */
[----:B------:R-:W-:Y:S01]  /*2130*/  @!P2 IMAD.MOV R22, RZ, RZ, -R22 ;  /* 0x000000ffff16a224 */ /* 0x000fe200078e0a16 */
[----:B------:R-:W-:Y:S01]  /*2140*/  ISETP.GT.U32.AND P2, PT, R7, R17, PT ;  /* 0x000000110700720c */ /* 0x000fe20003f44070 */
[--C-:B------:R-:W-:Y:S01]  /*2150*/  @!P5 IMAD.IADD R15, R15, 0x1, -R7.reuse ;  /* 0x000000010f0fd824 */ /* 0x100fe200078e0a07 */
[----:B------:R-:W-:Y:S01]  /*2160*/  ISETP.GT.U32.AND P5, PT, R7, R6, PT ;  /* 0x000000060700720c */ /* 0x000fe20003fa4070 */
[--C-:B------:R-:W-:Y:S01]  /*2170*/  @!P3 IMAD.IADD R9, R9, 0x1, -R7.reuse ;  /* 0x000000010909b824 */ /* 0x100fe200078e0a07 */
[----:B------:R-:W-:Y:S01]  /*2180*/  IABS R4, R16 ;  /* 0x0000001000047213 */ /* 0x000fe20000000000 */
[----:B------:R-:W-:Y:S01]  /*2190*/  @!P6 IMAD.IADD R13, R13, 0x1, -R7 ;  /* 0x000000010d0de824 */ /* 0x000fe200078e0a07 */
[----:B------:R-:W-:Y:S01]  /*21a0*/  ISETP.GE.AND P3, PT, R5, RZ, PT ;  /* 0x000000ff0500720c */ /* 0x000fe20003f66270 */
[C---:B------:R-:W-:Y:S01]  /*21b0*/  IMAD.HI.U32 R5, R10.reuse, R0, RZ ;  /* 0x000000000a057227 */ /* 0x040fe200078e00ff */
[----:B------:R-:W-:Y:S01]  /*21c0*/  ISETP.GE.AND P6, PT, R11, RZ, PT ;  /* 0x000000ff0b00720c */ /* 0x000fe20003fc6270 */
[----:B------:R-:W-:Y:S02]  /*21d0*/  STL [R1+0x174], R22 ;  /* 0x0001741601007387 */ /* 0x000fe40000100800 */
[----:B------:R-:W-:-:S02]  /*21e0*/  IMAD.HI.U32 R11, R10, R4, RZ ;  /* 0x000000040a0b7227 */ /* 0x000fc400078e00ff */
[----:B------:R0:W-:Y:S02]  /*21f0*/  STL [R1+0x170], R14 ;  /* 0x0001700e01007387 */ /* 0x0001e40000100800 */
[----:B------:R-:W-:Y:S02]  /*2200*/  IMAD.MOV R5, RZ, RZ, -R5 ;  /* 0x000000ffff057224 */ /* 0x000fe400078e0a05 */
[--C-:B------:R-:W-:Y:S01]  /*2210*/  @!P4 IMAD.IADD R18, R18, 0x1, -R7.reuse ;  /* 0x000000011212c824 */ /* 0x100fe200078e0a07 */
[----:B------:R-:W-:Y:S01]  /*2220*/  ISETP.GE.AND P4, PT, R2, RZ, PT ;  /* 0x000000ff0200720c */ /* 0x000fe20003f86270 */
[----:B------:R-:W-:Y:S01]  /*2230*/  @!P2 IMAD.IADD R17, R17, 0x1, -R7 ;  /* 0x000000011111a824 */ /* 0x000fe200078e0a07 */
[----:B------:R-:W-:Y:S01]  /*2240*/  ISETP.GE.AND P2, PT, R12, RZ, PT ;  /* 0x000000ff0c00720c */ /* 0x000fe20003f46270 */
[----:B------:R-:W-:Y:S02]  /*2250*/  IMAD.MOV R11, RZ, RZ, -R11 ;  /* 0x000000ffff0b7224 */ /* 0x000fe400078e0a0b */
[----:B------:R-:W-:Y:S01]  /*2260*/  IMAD R0, R7, R5, R0 ;  /* 0x0000000507007224 */ /* 0x000fe200078e0200 */
[----:B0-----:R-:W-:Y:S01]  /*2270*/  MOV R14, R15 ;  /* 0x0000000f000e7202 */ /* 0x001fe20000000f00 */
[----:B------:R-:W-:-:S02]  /*2280*/  IMAD.MOV.U32 R2, RZ, RZ, R13 ;  /* 0x000000ffff027224 */ /* 0x000fc400078e000d */
[----:B------:R-:W-:Y:S02]  /*2290*/  IMAD.MOV.U32 R19, RZ, RZ, R9 ;  /* 0x000000ffff137224 */ /* 0x000fe400078e0009 */
[----:B------:R-:W-:Y:S01]  /*22a0*/  @!P5 IMAD.IADD R6, R6, 0x1, -R7 ;  /* 0x000000010606d824 */ /* 0x000fe200078e0a07 */
[----:B------:R-:W-:Y:S01]  /*22b0*/  ISETP.GE.AND P5, PT, R8, RZ, PT ;  /* 0x000000ff0800720c */ /* 0x000fe20003fa6270 */
[C---:B------:R-:W-:Y:S02]  /*22c0*/  IMAD R11, R7.reuse, R11, R4 ;  /* 0x0000000b070b7224 */ /* 0x040fe400078e0204 */
[----:B------:R-:W-:Y:S02]  /*22d0*/  IMAD.MOV.U32 R9, RZ, RZ, R17 ;  /* 0x000000ffff097224 */ /* 0x000fe400078e0011 */
[----:B------:R-:W-:Y:S01]  /*22e0*/  @!P3 IMAD.MOV R2, RZ, RZ, -R2 ;  /* 0x000000ffff02b224 */ /* 0x000fe200078e0a02 */
[C---:B------:R-:W-:Y:S01]  /*22f0*/  ISETP.GT.U32.AND P3, PT, R7.reuse, R0, PT ;  /* 0x000000000700720c */ /* 0x040fe20003f64070 */
[----:B------:R-:W-:Y:S01]  /*2300*/  @!P0 IMAD.MOV R19, RZ, RZ, -R19 ;  /* 0x000000ffff138224 */ /* 0x000fe200078e0a13 */
[C---:B------:R-:W-:Y:S01]  /*2310*/  ISETP.GT.U32.AND P0, PT, R7.reuse, R18, PT ;  /* 0x000000120700720c */ /* 0x040fe20003f04070 */
[----:B------:R-:W-:Y:S01]  /*2320*/  @!P1 IMAD.MOV R14, RZ, RZ, -R14 ;  /* 0x000000ffff0e9224 */ /* 0x000fe200078e0a0e */
[C---:B------:R-:W-:Y:S01]  /*2330*/  ISETP.GT.U32.AND P1, PT, R7.reuse, R6, PT ;  /* 0x000000060700720c */ /* 0x040fe20003f24070 */
[----:B------:R-:W-:Y:S01]  /*2340*/  @!P6 IMAD.MOV R9, RZ, RZ, -R9 ;  /* 0x000000ffff09e224 */ /* 0x000fe200078e0a09 */
[----:B------:R-:W-:Y:S01]  /*2350*/  ISETP.GT.U32.AND P6, PT, R7, R11, PT ;  /* 0x0000000b0700720c */ /* 0x000fe20003fc4070 */
[----:B------:R-:W-:Y:S01]  /*2360*/  STL [R1+0x16c], R19 ;  /* 0x00016c1301007387 */ /* 0x000fe20000100800 */
[----:B------:R-:W-:-:S02]  /*2370*/  VIADD R4, R23, 0x5f ;  /* 0x0000005f17047836 */ /* 0x000fc40000000000 */
[----:B------:R-:W-:Y:S01]  /*2380*/  VIADD R12, R23, 0x5d ;  /* 0x0000005d170c7836 */ /* 0x000fe20000000000 */
[----:B------:R-:W-:Y:S02]  /*2390*/  STL [R1+0x164], R14 ;  /* 0x0001640e01007387 */ /* 0x000fe40000100800 */
[--C-:B------:R-:W-:Y:S01]  /*23a0*/  @!P3 IMAD.IADD R0, R0, 0x1, -R7.reuse ;  /* 0x000000010000b824 */ /* 0x100fe200078e0a07 */
[----:B------:R-:W-:Y:S01]  /*23b0*/  IABS R13, R4 ;  /* 0x00000004000d7213 */ /* 0x000fe20000000000 */
[----:B------:R0:W-:Y:S01]  /*23c0*/  STL [R1+0x160], R2 ;  /* 0x0001600201007387 */ /* 0x0001e20000100800 */
[--C-:B------:R-:W-:Y:S01]  /*23d0*/  @!P0 IMAD.IADD R18, R18, 0x1, -R7.reuse ;  /* 0x0000000112128824 */ /* 0x100fe200078e0a07 */
[----:B------:R-:W-:Y:S01]  /*23e0*/  ISETP.GE.AND P0, PT, R16, RZ, PT ;  /* 0x000000ff1000720c */ /* 0x000fe20003f06270 */
[--C-:B------:R-:W-:Y:S01]  /*23f0*/  @!P1 IMAD.IADD R6, R6, 0x1, -R7.reuse ;  /* 0x0000000106069824 */ /* 0x100fe200078e0a07 */
[----:B------:R-:W-:Y:S01]  /*2400*/  ISETP.GE.AND P1, PT, R4, RZ, PT ;  /* 0x000000ff0400720c */ /* 0x000fe20003f26270 */
[----:B------:R-:W-:Y:S01]  /*2410*/  @!P6 IMAD.IADD R11, R11, 0x1, -R7 ;  /* 0x000000010b0be824 */ /* 0x000fe200078e0a07 */
[----:B------:R-:W-:Y:S01]  /*2420*/  ISETP.GT.U32.AND P6, PT, R7, R0, PT ;  /* 0x000000000700720c */ /* 0x000fe20003fc4070 */
[----:B------:R-:W-:Y:S01]  /*2430*/  IMAD.MOV.U32 R8, RZ, RZ, R18 ;  /* 0x000000ffff087224 */ /* 0x000fe200078e0012 */
[----:B------:R-:W-:Y:S01]  /*2440*/  STL [R1+0x15c], R9 ;  /* 0x00015c0901007387 */ /* 0x000fe20000100800 */
[----:B------:R-:W-:Y:S01]  /*2450*/  @!P4 IMAD.MOV R6, RZ, RZ, -R6 ;  /* 0x000000ffff06c224 */ /* 0x000fe200078e0a06 */
[----:B------:R-:W-:Y:S01]  /*2460*/  ISETP.GE.AND P4, PT, R12, RZ, PT ;  /* 0x000000ff0c00720c */ /* 0x000fe20003f86270 */
[----:B0-----:R-:W-:Y:S01]  /*2470*/  VIADD R2, R23, 0x5e ;  /* 0x0000005e17027836 */ /* 0x001fe20000000000 */
[----:B------:R-:W-:Y:S01]  /*2480*/  IABS R12, R12 ;  /* 0x0000000c000c7213 */ /* 0x000fe20000000000 */
[----:B------:R-:W-:Y:S01]  /*2490*/  @!P2 IMAD.MOV R8, RZ, RZ, -R8 ;  /* 0x000000ffff08a224 */ /* 0x000fe200078e0a08 */
[----:B------:R-:W-:Y:S01]  /*24a0*/  ISETP.GT.U32.AND P2, PT, R7, R11, PT ;  /* 0x0000000b0700720c */ /* 0x000fe20003f44070 */
[----:B------:R-:W-:Y:S01]  /*24b0*/  VIADD R18, R23, 0x59 ;  /* 0x0000005917127836 */ /* 0x000fe20000000000 */
[----:B------:R-:W-:-:S02]  /*24c0*/  IABS R5, R2 ;  /* 0x0000000200057213 */ /* 0x000fc40000000000 */
[----:B------:R-:W-:Y:S01]  /*24d0*/  ISETP.GE.AND P3, PT, R2, RZ, PT ;  /* 0x000000ff0200720c */ /* 0x000fe20003f66270 */
[----:B------:R-:W-:Y:S01]  /*24e0*/  @!P6 IMAD.IADD R0, R0, 0x1, -R7 ;  /* 0x000000010000e824 */ /* 0x000fe200078e0a07 */
[----:B------:R-:W-:Y:S01]  /*24f0*/  STL [R1+0x158], R8 ;  /* 0x0001580801007387 */ /* 0x000fe20000100800 */
[----:B------:R-:W-:Y:S02]  /*2500*/  IMAD.MOV.U32 R4, RZ, RZ, R5 ;  /* 0x000000ffff047224 */ /* 0x000fe400078e0005 */
[C---:B------:R-:W-:Y:S01]  /*2510*/  IMAD.HI.U32 R5, R10.reuse, R13, RZ ;  /* 0x0000000d0a057227 */ /* 0x040fe200078e00ff */
[----:B------:R0:W-:Y:S03]  /*2520*/  STL [R1+0x154], R6 ;  /* 0x0001540601007387 */ /* 0x0001e60000100800 */
[----:B------:R-:W-:Y:S02]  /*2530*/  IMAD.MOV R5, RZ, RZ, -R5 ;  /* 0x000000ffff057224 */ /* 0x000fe400078e0a05 */
[----:B------:R-:W-:-:S04]  /*2540*/  IMAD.HI.U32 R2, R10, R4, RZ ;  /* 0x000000040a027227 */ /* 0x000fc800078e00ff */
[C---:B------:R-:W-:Y:S02]  /*2550*/  IMAD R13, R7.reuse, R5, R13 ;  /* 0x00000005070d7224 */ /* 0x040fe400078e020d */
[----:B------:R-:W-:Y:S02]  /*2560*/  IMAD.MOV R2, RZ, RZ, -R2 ;  /* 0x000000ffff027224 */ /* 0x000fe400078e0a02 */
[----:B------:R-:W-:Y:S01]  /*2570*/  IMAD.MOV.U32 R14, RZ, RZ, R0 ;  /* 0x000000ffff0e7224 */ /* 0x000fe200078e0000 */
[C---:B------:R-:W-:Y:S01]  /*2580*/  ISETP.GT.U32.AND P6, PT, R7.reuse, R13, PT ;  /* 0x0000000d0700720c */ /* 0x040fe20003fc4070 */
[----:B------:R-:W-:Y:S02]  /*2590*/  IMAD R4, R7, R2, R4 ;  /* 0x0000000207047224 */ /* 0x000fe400078e0204 */
[----:B------:R-:W-:Y:S02]  /*25a0*/  @!P5 IMAD.MOV R14, RZ, RZ, -R14 ;  /* 0x000000ffff0ed224 */ /* 0x000fe400078e0a0e */
[----:B------:R-:W-:Y:S01]  /*25b0*/  @!P2 IMAD.IADD R11, R11, 0x1, -R7 ;  /* 0x000000010b0ba824 */ /* 0x000fe200078e0a07 */
[----:B------:R-:W-:Y:S01]  /*25c0*/  ISETP.GT.U32.AND P5, PT, R7, R4, PT ;  /* 0x000000040700720c */ /* 0x000fe20003fa4070 */
[----:B0-----:R-:W-:Y:S01]  /*25d0*/  IMAD.HI.U32 R6, R10, R12, RZ ;  /* 0x0000000c0a067227 */ /* 0x001fe200078e00ff */
[----:B------:R-:W-:Y:S03]  /*25e0*/  STL [R1+0x150], R14 ;  /* 0x0001500e01007387 */ /* 0x000fe60000100800 */
[----:B------:R-:W-:-:S02]  /*25f0*/  IMAD.MOV.U32 R9, RZ, RZ, R11 ;  /* 0x000000ffff097224 */ /* 0x000fc400078e000b */
[--C-:B------:R-:W-:Y:S02]  /*2600*/  @!P6 IMAD.IADD R13, R13, 0x1, -R7.reuse ;  /* 0x000000010d0de824 */ /* 0x100fe400078e0a07 */
[----:B------:R-:W-:Y:S01]  /*2610*/  VIADD R5, R23, 0x5b ;  /* 0x0000005b17057836 */ /* 0x000fe20000000000 */
[----:B------:R-:W-:Y:S01]  /*2620*/  @!P0 IADD3 R9, -R9, RZ, RZ ;  /* 0x000000ff09098210 */ /* 0x000fe20007ffe1ff */
[----:B------:R-:W-:Y:S01]  /*2630*/  VIADD R8, R23, 0x5c ;  /* 0x0000005c17087836 */ /* 0x000fe20000000000 */
[----:B------:R-:W-:Y:S01]  /*2640*/  ISETP.GT.U32.AND P6, PT, R7, R13, PT ;  /* 0x0000000d0700720c */ /* 0x000fe20003fc4070 */
[----:B------:R-:W-:Y:S01]  /*2650*/  VIADD R2, R23, 0x5a ;  /* 0x0000005a17027836 */ /* 0x000fe20000000000 */
[----:B------:R-:W-:Y:S01]  /*2660*/  IABS R11, R5 ;  /* 0x00000005000b7213 */ /* 0x000fe20000000000 */
[----:B------:R-:W-:Y:S01]  /*2670*/  IMAD.MOV R6, RZ, RZ, -R6 ;  /* 0x000000ffff067224 */ /* 0x000fe200078e0a06 */
[----:B------:R-:W-:Y:S01]  /*2680*/  ISETP.GE.AND P2, PT, R8, RZ, PT ;  /* 0x000000ff0800720c */ /* 0x000fe20003f46270 */
[----:B------:R-:W-:Y:S01]  /*2690*/  @!P5 IMAD.IADD R4, R4, 0x1, -R7 ;  /* 0x000000010404d824 */ /* 0x000fe200078e0a07 */
[----:B------:R0:W-:Y:S01]  /*26a0*/  STL [R1+0x114], R9 ;  /* 0x0001140901007387 */ /* 0x0001e20000100800 */
[----:B------:R-:W-:Y:S01]  /*26b0*/  IMAD R12, R7, R6, R12 ;  /* 0x00000006070c7224 */ /* 0x000fe200078e020c */
[----:B------:R-:W-:-:S02]  /*26c0*/  IABS R8, R8 ;  /* 0x0000000800087213 */ /* 0x000fc40000000000 */
[----:B------:R-:W-:Y:S01]  /*26d0*/  ISETP.GE.AND P0, PT, R5, RZ, PT ;  /* 0x000000ff0500720c */ /* 0x000fe20003f06270 */
[----:B------:R-:W-:Y:S01]  /*26e0*/  IMAD.HI.U32 R5, R10, R11, RZ ;  /* 0x0000000b0a057227 */ /* 0x000fe200078e00ff */
[----:B------:R-:W-:-:S03]  /*26f0*/  ISETP.GT.U32.AND P5, PT, R7, R4, PT ;  /* 0x000000040700720c */ /* 0x000fc60003fa4070 */
[----:B------:R-:W-:Y:S01]  /*2700*/  @!P6 IMAD.IADD R13, R13, 0x1, -R7 ;  /* 0x000000010d0de824 */ /* 0x000fe200078e0a07 */
[----:B0-----:R-:W-:Y:S01]  /*2710*/  IABS R9, R2 ;  /* 0x0000000200097213 */ /* 0x001fe20000000000 */
[----:B------:R-:W-:Y:S01]  /*2720*/  IMAD.HI.U32 R0, R10, R8, RZ ;  /* 0x000000080a007227 */ /* 0x000fe200078e00ff */
[----:B------:R-:W-:-:S03]  /*2730*/  ISETP.GT.U32.AND P6, PT, R7, R12, PT ;  /* 0x0000000c0700720c */ /* 0x000fc60003fc4070 */
[----:B------:R-:W-:-:S04]  /*2740*/  IMAD.HI.U32 R6, R10, R9, RZ ;  /* 0x000000090a067227 */ /* 0x000fc800078e00ff */
[----:B------:R-:W-:Y:S02]  /*2750*/  IMAD.MOV R5, RZ, RZ, -R5 ;  /* 0x000000ffff057224 */ /* 0x000fe400078e0a05 */
[----:B------:R-:W-:Y:S02]  /*2760*/  IMAD.MOV R0, RZ, RZ, -R0 ;  /* 0x000000ffff007224 */ /* 0x000fe400078e0a00 */
[----:B------:R-:W-:Y:S02]  /*2770*/  IMAD.MOV R6, RZ, RZ, -R6 ;  /* 0x000000ffff067224 */ /* 0x000fe400078e0a06 */
[C---:B------:R-:W-:Y:S02]  /*2780*/  IMAD R11, R7.reuse, R5, R11 ;  /* 0x00000005070b7224 */ /* 0x040fe400078e020b */
[----:B------:R-:W-:Y:S01]  /*2790*/  IMAD R8, R7, R0, R8 ;  /* 0x0000000007087224 */ /* 0x000fe200078e0208 */
[----:B------:R-:W-:Y:S01]  /*27a0*/  IABS R0, R18 ;  /* 0x0000001200007213 */ /* 0x000fe20000000000 */
[----:B------:R-:W-:-:S02]  /*27b0*/  IMAD.MOV.U32 R14, RZ, RZ, R13 ;  /* 0x000000ffff0e7224 */ /* 0x000fc400078e000d */
[C---:B------:R-:W-:Y:S02]  /*27c0*/  IMAD R9, R7.reuse, R6, R9 ;  /* 0x0000000607097224 */ /* 0x040fe400078e0209 */
[--C-:B------:R-:W-:Y:S01]  /*27d0*/  @!P5 IMAD.IADD R4, R4, 0x1, -R7.reuse ;  /* 0x000000010404d824 */ /* 0x100fe200078e0a07 */
[C---:B------:R-:W-:Y:S01]  /*27e0*/  ISETP.GT.U32.AND P5, PT, R7.reuse, R11, PT ;  /* 0x0000000b0700720c */ /* 0x040fe20003fa4070 */
[----:B------:R-:W-:Y:S01]  /*27f0*/  @!P1 IMAD.MOV R14, RZ, RZ, -R14 ;  /* 0x000000ffff0e9224 */ /* 0x000fe200078e0a0e */
[C---:B------:R-:W-:Y:S01]  /*2800*/  ISETP.GT.U32.AND P1, PT, R7.reuse, R8, PT ;  /* 0x000000080700720c */ /* 0x040fe20003f24070 */
[----:B------:R-:W-:Y:S01]  /*2810*/  @!P6 IMAD.IADD R12, R12, 0x1, -R7 ;  /* 0x000000010c0ce824 */ /* 0x000fe200078e0a07 */
[----:B------:R-:W-:Y:S01]  /*2820*/  ISETP.GT.U32.AND P6, PT, R7, R9, PT ;  /* 0x000000090700720c */ /* 0x000fe20003fc4070 */
[----:B------:R-:W-:Y:S01]  /*2830*/  IMAD.MOV.U32 R15, RZ, RZ, R4 ;  /* 0x000000ffff0f7224 */ /* 0x000fe200078e0004 */
[----:B------:R0:W-:Y:S01]  /*2840*/  STL [R1+0x148], R14 ;  /* 0x0001480e01007387 */ /* 0x0001e20000100800 */
[----:B------:R-:W-:-:S04]  /*2850*/  IMAD.HI.U32 R5, R10, R0, RZ ;  /* 0x000000000a057227 */ /* 0x000fc800078e00ff */
[----:B------:R-:W-:Y:S02]  /*2860*/  IMAD.MOV R5, RZ, RZ, -R5 ;  /* 0x000000ffff057224 */ /* 0x000fe400078e0a05 */
[--C-:B------:R-:W-:Y:S02]  /*2870*/  @!P5 IMAD.IADD R11, R11, 0x1, -R7.reuse ;  /* 0x000000010b0bd824 */ /* 0x100fe400078e0a07 */
[--C-:B------:R-:W-:Y:S01]  /*2880*/  @!P1 IMAD.IADD R8, R8, 0x1, -R7.reuse ;  /* 0x0000000108089824 */ /* 0x100fe200078e0a07 */
[----:B------:R-:W-:Y:S01]  /*2890*/  ISETP.GT.U32.AND P1, PT, R7, R12, PT ;  /* 0x0000000c0700720c */ /* 0x000fe20003f24070 */
[----:B0-----:R-:W-:Y:S02]  /*28a0*/  VIADD R14, R23, 0x58 ;  /* 0x00000058170e7836 */ /* 0x001fe40000000000 */
[----:B------:R-:W-:Y:S01]  /*28b0*/  @!P6 IMAD.IADD R9, R9, 0x1, -R7 ;  /* 0x000000010909e824 */ /* 0x000fe200078e0a07 */
[C---:B------:R-:W-:Y:S01]  /*28c0*/  ISETP.GT.U32.AND P6, PT, R7.reuse, R11, PT ;  /* 0x0000000b0700720c */ /* 0x040fe20003fc4070 */
[----:B------:R-:W-:Y:S01]  /*28d0*/  @!P3 IMAD.MOV R15, RZ, RZ, -R15 ;  /* 0x000000ffff0fb224 */ /* 0x000fe200078e0a0f */
[----:B------:R-:W-:Y:S01]  /*28e0*/  IABS R13, R14 ;  /* 0x0000000e000d7213 */ /* 0x000fe20000000000 */
[C---:B------:R-:W-:Y:S01]  /*28f0*/  IMAD R0, R7.reuse, R5, R0 ;  /* 0x0000000507007224 */ /* 0x040fe200078e0200 */
[----:B------:R-:W-:Y:S01]  /*2900*/  ISETP.GT.U32.AND P5, PT, R7, R8, PT ;  /* 0x000000080700720c */ /* 0x000fe20003fa4070 */
[----:B------:R-:W-:Y:S01]  /*2910*/  VIADD R5, R23, 0x56 ;  /* 0x0000005617057836 */ /* 0x000fe20000000000 */
[----:B------:R-:W-:Y:S01]  /*2920*/  ISETP.GT.U32.AND P3, PT, R7, R9, PT ;  /* 0x000000090700720c */ /* 0x000fe20003f64070 */
[----:B------:R-:W-:Y:S01]  /*2930*/  IMAD.HI.U32 R4, R10, R13, RZ ;  /* 0x0000000d0a047227 */ /* 0x000fe200078e00ff */
[----:B------:R0:W-:Y:S02]  /*2940*/  STL [R1+0x14c], R15 ;  /* 0x00014c0f01007387 */ /* 0x0001e40000100800 */
[----:B------:R-:W-:Y:S01]  /*2950*/  IABS R16, R5 ;  /* 0x0000000500107213 */ /* 0x000fe20000000000 */
[----:B------:R-:W-:-:S02]  /*2960*/  IMAD.MOV R4, RZ, RZ, -R4 ;  /* 0x000000ffff047224 */ /* 0x000fc400078e0a04 */
[----:B------:R-:W-:Y:S01]  /*2970*/  @!P1 IMAD.IADD R12, R12, 0x1, -R7 ;  /* 0x000000010c0c9824 */ /* 0x000fe200078e0a07 */
[C---:B------:R-:W-:Y:S01]  /*2980*/  ISETP.GT.U32.AND P1, PT, R7.reuse, R0, PT ;  /* 0x000000000700720c */ /* 0x040fe20003f24070 */
[----:B------:R-:W-:Y:S02]  /*2990*/  IMAD R13, R7, R4, R13 ;  /* 0x00000004070d7224 */ /* 0x000fe400078e020d */
[--C-:B------:R-:W-:Y:S01]  /*29a0*/  @!P6 IMAD.IADD R11, R11, 0x1, -R7.reuse ;  /* 0x000000010b0be824 */ /* 0x100fe200078e0a07 */
[----:B------:R-:W-:Y:S01]  /*29b0*/  MOV R20, R12 ;  /* 0x0000000c00147202 */ /* 0x000fe20000000f00 */
[--C-:B------:R-:W-:Y:S01]  /*29c0*/  @!P5 IMAD.IADD R8, R8, 0x1, -R7.reuse ;  /* 0x000000010808d824 */ /* 0x100fe200078e0a07 */
[----:B------:R-:W-:Y:S01]  /*29d0*/  ISETP.GT.U32.AND P6, PT, R7, R13, PT ;  /* 0x0000000d0700720c */ /* 0x000fe20003fc4070 */
[----:B------:R-:W-:Y:S01]  /*29e0*/  @!P3 IMAD.IADD R9, R9, 0x1, -R7 ;  /* 0x000000010909b824 */ /* 0x000fe200078e0a07 */
[----:B------:R-:W-:Y:S01]  /*29f0*/  ISETP.GE.AND P5, PT, R2, RZ, PT ;  /* 0x000000ff0200720c */ /* 0x000fe20003fa6270 */
[----:B------:R-:W-:Y:S01]  /*2a00*/  VIADD R2, R23, 0x55 ;  /* 0x0000005517027836 */ /* 0x000fe20000000000 */
[----:B------:R-:W-:Y:S01]  /*2a10*/  ISETP.GE.AND P3, PT, R18, RZ, PT ;  /* 0x000000ff1200720c */ /* 0x000fe20003f66270 */
[----:B------:R-:W-:-:S03]  /*2a20*/  IMAD.HI.U32 R4, R10, R16, RZ ;  /* 0x000000100a047227 */ /* 0x000fc600078e00ff */
[----:B------:R-:W-:Y:S01]  /*2a30*/  IABS R18, R2 ;  /* 0x0000000200127213 */ /* 0x000fe20000000000 */
[--C-:B------:R-:W-:Y:S01]  /*2a40*/  @!P1 IMAD.IADD R0, R0, 0x1, -R7.reuse ;  /* 0x0000000100009824 */ /* 0x100fe200078e0a07 */
[----:B------:R-:W-:Y:S01]  /*2a50*/  ISETP.GE.AND P1, PT, R14, RZ, PT ;  /* 0x000000ff0e00720c */ /* 0x000fe20003f26270 */
[----:B------:R-:W-:Y:S02]  /*2a60*/  IMAD.MOV.U32 R19, RZ, RZ, R8 ;  /* 0x000000ffff137224 */ /* 0x000fe400078e0008 */
[----:B------:R-:W-:Y:S02]  /*2a70*/  @!P6 IMAD.IADD R13, R13, 0x1, -R7 ;  /* 0x000000010d0de824 */ /* 0x000fe400078e0a07 */
[----:B------:R-:W-:Y:S02]  /*2a80*/  VIADD R6, R23, 0x57 ;  /* 0x0000005717067836 */ /* 0x000fe40000000000 */
[----:B------:R-:W-:Y:S02]  /*2a90*/  IMAD.MOV.U32 R14, RZ, RZ, R18 ;  /* 0x000000ffff0e7224 */ /* 0x000fe400078e0012 */
[----:B------:R-:W-:Y:S01]  /*2aa0*/  IMAD.MOV R4, RZ, RZ, -R4 ;  /* 0x000000ffff047224 */ /* 0x000fe200078e0a04 */
[----:B------:R-:W-:Y:S01]  /*2ab0*/  IABS R17, R6 ;  /* 0x0000000600117213 */ /* 0x000fe20000000000 */
[----:B------:R-:W-:Y:S01]  /*2ac0*/  @!P2 IMAD.MOV R19, RZ, RZ, -R19 ;  /* 0x000000ffff13a224 */ /* 0x000fe200078e0a13 */
[----:B------:R-:W-:Y:S01]  /*2ad0*/  ISETP.GT.U32.AND P2, PT, R7, R13, PT ;  /* 0x0000000d0700720c */ /* 0x000fe20003f44070 */
[----:B------:R-:W-:-:S04]  /*2ae0*/  IMAD.HI.U32 R12, R10, R14, RZ ;  /* 0x0000000e0a0c7227 */ /* 0x000fc800078e00ff */
[C---:B------:R-:W-:Y:S02]  /*2af0*/  IMAD R16, R7.reuse, R4, R16 ;  /* 0x0000000407107224 */ /* 0x040fe400078e0210 */
[----:B------:R-:W-:Y:S01]  /*2b00*/  @!P4 IMAD.MOV R20, RZ, RZ, -R20 ;  /* 0x000000ffff14c224 */ /* 0x000fe200078e0a14 */
[C---:B------:R-:W-:Y:S01]  /*2b10*/  ISETP.GT.U32.AND P4, PT, R7.reuse, R0, PT ;  /* 0x000000000700720c */ /* 0x040fe20003f84070 */
[----:B------:R-:W-:Y:S02]  /*2b20*/  IMAD.MOV R8, RZ, RZ, -R12 ;  /* 0x000000ffff087224 */ /* 0x000fe400078e0a0c */
[----:B0-----:R-:W-:Y:S01]  /*2b30*/  IMAD.HI.U32 R15, R10, R17, RZ ;  /* 0x000000110a0f7227 */ /* 0x001fe200078e00ff */
[----:B------:R-:W-:Y:S03]  /*2b40*/  STL [R1+0x110], R20 ;  /* 0x0001101401007387 */ /* 0x000fe60000100800 */
[----:B------:R-:W-:Y:S01]  /*2b50*/  @!P5 IMAD.MOV R9, RZ, RZ, -R9 ;  /* 0x000000ffff09d224 */ /* 0x000fe200078e0a09 */
[C---:B------:R-:W-:Y:S01]  /*2b60*/  ISETP.GT.U32.AND P5, PT, R7.reuse, R16, PT ;  /* 0x000000100700720c */ /* 0x040fe20003fa4070 */
[----:B------:R-:W-:Y:S01]  /*2b70*/  IMAD R14, R7, R8, R14 ;  /* 0x00000008070e7224 */ /* 0x000fe200078e020e */
[----:B------:R-:W-:Y:S01]  /*2b80*/  STL [R1+0x10c], R19 ;  /* 0x00010c1301007387 */ /* 0x000fe20000100800 */
[----:B------:R-:W-:-:S02]  /*2b90*/  IMAD.MOV R15, RZ, RZ, -R15 ;  /* 0x000000ffff0f7224 */ /* 0x000fc400078e0a0f */
[----:B------:R-:W-:Y:S01]  /*2ba0*/  @!P2 IMAD.IADD R13, R13, 0x1, -R7 ;  /* 0x000000010d0da824 */ /* 0x000fe200078e0a07 */
[C---:B------:R-:W-:Y:S01]  /*2bb0*/  ISETP.GT.U32.AND P2, PT, R7.reuse, R14, PT ;  /* 0x0000000e0700720c */ /* 0x040fe20003f44070 */
[C---:B------:R-:W-:Y:S02]  /*2bc0*/  IMAD R17, R7.reuse, R15, R17 ;  /* 0x0000000f07117224 */ /* 0x040fe400078e0211 */
[----:B------:R-:W-:Y:S01]  /*2bd0*/  @!P0 IMAD.MOV R11, RZ, RZ, -R11 ;  /* 0x000000ffff0b8224 */ /* 0x000fe200078e0a0b */
[----:B------:R-:W-:Y:S01]  /*2be0*/  ISETP.GE.AND P0, PT, R6, RZ, PT ;  /* 0x000000ff0600720c */ /* 0x000fe20003f06270 */
[--C-:B------:R-:W-:Y:S01]  /*2bf0*/  @!P4 IMAD.IADD R0, R0, 0x1, -R7.reuse ;  /* 0x000000010000c824 */ /* 0x100fe200078e0a07 */
[----:B------:R-:W-:Y:S01]  /*2c00*/  ISETP.GT.U32.AND P6, PT, R7, R17, PT ;  /* 0x000000110700720c */ /* 0x000fe20003fc4070 */
[----:B------:R-:W-:Y:S01]  /*2c10*/  @!P5 IMAD.IADD R16, R16, 0x1, -R7 ;  /* 0x000000011010d824 */ /* 0x000fe200078e0a07 */
[----:B------:R-:W-:Y:S01]  /*2c20*/  STL [R1+0x108], R11 ;  /* 0x0001080b01007387 */ /* 0x000fe20000100800 */
[----:B------:R-:W-:Y:S01]  /*2c30*/  ISETP.GE.AND P4, PT, R5, RZ, PT ;  /* 0x000000ff0500720c */ /* 0x000fe20003f86270 */
[----:B------:R-:W-:-:S02]  /*2c40*/  VIADD R5, R23, 0x53 ;  /* 0x0000005317057836 */ /* 0x000fc40000000000 */
[----:B------:R0:W-:Y:S01]  /*2c50*/  STL [R1+0x104], R9 ;  /* 0x0001040901007387 */ /* 0x0001e20000100800 */
[----:B------:R-:W-:Y:S01]  /*2c60*/  ISETP.GT.U32.AND P5, PT, R7, R16, PT ;  /* 0x000000100700720c */ /* 0x000fe20003fa4070 */
[--C-:B------:R-:W-:Y:S01]  /*2c70*/  @!P2 IMAD.IADD R14, R14, 0x1, -R7.reuse ;  /* 0x000000010e0ea824 */ /* 0x100fe200078e0a07 */
[----:B------:R-:W-:Y:S01]  /*2c80*/  IABS R8, R5 ;  /* 0x0000000500087213 */ /* 0x000fe20000000000 */
[C---:B------:R-:W-:Y:S02]  /*2c90*/  VIADD R4, R23.reuse, 0x54 ;  /* 0x0000005417047836 */ /* 0x040fe40000000000 */
[----:B------:R-:W-:Y:S01]  /*2ca0*/  VIADD R6, R23, 0x52 ;  /* 0x0000005217067836 */ /* 0x000fe20000000000 */
[----:B------:R-:W-:Y:S01]  /*2cb0*/  ISETP.GT.U32.AND P2, PT, R7, R14, PT ;  /* 0x0000000e0700720c */ /* 0x000fe20003f44070 */
[----:B------:R-:W-:Y:S01]  /*2cc0*/  @!P6 IMAD.IADD R17, R17, 0x1, -R7 ;  /* 0x000000011111e824 */ /* 0x000fe200078e0a07 */
[----:B------:R-:W-:Y:S01]  /*2cd0*/  IABS R12, R4 ;  /* 0x00000004000c7213 */ /* 0x000fe20000000000 */
[----:B0-----:R-:W-:Y:S01]  /*2ce0*/  IMAD.MOV.U32 R9, RZ, RZ, R0 ;  /* 0x000000ffff097224 */ /* 0x001fe200078e0000 */
[----:B------:R-:W-:Y:S01]  /*2cf0*/  ISETP.GE.AND P6, PT, R2, RZ, PT ;  /* 0x000000ff0200720c */ /* 0x000fe20003fc6270 */
[----:B------:R-:W-:Y:S01]  /*2d00*/  VIADD R0, R23, 0x51 ;  /* 0x0000005117007836 */ /* 0x000fe20000000000 */
[----:B------:R-:W-:Y:S01]  /*2d10*/  IABS R15, R6 ;  /* 0x00000006000f7213 */ /* 0x000fe20000000000 */
[----:B------:R-:W-:Y:S01]  /*2d20*/  @!P3 IMAD.MOV R9, RZ, RZ, -R9 ;  /* 0x000000ffff09b224 */ /* 0x000fe200078e0a09 */
[----:B------:R-:W-:Y:S01]  /*2d30*/  ISETP.GT.U32.AND P3, PT, R7, R17, PT ;  /* 0x000000110700720c */ /* 0x000fe20003f64070 */
[----:B------:R-:W-:-:S03]  /*2d40*/  IMAD.HI.U32 R2, R10, R12, RZ ;  /* 0x0000000c0a027227 */ /* 0x000fc600078e00ff */
[----:B------:R0:W-:Y:S01]  /*2d50*/  STL [R1+0x144], R9 ;  /* 0x0001440901007387 */ /* 0x0001e20000100800 */
[--C-:B------:R-:W-:Y:S01]  /*2d60*/  @!P5 IMAD.IADD R16, R16, 0x1, -R7.reuse ;  /* 0x000000011010d824 */ /* 0x100fe200078e0a07 */
[----:B------:R-:W-:Y:S01]  /*2d70*/  ISETP.GE.AND P5, PT, R4, RZ, PT ;  /* 0x000000ff0400720c */ /* 0x000fe20003fa6270 */
[----:B------:R-:W-:Y:S02]  /*2d80*/  IMAD.MOV R2, RZ, RZ, -R2 ;  /* 0x000000ffff027224 */ /* 0x000fe400078e0a02 */
[--C-:B------:R-:W-:Y:S02]  /*2d90*/  @!P2 IMAD.IADD R14, R14, 0x1, -R7.reuse ;  /* 0x000000010e0ea824 */ /* 0x100fe400078e0a07 */
[----:B------:R-:W-:Y:S01]  /*2da0*/  IMAD R12, R7, R2, R12 ;  /* 0x00000002070c7224 */ /* 0x000fe200078e020c */
[----:B------:R-:W-:Y:S01]  /*2db0*/  IABS R2, R0 ;  /* 0x0000000000027213 */ /* 0x000fe20000000000 */
[----:B------:R-:W-:Y:S02]  /*2dc0*/  @!P3 IMAD.IADD R17, R17, 0x1, -R7 ;  /* 0x000000011111b824 */ /* 0x000fe400078e0a07 */
[----:B0-----:R-:W-:Y:S01]  /*2dd0*/  IMAD.HI.U32 R9, R10, R8, RZ ;  /* 0x000000080a097227 */ /* 0x001fe200078e00ff */
[----:B------:R-:W-:-:S03]  /*2de0*/  ISETP.GT.U32.AND P3, PT, R7, R12, PT ;  /* 0x0000000c0700720c */ /* 0x000fc60003f64070 */
[----:B------:R-:W-:Y:S02]  /*2df0*/  IMAD.MOV R9, RZ, RZ, -R9 ;  /* 0x000000ffff097224 */ /* 0x000fe400078e0a09 */
[----:B------:R-:W-:Y:S02]  /*2e00*/  IMAD.MOV.U32 R19, RZ, RZ, R17 ;  /* 0x000000ffff137224 */ /* 0x000fe400078e0011 */
[----:B------:R-:W-:Y:S02]  /*2e10*/  IMAD R4, R7, R9, R8 ;  /* 0x0000000907047224 */ /* 0x000fe400078e0208 */
[----:B------:R-:W-:Y:S02]  /*2e20*/  VIADD R9, R23, 0x50 ;  /* 0x0000005017097836 */ /* 0x000fe40000000000 */
[----:B------:R-:W-:Y:S01]  /*2e30*/  IMAD.HI.U32 R18, R10, R15, RZ ;  /* 0x0000000f0a127227 */ /* 0x000fe200078e00ff */
[----:B------:R-:W-:Y:S02]  /*2e40*/  ISETP.GT.U32.AND P2, PT, R7, R4, PT ;  /* 0x000000040700720c */ /* 0x000fe40003f44070 */
[----:B------:R-:W-:Y:S01]  /*2e50*/  IABS R11, R9 ;  /* 0x00000009000b7213 */ /* 0x000fe20000000000 */
[----:B------:R-:W-:-:S02]  /*2e60*/  @!P0 IMAD.MOV R19, RZ, RZ, -R19 ;  /* 0x000000ffff138224 */ /* 0x000fc400078e0a13 */
[----:B------:R-:W-:Y:S01]  /*2e70*/  @!P3 IMAD.IADD R12, R12, 0x1, -R7 ;  /* 0x000000010c0cb824 */ /* 0x000fe200078e0a07 */
[----:B------:R-:W-:Y:S01]  /*2e80*/  ISETP.GE.AND P3, PT, R5, RZ, PT ;  /* 0x000000ff0500720c */ /* 0x000fe20003f66270 */
[----:B------:R-:W-:Y:S02]  /*2e90*/  IMAD.MOV.U32 R20, RZ, RZ, R13 ;  /* 0x000000ffff147224 */ /* 0x000fe400078e000d */
[----:B------:R-:W-:-:S03]  /*2ea0*/  IMAD.HI.U32 R13, R10, R11, RZ ;  /* 0x0000000b0a0d7227 */ /* 0x000fc600078e00ff */
[----:B------:R-:W-:Y:S01]  /*2eb0*/  @!P1 IADD3 R20, -R20, RZ, RZ ;  /* 0x000000ff14149210 */ /* 0x000fe20007ffe1ff */
[----:B------:R-:W-:Y:S01]  /*2ec0*/  @!P2 IMAD.IADD R4, R4, 0x1, -R7 ;  /* 0x000000010404a824 */ /* 0x000fe200078e0a07 */
[C---:B------:R-:W-:Y:S01]  /*2ed0*/  ISETP.GT.U32.AND P2, PT, R7.reuse, R12, PT ;  /* 0x0000000c0700720c */ /* 0x040fe20003f44070 */
[----:B------:R-:W-:Y:S02]  /*2ee0*/  IMAD.HI.U32 R8, R10, R2, RZ ;  /* 0x000000020a087227 */ /* 0x000fe400078e00ff */
[----:B------:R-:W-:Y:S01]  /*2ef0*/  STL [R1+0x100], R20 ;  /* 0x0001001401007387 */ /* 0x000fe20000100800 */
[----:B------:R-:W-:Y:S01]  /*2f00*/  ISETP.GT.U32.AND P0, PT, R7, R4, PT ;  /* 0x000000040700720c */ /* 0x000fe20003f04070 */
[----:B------:R-:W-:Y:S02]  /*2f10*/  IMAD.MOV R18, RZ, RZ, -R18 ;  /* 0x000000ffff127224 */ /* 0x000fe400078e0a12 */
[----:B------:R-:W-:Y:S01]  /*2f20*/  IMAD.MOV R13, RZ, RZ, -R13 ;  /* 0x000000ffff0d7224 */ /* 0x000fe200078e0a0d */
[----:B------:R-:W-:Y:S01]  /*2f30*/  STL [R1+0xfc], R19 ;  /* 0x0000fc1301007387 */ /* 0x000fe20000100800 */
[----:B------:R-:W-:-:S02]  /*2f40*/  IMAD.MOV R8, RZ, RZ, -R8 ;  /* 0x000000ffff087224 */ /* 0x000fc400078e0a08 */
[C---:B------:R-:W-:Y:S02]  /*2f50*/  IMAD R15, R7.reuse, R18, R15 ;  /* 0x00000012070f7224 */ /* 0x040fe400078e020f */
[C---:B------:R-:W-:Y:S02]  /*2f60*/  IMAD R11, R7.reuse, R13, R11 ;  /* 0x0000000d070b7224 */ /* 0x040fe400078e020b */
[C---:B------:R-:W-:Y:S01]  /*2f70*/  IMAD R2, R7.reuse, R8, R2 ;  /* 0x0000000807027224 */ /* 0x040fe200078e0202 */
[C---:B------:R-:W-:Y:S01]  /*2f80*/  ISETP.GT.U32.AND P1, PT, R7.reuse, R15, PT ;  /* 0x0000000f0700720c */ /* 0x040fe20003f24070 */
[--C-:B------:R-:W-:Y:S01]  /*2f90*/  @!P0 IMAD.IADD R4, R4, 0x1, -R7.reuse ;  /* 0x0000000104048824 */ /* 0x100fe200078e0a07 */
[C---:B------:R-:W-:Y:S01]  /*2fa0*/  ISETP.GT.U32.AND P0, PT, R7.reuse, R11, PT ;  /* 0x0000000b0700720c */ /* 0x040fe20003f04070 */
[----:B------:R-:W-:Y:S01]  /*2fb0*/  @!P6 IMAD.MOV R14, RZ, RZ, -R14 ;  /* 0x000000ffff0ee224 */ /* 0x000fe200078e0a0e */
[----:B------:R-:W-:Y:S01]  /*2fc0*/  ISETP.GT.U32.AND P6, PT, R7, R2, PT ;  /* 0x000000020700720c */ /* 0x000fe20003fc4070 */
[----:B------:R-:W-:Y:S01]  /*2fd0*/  @!P4 IMAD.MOV R16, RZ, RZ, -R16 ;  /* 0x000000ffff10c224 */ /* 0x000fe200078e0a10 */
[----:B------:R-:W-:Y:S01]  /*2fe0*/  ISETP.GE.AND P4, PT, R6, RZ, PT ;  /* 0x000000ff0600720c */ /* 0x000fe20003f86270 */
[----:B------:R-:W-:Y:S01]  /*2ff0*/  @!P2 IMAD.IADD R12, R12, 0x1, -R7 ;  /* 0x000000010c0ca824 */ /* 0x000fe200078e0a07 */
[----:B------:R-:W-:Y:S01]  /*3000*/  ISETP.GE.AND P2, PT, R0, RZ, PT ;  /* 0x000000ff0000720c */ /* 0x000fe20003f46270 */
[C---:B------:R-:W-:Y:S01]  /*3010*/  VIADD R5, R23.reuse, 0x4f ;  /* 0x0000004f17057836 */ /* 0x040fe20000000000 */
[----:B------:R-:W-:Y:S01]  /*3020*/  STL [R1+0xf8], R16 ;  /* 0x0000f81001007387 */ /* 0x000fe20000100800 */
[----:B------:R-:W-:-:S02]  /*3030*/  VIADD R0, R23, 0x4e ;  /* 0x0000004e17007836 */ /* 0x000fc40000000000 */
[--C-:B------:R-:W-:Y:S01]  /*3040*/  @!P1 IMAD.IADD R15, R15, 0x1, -R7.reuse ;  /* 0x000000010f0f9824 */ /* 0x100fe200078e0a07 */
[----:B------:R0:W-:Y:S01]  /*3050*/  STL [R1+0xf4], R14 ;  /* 0x0000f40e01007387 */ /* 0x0001e20000100800 */
[----:B------:R-:W-:Y:S01]  /*3060*/  IABS R8, R5 ;  /* 0x0000000500087213 */ /* 0x000fe20000000000 */
[--C-:B------:R-:W-:Y:S01]  /*3070*/  @!P0 IMAD.IADD R11, R11, 0x1, -R7.reuse ;  /* 0x000000010b0b8824 */ /* 0x100fe200078e0a07 */
[----:B------:R-:W-:Y:S01]  /*3080*/  IABS R13, R0 ;  /* 0x00000000000d7213 */ /* 0x000fe20000000000 */
[----:B------:R-:W-:Y:S01]  /*3090*/  @!P6 IMAD.IADD R2, R2, 0x1, -R7 ;  /* 0x000000010202e824 */ /* 0x000fe200078e0a07 */
[C---:B------:R-:W-:Y:S01]  /*30a0*/  ISETP.GT.U32.AND P6, PT, R7.reuse, R15, PT ;  /* 0x0000000f0700720c */ /* 0x040fe20003fc4070 */
[----:B------:R-:W-:Y:S01]  /*30b0*/  IMAD.HI.U32 R6, R10, R8, RZ ;  /* 0x000000080a067227 */ /* 0x000fe200078e00ff */
[----:B------:R-:W-:Y:S02]  /*30c0*/  ISETP.GT.U32.AND P0, PT, R7, R11, PT ;  /* 0x0000000b0700720c */ /* 0x000fe40003f04070 */
[----:B------:R-:W-:Y:S01]  /*30d0*/  ISETP.GE.AND P1, PT, R9, RZ, PT ;  /* 0x000000ff0900720c */ /* 0x000fe20003f26270 */
[----:B0-----:R-:W-:-:S02]  /*30e0*/  IMAD.MOV.U32 R14, RZ, RZ, R12 ;  /* 0x000000ffff0e7224 */ /* 0x001fc400078e000c */
        /* <DEDUP_REMOVED lines=8> */
[----:B------:R-:W-:-:S02]  /*3170*/  VIADD R9, R23, 0x4d ;  /* 0x0000004d17097836 */ /* 0x000fc40000000000 */
[----:B------:R-:W-:Y:S02]  /*3180*/  IMAD.MOV.U32 R16, RZ, RZ, R15 ;  /* 0x000000ffff107224 */ /* 0x000fe400078e000f */
[----:B------:R-:W-:Y:S01]  /*3190*/  @!P1 IMAD.MOV R11, RZ, RZ, -R11 ;  /* 0x000000ffff0b9224 */ /* 0x000fe200078e0a0b */
[----:B------:R-:W-:Y:S01]  /*31a0*/  IABS R12, R9 ;  /* 0x00000009000c7213 */ /* 0x000fe20000000000 */
[----:B------:R-:W-:Y:S01]  /*31b0*/  @!P5 IMAD.IADD R2, R2, 0x1, -R7 ;  /* 0x000000010202d824 */ /* 0x000fe200078e0a07 */
[----:B------:R-:W-:Y:S01]  /*31c0*/  ISETP.GE.AND P5, PT, R0, RZ, PT ;  /* 0x000000ff0000720c */ /* 0x000fe20003fa6270 */
[----:B0-----:R-:W-:Y:S02]  /*31d0*/  IMAD.MOV.U32 R14, RZ, RZ, R4 ;  /* 0x000000ffff0e7224 */ /* 0x001fe400078e0004 */
[----:B------:R-:W-:-:S04]  /*31e0*/  IMAD.HI.U32 R4, R10, R13, RZ ;  /* 0x0000000d0a047227 */ /* 0x000fc800078e00ff */
[----:B------:R-:W-:Y:S02]  /*31f0*/  IMAD.MOV R4, RZ, RZ, -R4 ;  /* 0x000000ffff047224 */ /* 0x000fe400078e0a04 */
[----:B------:R-:W-:Y:S01]  /*3200*/  @!P3 IMAD.MOV R14, RZ, RZ, -R14 ;  /* 0x000000ffff0eb224 */ /* 0x000fe200078e0a0e */
[----:B------:R-:W-:Y:S01]  /*3210*/  ISETP.GE.AND P3, PT, R5, RZ, PT ;  /* 0x000000ff0500720c */ /* 0x000fe20003f66270 */
[----:B------:R-:W-:Y:S02]  /*3220*/  IMAD R13, R7, R4, R13 ;  /* 0x00000004070d7224 */ /* 0x000fe400078e020d */
[----:B------:R-:W-:Y:S01]  /*3230*/  VIADD R4, R23, 0x4c ;  /* 0x0000004c17047836 */ /* 0x000fe20000000000 */
[----:B------:R0:W-:Y:S01]  /*3240*/  STL [R1+0xec], R14 ;  /* 0x0000ec0e01007387 */ /* 0x0001e20000100800 */
[----:B------:R-:W-:Y:S01]  /*3250*/  @!P6 IMAD.IADD R8, R8, 0x1, -R7 ;  /* 0x000000010808e824 */ /* 0x000fe200078e0a07 */
[----:B------:R-:W-:Y:S01]  /*3260*/  ISETP.GT.U32.AND P0, PT, R7, R13, PT ;  /* 0x0000000d0700720c */ /* 0x000fe20003f04070 */
[----:B------:R-:W-:Y:S01]  /*3270*/  VIADD R5, R23, 0x4b ;  /* 0x0000004b17057836 */ /* 0x000fe20000000000 */
[----:B------:R-:W-:Y:S01]  /*3280*/  IABS R0, R4 ;  /* 0x0000000400007213 */ /* 0x000fe20000000000 */
[----:B------:R-:W-:Y:S01]  /*3290*/  @!P4 IMAD.MOV R16, RZ, RZ, -R16 ;  /* 0x000000ffff10c224 */ /* 0x000fe200078e0a10 */
[----:B------:R-:W-:Y:S01]  /*32a0*/  ISETP.GT.U32.AND P4, PT, R7, R8, PT ;  /* 0x000000080700720c */ /* 0x000fe20003f84070 */
[----:B------:R-:W-:Y:S01]  /*32b0*/  IMAD.MOV.U32 R15, RZ, RZ, R2 ;  /* 0x000000ffff0f7224 */ /* 0x000fe200078e0002 */
[----:B------:R-:W-:Y:S01]  /*32c0*/  ISETP.GE.AND P6, PT, R9, RZ, PT ;  /* 0x000000ff0900720c */ /* 0x000fe20003fc6270 */
[----:B------:R-:W-:Y:S01]  /*32d0*/  IMAD.HI.U32 R9, R10, R0, RZ ;  /* 0x000000000a097227 */ /* 0x000fe200078e00ff */
[----:B------:R-:W-:Y:S01]  /*32e0*/  IABS R6, R5 ;  /* 0x0000000500067213 */ /* 0x000fe20000000000 */
[----:B------:R-:W-:Y:S01]  /*32f0*/  STL [R1+0xe8], R16 ;  /* 0x0000e81001007387 */ /* 0x000fe20000100800 */
[----:B------:R-:W-:Y:S01]  /*3300*/  ISETP.GE.AND P1, PT, R4, RZ, PT ;  /* 0x000000ff0400720c */ /* 0x000fe20003f26270 */
[----:B0-----:R-:W-:Y:S01]  /*3310*/  IMAD.HI.U32 R14, R10, R12, RZ ;  /* 0x0000000c0a0e7227 */ /* 0x001fe200078e00ff */
[----:B------:R-:W-:-:S03]  /*3320*/  IADD3 R4, -R9, RZ, RZ ;  /* 0x000000ff09047210 */ /* 0x000fc60007ffe1ff */
[----:B------:R-:W-:Y:S02]  /*3330*/  @!P0 IMAD.IADD R13, R13, 0x1, -R7 ;  /* 0x000000010d0d8824 */ /* 0x000fe400078e0a07 */
[----:B------:R-:W-:Y:S02]  /*3340*/  IMAD.MOV R14, RZ, RZ, -R14 ;  /* 0x000000ffff0e7224 */ /* 0x000fe400078e0a0e */
[----:B------:R-:W-:Y:S01]  /*3350*/  IMAD.HI.U32 R2, R10, R6, RZ ;  /* 0x000000060a027227 */ /* 0x000fe200078e00ff */
[----:B------:R-:W-:-:S03]  /*3360*/  ISETP.GT.U32.AND P0, PT, R7, R13, PT ;  /* 0x0000000d0700720c */ /* 0x000fc60003f04070 */
[C---:B------:R-:W-:Y:S02]  /*3370*/  IMAD R12, R7.reuse, R14, R12 ;  /* 0x0000000e070c7224 */ /* 0x040fe400078e020c */
[----:B------:R-:W-:Y:S02]  /*3380*/  @!P2 IMAD.MOV R15, RZ, RZ, -R15 ;  /* 0x000000ffff0fa224 */ /* 0x000fe400078e0a0f */
[C---:B------:R-:W-:Y:S01]  /*3390*/  IMAD R0, R7.reuse, R4, R0 ;  /* 0x0000000407007224 */ /* 0x040fe200078e0200 */
[----:B------:R-:W-:Y:S01]  /*33a0*/  ISETP.GT.U32.AND P2, PT, R7, R12, PT ;  /* 0x0000000c0700720c */ /* 0x000fe20003f44070 */
[----:B------:R-:W-:Y:S01]  /*33b0*/  IMAD.MOV R2, RZ, RZ, -R2 ;  /* 0x000000ffff027224 */ /* 0x000fe200078e0a02 */
[----:B------:R0:W-:Y:S01]  /*33c0*/  STL [R1+0x12c], R15 ;  /* 0x00012c0f01007387 */ /* 0x0001e20000100800 */
[--C-:B------:R-:W-:Y:S01]  /*33d0*/  @!P4 IMAD.IADD R8, R8, 0x1, -R7.reuse ;  /* 0x000000010808c824 */ /* 0x100fe200078e0a07 */
[----:B------:R-:W-:Y:S01]  /*33e0*/  ISETP.GE.AND P4, PT, R5, RZ, PT ;  /* 0x000000ff0500720c */ /* 0x000fe20003f86270 */
[----:B------:R-:W-:Y:S01]  /*33f0*/  @!P0 IMAD.IADD R13, R13, 0x1, -R7 ;  /* 0x000000010d0d8824 */ /* 0x000fe200078e0a07 */
[C---:B------:R-:W-:Y:S01]  /*3400*/  ISETP.GT.U32.AND P0, PT, R7.reuse, R0, PT ;  /* 0x000000000700720c */ /* 0x040fe20003f04070 */
[----:B------:R-:W-:Y:S01]  /*3410*/  IMAD R6, R7, R2, R6 ;  /* 0x0000000207067224 */ /* 0x000fe200078e0206 */
[----:B------:R1:W-:Y:S01]  /*3420*/  STL [R1+0x130], R11 ;  /* 0x0001300b01007387 */ /* 0x0003e20000100800 */
[----:B------:R-:W-:-:S02]  /*3430*/  VIADD R4, R23, 0x49 ;  /* 0x0000004917047836 */ /* 0x000fc40000000000 */
[----:B------:R-:W-:Y:S02]  /*3440*/  IMAD.MOV.U32 R14, RZ, RZ, R13 ;  /* 0x000000ffff0e7224 */ /* 0x000fe400078e000d */
[----:B0-----:R-:W-:Y:S01]  /*3450*/  IMAD.MOV.U32 R15, RZ, RZ, R8 ;  /* 0x000000ffff0f7224 */ /* 0x001fe200078e0008 */
[----:B------:R-:W-:Y:S01]  /*3460*/  IABS R9, R4 ;  /* 0x0000000400097213 */ /* 0x000fe20000000000 */
[----:B------:R-:W-:Y:S02]  /*3470*/  @!P2 IMAD.IADD R12, R12, 0x1, -R7 ;  /* 0x000000010c0ca824 */ /* 0x000fe400078e0a07 */
[----:B------:R-:W-:Y:S01]  /*3480*/  @!P3 IMAD.MOV R15, RZ, RZ, -R15 ;  /* 0x000000ffff0fb224 */ /* 0x000fe200078e0a0f */
[----:B------:R-:W-:Y:S01]  /*3490*/  ISETP.GT.U32.AND P3, PT, R7, R6, PT ;  /* 0x000000060700720c */ /* 0x000fe20003f64070 */
[----:B-1----:R-:W-:Y:S01]  /*34a0*/  VIADD R11, R23, 0x4a ;  /* 0x0000004a170b7836 */ /* 0x002fe20000000000 */
[----:B------:R-:W-:Y:S01]  /*34b0*/  ISETP.GT.U32.AND P2, PT, R7, R12, PT ;  /* 0x0000000c0700720c */ /* 0x000fe20003f44070 */
[--C-:B------:R-:W-:Y:S01]  /*34c0*/  @!P0 IMAD.IADD R0, R0, 0x1, -R7.reuse ;  /* 0x0000000100008824 */ /* 0x100fe200078e0a07 */
[----:B------:R-:W-:Y:S01]  /*34d0*/  STL [R1+0x138], R15 ;  /* 0x0001380f01007387 */ /* 0x000fe20000100800 */
[----:B------:R-:W-:Y:S01]  /*34e0*/  VIADD R2, R23, 0x48 ;  /* 0x0000004817027836 */ /* 0x000fe20000000000 */
[----:B------:R-:W-:Y:S01]  /*34f0*/  IABS R5, R11 ;  /* 0x0000000b00057213 */ /* 0x000fe20000000000 */
[----:B------:R-:W-:Y:S01]  /*3500*/  @!P5 IMAD.MOV R14, RZ, RZ, -R14 ;  /* 0x000000ffff0ed224 */ /* 0x000fe200078e0a0e */
[----:B------:R-:W-:Y:S01]  /*3510*/  ISETP.GT.U32.AND P0, PT, R7, R0, PT ;  /* 0x000000000700720c */ /* 0x000fe20003f04070 */
[----:B------:R-:W-:Y:S01]  /*3520*/  VIADD R19, R23, 0x3b ;  /* 0x0000003b17137836 */ /* 0x000fe20000000000 */
[----:B------:R-:W-:Y:S01]  /*3530*/  IABS R8, R2 ;  /* 0x0000000200087213 */ /* 0x000fe20000000000 */
[----:B------:R-:W-:Y:S01]  /*3540*/  IMAD.HI.U32 R13, R10, R5, RZ ;  /* 0x000000050a0d7227 */ /* 0x000fe200078e00ff */
[----:B------:R-:W-:Y:S01]  /*3550*/  ISETP.GE.AND P5, PT, R11, RZ, PT ;  /* 0x000000ff0b00720c */ /* 0x000fe20003fa6270 */
[----:B------:R0:W-:Y:S02]  /*3560*/  STL [R1+0x140], R14 ;  /* 0x0001400e01007387 */ /* 0x0001e40000100800 */
[----:B------:R-:W-:-:S02]  /*3570*/  @!P3 IMAD.IADD R6, R6, 0x1, -R7 ;  /* 0x000000010606b824 */ /* 0x000fc400078e0a07 */
[----:B------:R-:W-:Y:S02]  /*3580*/  IMAD.MOV R13, RZ, RZ, -R13 ;  /* 0x000000ffff0d7224 */ /* 0x000fe400078e0a0d */
[----:B------:R-:W-:Y:S01]  /*3590*/  @!P2 IMAD.IADD R12, R12, 0x1, -R7 ;  /* 0x000000010c0ca824 */ /* 0x000fe200078e0a07 */
[C---:B------:R-:W-:Y:S01]  /*35a0*/  ISETP.GT.U32.AND P3, PT, R7.reuse, R6, PT ;  /* 0x000000060700720c */ /* 0x040fe20003f64070 */
[----:B------:R-:W-:Y:S01]  /*35b0*/  IMAD R5, R7, R13, R5 ;  /* 0x0000000d07057224 */ /* 0x000fe200078e0205 */
[----:B------:R-:W-:Y:S01]  /*35c0*/  ISETP.GE.AND P2, PT, R4, RZ, PT ;  /* 0x000000ff0400720c */ /* 0x000fe20003f46270 */
[----:B------:R-:W-:-:S04]  /*35d0*/  IMAD.HI.U32 R4, R10, R9, RZ ;  /* 0x000000090a047227 */ /* 0x000fc800078e00ff */
[----:B------:R-:W-:Y:S02]  /*35e0*/  IMAD.MOV R4, RZ, RZ, -R4 ;  /* 0x000000ffff047224 */ /* 0x000fe400078e0a04 */
[----:B------:R-:W-:Y:S01]  /*35f0*/  @!P0 IMAD.IADD R0, R0, 0x1, -R7 ;  /* 0x0000000100008824 */ /* 0x000fe200078e0a07 */
[----:B------:R-:W-:Y:S01]  /*3600*/  ISETP.GT.U32.AND P0, PT, R7, R5, PT ;  /* 0x000000050700720c */ /* 0x000fe20003f04070 */
[----:B------:R-:W-:-:S04]  /*3610*/  IMAD.HI.U32 R11, R10, R8, RZ ;  /* 0x000000080a0b7227 */ /* 0x000fc800078e00ff */
[----:B0-----:R-:W-:Y:S02]  /*3620*/  IMAD.MOV.U32 R14, RZ, RZ, R12 ;  /* 0x000000ffff0e7224 */ /* 0x001fe400078e000c */
[C---:B------:R-:W-:Y:S02]  /*3630*/  IMAD R9, R7.reuse, R4, R9 ;  /* 0x0000000407097224 */ /* 0x040fe400078e0209 */
[----:B------:R-:W-:Y:S02]  /*3640*/  IMAD.MOV.U32 R12, RZ, RZ, R0 ;  /* 0x000000ffff0c7224 */ /* 0x000fe400078e0000 */
[----:B------:R-:W-:Y:S02]  /*3650*/  @!P3 IMAD.IADD R6, R6, 0x1, -R7 ;  /* 0x000000010606b824 */ /* 0x000fe400078e0a07 */
[----:B------:R-:W-:Y:S02]  /*3660*/  IMAD.MOV R11, RZ, RZ, -R11 ;  /* 0x000000ffff0b7224 */ /* 0x000fe400078e0a0b */
[----:B------:R-:W-:Y:S01]  /*3670*/  @!P1 IMAD.MOV R12, RZ, RZ, -R12 ;  /* 0x000000ffff0c9224 */ /* 0x000fe200078e0a0c */
[----:B------:R-:W-:Y:S01]  /*3680*/  ISETP.GT.U32.AND P1, PT, R7, R9, PT ;  /* 0x000000090700720c */ /* 0x000fe20003f24070 */
[----:B------:R-:W-:-:S02]  /*3690*/  IMAD.MOV.U32 R17, RZ, RZ, R6 ;  /* 0x000000ffff117224 */ /* 0x000fc400078e0006 */
[----:B------:R-:W-:Y:S02]  /*36a0*/  IMAD R8, R7, R11, R8 ;  /* 0x0000000b07087224 */ /* 0x000fe400078e0208 */
[--C-:B------:R-:W-:Y:S01]  /*36b0*/  @!P0 IMAD.IADD R5, R5, 0x1, -R7.reuse ;  /* 0x0000000105058824 */ /* 0x100fe200078e0a07 */
[----:B------:R-:W-:Y:S01]  /*36c0*/  @!P4 IADD3 R17, -R17, RZ, RZ ;  /* 0x000000ff1111c210 */ /* 0x000fe20007ffe1ff */
[----:B------:R-:W-:Y:S01]  /*36d0*/  VIADD R15, R23, 0x47 ;  /* 0x00000047170f7836 */ /* 0x000fe20000000000 */
[C---:B------:R-:W-:Y:S01]  /*36e0*/  ISETP.GT.U32.AND P4, PT, R7.reuse, R8, PT ;  /* 0x000000080700720c */ /* 0x040fe20003f84070 */
[----:B------:R-:W-:Y:S01]  /*36f0*/  @!P6 IMAD.MOV R14, RZ, RZ, -R14 ;  /* 0x000000ffff0ee224 */ /* 0x000fe200078e0a0e */
[----:B------:R-:W-:Y:S01]  /*3700*/  ISETP.GT.U32.AND P0, PT, R7, R5, PT ;  /* 0x000000050700720c */ /* 0x000fe20003f04070 */
[----:B------:R-:W-:Y:S01]  /*3710*/  VIADD R13, R23, 0x46 ;  /* 0x00000046170d7836 */ /* 0x000fe20000000000 */
[----:B------:R-:W-:Y:S01]  /*3720*/  ISETP.GE.AND P3, PT, R15, RZ, PT ;  /* 0x000000ff0f00720c */ /* 0x000fe20003f66270 */
[--C-:B------:R-:W-:Y:S01]  /*3730*/  @!P1 IMAD.IADD R9, R9, 0x1, -R7.reuse ;  /* 0x0000000109099824 */ /* 0x100fe200078e0a07 */
[----:B------:R-:W-:Y:S01]  /*3740*/  IABS R15, R15 ;  /* 0x0000000f000f7213 */ /* 0x000fe20000000000 */
[C---:B------:R-:W-:Y:S01]  /*3750*/  VIADD R4, R23.reuse, 0x45 ;  /* 0x0000004517047836 */ /* 0x040fe20000000000 */
[----:B------:R0:W-:Y:S01]  /*3760*/  STL [R1+0x13c], R14 ;  /* 0x00013c0e01007387 */ /* 0x0001e20000100800 */
[----:B------:R-:W-:Y:S01]  /*3770*/  ISETP.GE.AND P6, PT, R2, RZ, PT ;  /* 0x000000ff0200720c */ /* 0x000fe20003fc6270 */
[----:B------:R-:W-:Y:S01]  /*3780*/  VIADD R11, R23, 0x44 ;  /* 0x00000044170b7836 */ /* 0x000fe20000000000 */
[C---:B------:R-:W-:Y:S01]  /*3790*/  ISETP.GT.U32.AND P1, PT, R7.reuse, R9, PT ;  /* 0x000000090700720c */ /* 0x040fe20003f24070 */
[----:B------:R-:W-:Y:S01]  /*37a0*/  IMAD.HI.U32 R16, R10, R15, RZ ;  /* 0x0000000f0a107227 */ /* 0x000fe200078e00ff */
[----:B------:R-:W-:Y:S01]  /*37b0*/  IABS R2, R4 ;  /* 0x0000000400027213 */ /* 0x000fe20000000000 */
[----:B------:R1:W-:Y:S01]  /*37c0*/  STL [R1+0x168], R12 ;  /* 0x0001680c01007387 */ /* 0x0003e20000100800 */
[----:B------:R-:W-:Y:S01]  /*37d0*/  IABS R0, R11 ;  /* 0x0000000b00007213 */ /* 0x000fe20000000000 */
[--C-:B------:R-:W-:Y:S01]  /*37e0*/  @!P4 IMAD.IADD R8, R8, 0x1, -R7.reuse ;  /* 0x000000010808c824 */ /* 0x100fe200078e0a07 */
[----:B0-----:R-:W-:Y:S01]  /*37f0*/  IABS R14, R13 ;  /* 0x0000000d000e7213 */ /* 0x001fe20000000000 */
[----:B------:R-:W-:Y:S01]  /*3800*/  IMAD.MOV R16, RZ, RZ, -R16 ;  /* 0x000000ffff107224 */ /* 0x000fe200078e0a10 */
[----:B------:R0:W-:Y:S02]  /*3810*/  STL [R1+0x134], R17 ;  /* 0x0001341101007387 */ /* 0x0001e40000100800 */
[----:B------:R-:W-:Y:S01]  /*3820*/  ISETP.GT.U32.AND P4, PT, R7, R8, PT ;  /* 0x000000080700720c */ /* 0x000fe20003f84070 */
[----:B------:R-:W-:Y:S01]  /*3830*/  @!P0 IMAD.IADD R5, R5, 0x1, -R7 ;  /* 0x0000000105058824 */ /* 0x000fe200078e0a07 */
[----:B------:R-:W-:Y:S01]  /*3840*/  ISETP.GE.AND P0, PT, R13, RZ, PT ;  /* 0x000000ff0d00720c */ /* 0x000fe20003f06270 */
[----:B-1----:R-:W-:-:S04]  /*3850*/  IMAD.HI.U32 R12, R10, R14, RZ ;  /* 0x0000000e0a0c7227 */ /* 0x002fc800078e00ff */
[----:B------:R-:W-:-:S04]  /*3860*/  IMAD.HI.U32 R6, R10, R2, RZ ;  /* 0x000000020a067227 */ /* 0x000fc800078e00ff */
[----:B------:R-:W-:Y:S02]  /*3870*/  IMAD R13, R7, R16, R15 ;  /* 0x00000010070d7224 */ /* 0x000fe400078e020f */
[----:B------:R-:W-:Y:S02]  /*3880*/  IMAD.MOV R12, RZ, RZ, -R12 ;  /* 0x000000ffff0c7224 */ /* 0x000fe400078e0a0c */
[----:B------:R-:W-:Y:S02]  /*3890*/  IMAD.MOV R6, RZ, RZ, -R6 ;  /* 0x000000ffff067224 */ /* 0x000fe400078e0a06 */
[----:B------:R-:W-:Y:S01]  /*38a0*/  @!P1 IMAD.IADD R9, R9, 0x1, -R7 ;  /* 0x0000000109099824 */ /* 0x000fe200078e0a07 */
[C---:B------:R-:W-:Y:S01]  /*38b0*/  ISETP.GT.U32.AND P1, PT, R7.reuse, R13, PT ;  /* 0x0000000d0700720c */ /* 0x040fe20003f24070 */
[----:B------:R-:W-:Y:S02]  /*38c0*/  IMAD R14, R7, R12, R14 ;  /* 0x0000000c070e7224 */ /* 0x000fe400078e020e */
[----:B------:R-:W-:-:S04]  /*38d0*/  IMAD.HI.U32 R12, R10, R0, RZ ;  /* 0x000000000a0c7227 */ /* 0x000fc800078e00ff */
[C---:B------:R-:W-:Y:S02]  /*38e0*/  IMAD R2, R7.reuse, R6, R2 ;  /* 0x0000000607027224 */ /* 0x040fe400078e0202 */
[----:B------:R-:W-:Y:S02]  /*38f0*/  IMAD.MOV.U32 R18, RZ, RZ, R5 ;  /* 0x000000ffff127224 */ /* 0x000fe400078e0005 */
[----:B------:R-:W-:Y:S02]  /*3900*/  IMAD.MOV R5, RZ, RZ, -R12 ;  /* 0x000000ffff057224 */ /* 0x000fe400078e0a0c */
[----:B------:R-:W-:Y:S01]  /*3910*/  @!P4 IMAD.IADD R8, R8, 0x1, -R7 ;  /* 0x000000010808c824 */ /* 0x000fe200078e0a07 */
[C---:B------:R-:W-:Y:S01]  /*3920*/  ISETP.GT.U32.AND P4, PT, R7.reuse, R2, PT ;  /* 0x000000020700720c */ /* 0x040fe20003f84070 */
[----:B0-----:R-:W-:Y:S02]  /*3930*/  IMAD.MOV.U32 R17, RZ, RZ, R9 ;  /* 0x000000ffff117224 */ /* 0x001fe400078e0009 */
[----:B------:R-:W-:Y:S01]  /*3940*/  @!P5 IMAD.MOV R18, RZ, RZ, -R18 ;  /* 0x000000ffff12d224 */ /* 0x000fe200078e0a12 */
[C---:B------:R-:W-:Y:S01]  /*3950*/  ISETP.GT.U32.AND P5, PT, R7.reuse, R14, PT ;  /* 0x0000000e0700720c */ /* 0x040fe20003fa4070 */
[----:B------:R-:W-:-:S02]  /*3960*/  IMAD R0, R7, R5, R0 ;  /* 0x0000000507007224 */ /* 0x000fc400078e0200 */
[----:B------:R-:W-:Y:S01]  /*3970*/  IMAD.MOV.U32 R9, RZ, RZ, R8 ;  /* 0x000000ffff097224 */ /* 0x000fe200078e0008 */
[----:B------:R-:W-:Y:S01]  /*3980*/  STL [R1+0xe4], R18 ;  /* 0x0000e41201007387 */ /* 0x000fe20000100800 */
[----:B------:R-:W-:Y:S02]  /*3990*/  @!P1 IMAD.IADD R13, R13, 0x1, -R7 ;  /* 0x000000010d0d9824 */ /* 0x000fe400078e0a07 */
[----:B------:R-:W-:Y:S01]  /*39a0*/  @!P6 IMAD.MOV R9, RZ, RZ, -R9 ;  /* 0x000000ffff09e224 */ /* 0x000fe200078e0a09 */
[----:B------:R-:W-:Y:S01]  /*39b0*/  ISETP.GT.U32.AND P6, PT, R7, R0, PT ;  /* 0x000000000700720c */ /* 0x000fe20003fc4070 */
[----:B------:R-:W-:Y:S01]  /*39c0*/  @!P2 IMAD.MOV R17, RZ, RZ, -R17 ;  /* 0x000000ffff11a224 */ /* 0x000fe200078e0a11 */
[----:B------:R-:W-:Y:S01]  /*39d0*/  ISETP.GE.AND P2, PT, R4, RZ, PT ;  /* 0x000000ff0400720c */ /* 0x000fe20003f46270 */
[----:B------:R-:W-:Y:S01]  /*39e0*/  VIADD R4, R23, 0x43 ;  /* 0x0000004317047836 */ /* 0x000fe20000000000 */
[----:B------:R-:W-:Y:S01]  /*39f0*/  ISETP.GT.U32.AND P1, PT, R7, R13, PT ;  /* 0x0000000d0700720c */ /* 0x000fe20003f24070 */
[--C-:B------:R-:W-:Y:S01]  /*3a00*/  @!P4 IMAD.IADD R2, R2, 0x1, -R7.reuse ;  /* 0x000000010202c824 */ /* 0x100fe200078e0a07 */
[----:B------:R-:W-:Y:S01]  /*3a10*/  STL [R1+0x118], R17 ;  /* 0x0001181101007387 */ /* 0x000fe20000100800 */
[--C-:B------:R-:W-:Y:S01]  /*3a20*/  @!P5 IMAD.IADD R14, R14, 0x1, -R7.reuse ;  /* 0x000000010e0ed824 */ /* 0x100fe200078e0a07 */
[----:B------:R-:W-:Y:S01]  /*3a30*/  IABS R12, R4 ;  /* 0x00000004000c7213 */ /* 0x000fe20000000000 */
[----:B------:R-:W-:Y:S01]  /*3a40*/  VIADD R5, R23, 0x42 ;  /* 0x0000004217057836 */ /* 0x000fe20000000000 */
[----:B------:R-:W-:Y:S01]  /*3a50*/  ISETP.GT.U32.AND P4, PT, R7, R2, PT ;  /* 0x000000020700720c */ /* 0x000fe20003f84070 */
[----:B------:R-:W-:Y:S01]  /*3a60*/  VIADD R6, R23, 0x41 ;  /* 0x0000004117067836 */ /* 0x000fe20000000000 */
[C---:B------:R-:W-:Y:S01]  /*3a70*/  ISETP.GT.U32.AND P5, PT, R7.reuse, R14, PT ;  /* 0x0000000e0700720c */ /* 0x040fe20003fa4070 */
[--C-:B------:R-:W-:Y:S01]  /*3a80*/  @!P6 IMAD.IADD R0, R0, 0x1, -R7.reuse ;  /* 0x000000010000e824 */ /* 0x100fe200078e0a07 */
[----:B------:R-:W-:Y:S01]  /*3a90*/  IABS R8, R5 ;  /* 0x0000000500087213 */ /* 0x000fe20000000000 */
[----:B------:R-:W-:Y:S01]  /*3aa0*/  IMAD.HI.U32 R15, R10, R12, RZ ;  /* 0x0000000c0a0f7227 */ /* 0x000fe200078e00ff */
[----:B------:R0:W-:Y:S02]  /*3ab0*/  STL [R1+0x128], R9 ;  /* 0x0001280901007387 */ /* 0x0001e40000100800 */
[----:B------:R-:W-:Y:S01]  /*3ac0*/  ISETP.GT.U32.AND P6, PT, R7, R0, PT ;  /* 0x000000000700720c */ /* 0x000fe20003fc4070 */
[----:B------:R-:W-:Y:S01]  /*3ad0*/  @!P1 IMAD.IADD R13, R13, 0x1, -R7 ;  /* 0x000000010d0d9824 */ /* 0x000fe200078e0a07 */
[----:B------:R-:W-:Y:S01]  /*3ae0*/  ISETP.GE.AND P1, PT, R11, RZ, PT ;  /* 0x000000ff0b00720c */ /* 0x000fe20003f26270 */
[----:B------:R-:W-:-:S02]  /*3af0*/  IMAD.MOV R15, RZ, RZ, -R15 ;  /* 0x000000ffff0f7224 */ /* 0x000fc400078e0a0f */
[----:B------:R-:W-:Y:S01]  /*3b00*/  IMAD.HI.U32 R11, R10, R8, RZ ;  /* 0x000000080a0b7227 */ /* 0x000fe200078e00ff */
[----:B------:R-:W-:Y:S02]  /*3b10*/  @!P4 IADD3 R2, R2, -R7, RZ ;  /* 0x800000070202c210 */ /* 0x000fe40007ffe0ff */
[----:B0-----:R-:W-:Y:S01]  /*3b20*/  IABS R9, R6 ;  /* 0x0000000600097213 */ /* 0x001fe20000000000 */
[C---:B------:R-:W-:Y:S01]  /*3b30*/  IMAD R12, R7.reuse, R15, R12 ;  /* 0x0000000f070c7224 */ /* 0x040fe200078e020c */
[----:B------:R-:W-:Y:S01]  /*3b40*/  ISETP.GE.AND P4, PT, R6, RZ, PT ;  /* 0x000000ff0600720c */ /* 0x000fe20003f86270 */
[----:B------:R-:W-:Y:S02]  /*3b50*/  IMAD.MOV R11, RZ, RZ, -R11 ;  /* 0x000000ffff0b7224 */ /* 0x000fe400078e0a0b */
[----:B------:R-:W-:Y:S01]  /*3b60*/  @!P5 IMAD.IADD R14, R14, 0x1, -R7 ;  /* 0x000000010e0ed824 */ /* 0x000fe200078e0a07 */
[C---:B------:R-:W-:Y:S01]  /*3b70*/  ISETP.GT.U32.AND P5, PT, R7.reuse, R12, PT ;  /* 0x0000000c0700720c */ /* 0x040fe20003fa4070 */
[----:B------:R-:W-:-:S02]  /*3b80*/  IMAD R6, R7, R11, R8 ;  /* 0x0000000b07067224 */ /* 0x000fc400078e0208 */
[----:B------:R-:W-:Y:S02]  /*3b90*/  @!P6 IMAD.IADD R0, R0, 0x1, -R7 ;  /* 0x000000010000e824 */ /* 0x000fe400078e0a07 */
[----:B------:R-:W-:Y:S01]  /*3ba0*/  IMAD.MOV.U32 R17, RZ, RZ, R13 ;  /* 0x000000ffff117224 */ /* 0x000fe200078e000d */
[----:B------:R-:W-:Y:S01]  /*3bb0*/  ISETP.GT.U32.AND P6, PT, R7, R6, PT ;  /* 0x000000060700720c */ /* 0x000fe20003fc4070 */
[----:B------:R-:W-:Y:S02]  /*3bc0*/  IMAD.MOV.U32 R15, RZ, RZ, R2 ;  /* 0x000000ffff0f7224 */ /* 0x000fe400078e0002 */
[----:B------:R-:W-:Y:S01]  /*3bd0*/  @!P3 IMAD.MOV R17, RZ, RZ, -R17 ;  /* 0x000000ffff11b224 */ /* 0x000fe200078e0a11 */
[----:B------:R-:W-:Y:S01]  /*3be0*/  ISETP.GE.AND P3, PT, R4, RZ, PT ;  /* 0x000000ff0400720c */ /* 0x000fe20003f66270 */
[C---:B------:R-:W-:Y:S02]  /*3bf0*/  VIADD R4, R23.reuse, 0x40 ;  /* 0x0000004017047836 */ /* 0x040fe40000000000 */
[--C-:B------:R-:W-:Y:S01]  /*3c00*/  @!P5 IMAD.IADD R12, R12, 0x1, -R7.reuse ;  /* 0x000000010c0cd824 */ /* 0x100fe200078e0a07 */
[----:B------:R-:W-:Y:S01]  /*3c10*/  STL [R1+0xe0], R17 ;  /* 0x0000e01101007387 */ /* 0x000fe20000100800 */
[----:B------:R-:W-:Y:S01]  /*3c20*/  IMAD.MOV.U32 R16, RZ, RZ, R14 ;  /* 0x000000ffff107224 */ /* 0x000fe200078e000e */
[----:B------:R-:W-:Y:S01]  /*3c30*/  IABS R8, R4 ;  /* 0x0000000400087213 */ /* 0x000fe20000000000 */
[----:B------:R-:W-:Y:S01]  /*3c40*/  VIADD R2, R23, 0x3f ;  /* 0x0000003f17027836 */ /* 0x000fe20000000000 */
[----:B------:R-:W-:Y:S01]  /*3c50*/  ISETP.GT.U32.AND P5, PT, R7, R12, PT ;  /* 0x0000000c0700720c */ /* 0x000fe20003fa4070 */
[----:B------:R-:W-:-:S02]  /*3c60*/  @!P6 IMAD.IADD R6, R6, 0x1, -R7 ;  /* 0x000000010606e824 */ /* 0x000fc400078e0a07 */
[C---:B------:R-:W-:Y:S01]  /*3c70*/  IMAD.HI.U32 R13, R10.reuse, R9, RZ ;  /* 0x000000090a0d7227 */ /* 0x040fe200078e00ff */
[----:B------:R-:W-:Y:S02]  /*3c80*/  IABS R20, R2 ;  /* 0x0000000200147213 */ /* 0x000fe40000000000 */
[----:B------:R-:W-:Y:S01]  /*3c90*/  ISETP.GT.U32.AND P6, PT, R7, R6, PT ;  /* 0x000000060700720c */ /* 0x000fe20003fc4070 */
[----:B------:R-:W-:Y:S01]  /*3ca0*/  @!P0 IMAD.MOV R16, RZ, RZ, -R16 ;  /* 0x000000ffff108224 */ /* 0x000fe200078e0a10 */
[----:B------:R-:W-:Y:S01]  /*3cb0*/  ISETP.GE.AND P0, PT, R5, RZ, PT ;  /* 0x000000ff0500720c */ /* 0x000fe20003f06270 */
[----:B------:R-:W-:Y:S02]  /*3cc0*/  IMAD.MOV R13, RZ, RZ, -R13 ;  /* 0x000000ffff0d7224 */ /* 0x000fe400078e0a0d */
[----:B------:R-:W-:Y:S01]  /*3cd0*/  IMAD.HI.U32 R5, R10, R8, RZ ;  /* 0x000000080a057227 */ /* 0x000fe200078e00ff */
[----:B------:R-:W-:Y:S03]  /*3ce0*/  STL [R1+0x11c], R16 ;  /* 0x00011c1001007387 */ /* 0x000fe60000100800 */
[----:B------:R-:W-:-:S02]  /*3cf0*/  IMAD.MOV.U32 R14, RZ, RZ, R0 ;  /* 0x000000ffff0e7224 */ /* 0x000fc400078e0000 */
[----:B------:R-:W-:Y:S02]  /*3d00*/  IMAD R9, R7, R13, R9 ;  /* 0x0000000d07097224 */ /* 0x000fe400078e0209 */
[----:B------:R-:W-:-:S04]  /*3d10*/  IMAD.HI.U32 R0, R10, R20, RZ ;  /* 0x000000140a007227 */ /* 0x000fc800078e00ff */
[----:B------:R-:W-:Y:S02]  /*3d20*/  IMAD.MOV R5, RZ, RZ, -R5 ;  /* 0x000000ffff057224 */ /* 0x000fe400078e0a05 */
[----:B------:R-:W-:Y:S01]  /*3d30*/  @!P2 IMAD.MOV R15, RZ, RZ, -R15 ;  /* 0x000000ffff0fa224 */ /* 0x000fe200078e0a0f */
[----:B------:R-:W-:Y:S01]  /*3d40*/  ISETP.GE.AND P2, PT, R4, RZ, PT ;  /* 0x000000ff0400720c */ /* 0x000fe20003f46270 */
[----:B------:R-:W-:Y:S01]  /*3d50*/  @!P1 IMAD.MOV R14, RZ, RZ, -R14 ;  /* 0x000000ffff0e9224 */ /* 0x000fe200078e0a0e */
[----:B------:R-:W-:Y:S01]  /*3d60*/  ISETP.GE.AND P1, PT, R2, RZ, PT ;  /* 0x000000ff0200720c */ /* 0x000fe20003f26270 */
[----:B------:R-:W-:Y:S01]  /*3d70*/  @!P5 IMAD.IADD R12, R12, 0x1, -R7 ;  /* 0x000000010c0cd824 */ /* 0x000fe200078e0a07 */
[C---:B------:R-:W-:Y:S01]  /*3d80*/  ISETP.GT.U32.AND P5, PT, R7.reuse, R9, PT ;  /* 0x000000090700720c */ /* 0x040fe20003fa4070 */
[----:B------:R-:W-:Y:S01]  /*3d90*/  IMAD.MOV R0, RZ, RZ, -R0 ;  /* 0x000000ffff007224 */ /* 0x000fe200078e0a00 */
[----:B------:R0:W-:Y:S01]  /*3da0*/  STL [R1+0x120], R15 ;  /* 0x0001200f01007387 */ /* 0x0001e20000100800 */
[----:B------:R-:W-:-:S02]  /*3db0*/  IMAD R8, R7, R5, R8 ;  /* 0x0000000507087224 */ /* 0x000fc400078e0208 */
[C---:B------:R-:W-:Y:S01]  /*3dc0*/  IMAD R20, R7.reuse, R0, R20 ;  /* 0x0000000007147224 */ /* 0x040fe200078e0214 */
[----:B------:R1:W-:Y:S01]  /*3dd0*/  STL [R1+0x124], R14 ;  /* 0x0001240e01007387 */ /* 0x0003e20000100800 */
[--C-:B------:R-:W-:Y:S01]  /*3de0*/  @!P6 IMAD.IADD R6, R6, 0x1, -R7.reuse ;  /* 0x000000010606e824 */ /* 0x100fe200078e0a07 */
[----:B------:R-:W-:Y:S01]  /*3df0*/  ISETP.GT.U32.AND P6, PT, R7, R8, PT ;  /* 0x000000080700720c */ /* 0x000fe20003fc4070 */
[C---:B------:R-:W-:Y:S02]  /*3e00*/  VIADD R2, R23.reuse, 0x3e ;  /* 0x0000003e17027836 */ /* 0x040fe40000000000 */
[----:B------:R-:W-:Y:S02]  /*3e10*/  VIADD R4, R23, 0x3d ;  /* 0x0000003d17047836 */ /* 0x000fe40000000000 */
[----:B------:R-:W-:Y:S01]  /*3e20*/  @!P5 IMAD.IADD R9, R9, 0x1, -R7 ;  /* 0x000000010909d824 */ /* 0x000fe200078e0a07 */
[----:B------:R-:W-:Y:S01]  /*3e30*/  IABS R11, R2 ;  /* 0x00000002000b7213 */ /* 0x000fe20000000000 */
[----:B------:R-:W-:Y:S01]  /*3e40*/  VIADD R18, R23, 0x3c ;  /* 0x0000003c17127836 */ /* 0x000fe20000000000 */
[----:B0-----:R-:W-:Y:S01]  /*3e50*/  IABS R15, R4 ;  /* 0x00000004000f7213 */ /* 0x001fe20000000000 */
[----:B-1----:R-:W-:Y:S01]  /*3e60*/  IMAD.MOV.U32 R14, RZ, RZ, R12 ;  /* 0x000000ffff0e7224 */ /* 0x002fe200078e000c */
[----:B------:R-:W-:Y:S01]  /*3e70*/  ISETP.GT.U32.AND P5, PT, R7, R9, PT ;  /* 0x000000090700720c */ /* 0x000fe20003fa4070 */
[----:B------:R-:W-:-:S04]  /*3e80*/  IMAD.HI.U32 R5, R10, R11, RZ ;  /* 0x0000000b0a057227 */ /* 0x000fc800078e00ff */
[----:B------:R-:W-:Y:S01]  /*3e90*/  @!P3 IMAD.MOV R14, RZ, RZ, -R14 ;  /* 0x000000ffff0eb224 */ /* 0x000fe200078e0a0e */
[C---:B------:R-:W-:Y:S01]  /*3ea0*/  ISETP.GT.U32.AND P3, PT, R7.reuse, R20, PT ;  /* 0x000000140700720c */ /* 0x040fe20003f64070 */
[----:B------:R-:W-:Y:S02]  /*3eb0*/  @!P6 IMAD.IADD R8, R8, 0x1, -R7 ;  /* 0x000000010808e824 */ /* 0x000fe400078e0a07 */
[----:B------:R-:W-:Y:S01]  /*3ec0*/  IMAD.HI.U32 R0, R10, R15, RZ ;  /* 0x0000000f0a007227 */ /* 0x000fe200078e00ff */
[----:B------:R0:W-:Y:S02]  /*3ed0*/  STL [R1+0xdc], R14 ;  /* 0x0000dc0e01007387 */ /* 0x0001e40000100800 */
[----:B------:R-:W-:Y:S01]  /*3ee0*/  ISETP.GT.U32.AND P6, PT, R7, R8, PT ;  /* 0x000000080700720c */ /* 0x000fe20003fc4070 */
[----:B------:R-:W-:Y:S02]  /*3ef0*/  IMAD.MOV R5, RZ, RZ, -R5 ;  /* 0x000000ffff057224 */ /* 0x000fe400078e0a05 */
[--C-:B------:R-:W-:Y:S01]  /*3f00*/  @!P5 IMAD.IADD R9, R9, 0x1, -R7.reuse ;  /* 0x000000010909d824 */ /* 0x100fe200078e0a07 */
[----:B------:R-:W-:Y:S01]  /*3f10*/  ISETP.GE.AND P5, PT, R4, RZ, PT ;  /* 0x000000ff0400720c */ /* 0x000fe20003fa6270 */
[----:B------:R-:W-:Y:S01]  /*3f20*/  IMAD.MOV R0, RZ, RZ, -R0 ;  /* 0x000000ffff007224 */ /* 0x000fe200078e0a00 */
[----:B------:R-:W-:Y:S01]  /*3f30*/  IABS R4, R18 ;  /* 0x0000001200047213 */ /* 0x000fe20000000000 */
[----:B------:R-:W-:Y:S01]  /*3f40*/  @!P3 IMAD.IADD R20, R20, 0x1, -R7 ;  /* 0x000000011414b824 */ /* 0x000fe200078e0a07 */
[----:B0-----:R-:W-:Y:S01]  /*3f50*/  IABS R14, R19 ;  /* 0x00000013000e7213 */ /* 0x001fe20000000000 */
[----:B------:R-:W-:-:S02]  /*3f60*/  IMAD R11, R7, R5, R11 ;  /* 0x00000005070b7224 */ /* 0x000fc400078e020b */
[C---:B------:R-:W-:Y:S01]  /*3f70*/  IMAD R15, R7.reuse, R0, R15 ;  /* 0x00000000070f7224 */ /* 0x040fe200078e020f */
[C---:B------:R-:W-:Y:S01]  /*3f80*/  ISETP.GT.U32.AND P3, PT, R7.reuse, R20, PT ;  /* 0x000000140700720c */ /* 0x040fe20003f64070 */
[----:B------:R-:W-:Y:S01]  /*3f90*/  IMAD.MOV.U32 R13, RZ, RZ, R6 ;  /* 0x000000ffff0d7224 */ /* 0x000fe200078e0006 */
[----:B------:R-:W-:Y:S01]  /*3fa0*/  @!P6 IADD3 R8, R8, -R7, RZ ;  /* 0x800000070808e210 */ /* 0x000fe20007ffe0ff */
[----:B------:R-:W-:Y:S01]  /*3fb0*/  IMAD.HI.U32 R6, R10, R4, RZ ;  /* 0x000000040a067227 */ /* 0x000fe200078e00ff */
[----:B------:R-:W-:-:S03]  /*3fc0*/  ISETP.GT.U32.AND P6, PT, R7, R11, PT ;  /* 0x0000000b0700720c */ /* 0x000fc60003fc4070 */
[----:B------:R-:W-:Y:S02]  /*3fd0*/  IMAD.MOV R6, RZ, RZ, -R6 ;  /* 0x000000ffff067224 */ /* 0x000fe400078e0a06 */
[----:B------:R-:W-:-:S04]  /*3fe0*/  IMAD.HI.U32 R22, R10, R14, RZ ;  /* 0x0000000e0a167227 */ /* 0x000fc800078e00ff */
[----:B------:R-:W-:Y:S01]  /*3ff0*/  @!P3 IMAD.IADD R20, R20, 0x1, -R7 ;  /* 0x000000011414b824 */ /* 0x000fe200078e0a07 */
[C---:B------:R-:W-:Y:S01]  /*4000*/  ISETP.GT.U32.AND P3, PT, R7.reuse, R15, PT ;  /* 0x0000000f0700720c */ /* 0x040fe20003f64070 */
[----:B------:R-:W-:Y:S01]  /*4010*/  @!P0 IMAD.MOV R13, RZ, RZ, -R13 ;  /* 0x000000ffff0d8224 */ /* 0x000fe200078e0a0d */
[----:B------:R-:W-:Y:S01]  /*4020*/  ISETP.GE.AND P0, PT, R2, RZ, PT ;  /* 0x000000ff0200720c */ /* 0x000fe20003f06270 */
[----:B------:R-:W-:Y:S02]  /*4030*/  IMAD R4, R7, R6, R4 ;  /* 0x0000000607047224 */ /* 0x000fe400078e0204 */
[----:B------:R-:W-:Y:S01]  /*4040*/  IMAD.MOV R22, RZ, RZ, -R22 ;  /* 0x000000ffff167224 */ /* 0x000fe200078e0a16 */
[----:B------:R0:W-:Y:S01]  /*4050*/  STL [R1+0xd8], R13 ;  /* 0x0000d80d01007387 */ /* 0x0001e20000100800 */
[----:B------:R-:W-:Y:S02]  /*4060*/  VIADD R2, R23, 0x3a ;  /* 0x0000003a17027836 */ /* 0x000fe40000000000 */
[----:B------:R-:W-:Y:S01]  /*4070*/  @!P6 IMAD.IADD R11, R11, 0x1, -R7 ;  /* 0x000000010b0be824 */ /* 0x000fe200078e0a07 */
[C---:B------:R-:W-:Y:S01]  /*4080*/  ISETP.GT.U32.AND P6, PT, R7.reuse, R4, PT ;  /* 0x000000040700720c */ /* 0x040fe20003fc4070 */
[----:B------:R-:W-:Y:S01]  /*4090*/  IMAD R14, R7, R22, R14 ;  /* 0x00000016070e7224 */ /* 0x000fe200078e020e */
[----:B------:R-:W-:Y:S01]  /*40a0*/  IABS R16, R2 ;  /* 0x0000000200107213 */ /* 0x000fe20000000000 */
[----:B------:R-:W-:-:S02]  /*40b0*/  VIADD R17, R23, 0x39 ;  /* 0x0000003917117836 */ /* 0x000fc40000000000 */
[----:B------:R-:W-:Y:S01]  /*40c0*/  @!P3 IMAD.IADD R15, R15, 0x1, -R7 ;  /* 0x000000010f0fb824 */ /* 0x000fe200078e0a07 */
[----:B------:R-:W-:Y:S01]  /*40d0*/  ISETP.GT.U32.AND P3, PT, R7, R14, PT ;  /* 0x0000000e0700720c */ /* 0x000fe20003f64070 */
[----:B------:R-:W-:Y:S01]  /*40e0*/  IMAD.HI.U32 R21, R10, R16, RZ ;  /* 0x000000100a157227 */ /* 0x000fe200078e00ff */
[----:B------:R-:W-:-:S03]  /*40f0*/  IABS R5, R17 ;  /* 0x0000001100057213 */ /* 0x000fc60000000000 */
[----:B------:R-:W-:Y:S02]  /*4100*/  VIADD R12, R23, 0x38 ;  /* 0x00000038170c7836 */ /* 0x000fe40000000000 */
[----:B------:R-:W-:-:S03]  /*4110*/  IMAD.HI.U32 R6, R10, R5, RZ ;  /* 0x000000050a067227 */ /* 0x000fc600078e00ff */
[----:B------:R-:W-:Y:S01]  /*4120*/  IABS R0, R12 ;  /* 0x0000000c00007213 */ /* 0x000fe20000000000 */
[----:B------:R-:W-:Y:S02]  /*4130*/  IMAD.MOV R21, RZ, RZ, -R21 ;  /* 0x000000ffff157224 */ /* 0x000fe400078e0a15 */
[----:B------:R-:W-:Y:S01]  /*4140*/  @!P6 IMAD.IADD R4, R4, 0x1, -R7 ;  /* 0x000000010404e824 */ /* 0x000fe200078e0a07 */
[C---:B------:R-:W-:Y:S01]  /*4150*/  ISETP.GT.U32.AND P6, PT, R7.reuse, R11, PT ;  /* 0x0000000b0700720c */ /* 0x040fe20003fc4070 */
[----:B------:R-:W-:Y:S02]  /*4160*/  IMAD.MOV R22, RZ, RZ, -R6 ;  /* 0x000000ffff167224 */ /* 0x000fe400078e0a06 */
[C---:B------:R-:W-:Y:S02]  /*4170*/  IMAD R6, R7.reuse, R21, R16 ;  /* 0x0000001507067224 */ /* 0x040fe400078e0210 */
[----:B------:R-:W-:Y:S02]  /*4180*/  IMAD.MOV.U32 R24, RZ, RZ, R9 ;  /* 0x000000ffff187224 */ /* 0x000fe400078e0009 */
[----:B------:R-:W-:Y:S01]  /*4190*/  @!P3 IMAD.IADD R14, R14, 0x1, -R7 ;  /* 0x000000010e0eb824 */ /* 0x000fe200078e0a07 */
[----:B------:R-:W-:Y:S01]  /*41a0*/  ISETP.GT.U32.AND P3, PT, R7, R4, PT ;  /* 0x000000040700720c */ /* 0x000fe20003f64070 */
[----:B0-----:R-:W-:-:S04]  /*41b0*/  IMAD.HI.U32 R13, R10, R0, RZ ;  /* 0x000000000a0d7227 */ /* 0x001fc800078e00ff */
[----:B------:R-:W-:Y:S01]  /*41c0*/  @!P4 IMAD.MOV R24, RZ, RZ, -R24 ;  /* 0x000000ffff18c224 */ /* 0x000fe200078e0a18 */
[C---:B------:R-:W-:Y:S01]  /*41d0*/  ISETP.GT.U32.AND P4, PT, R7.reuse, R15, PT ;  /* 0x0000000f0700720c */ /* 0x040fe20003f84070 */
[----:B------:R-:W-:Y:S01]  /*41e0*/  @!P1 IMAD.MOV R20, RZ, RZ, -R20 ;  /* 0x000000ffff149224 */ /* 0x000fe200078e0a14 */
[C---:B------:R-:W-:Y:S01]  /*41f0*/  ISETP.GT.U32.AND P1, PT, R7.reuse, R6, PT ;  /* 0x000000060700720c */ /* 0x040fe20003f24070 */
[----:B------:R-:W-:Y:S01]  /*4200*/  IMAD.MOV.U32 R21, RZ, RZ, R8 ;  /* 0x000000ffff157224 */ /* 0x000fe200078e0008 */
[----:B------:R-:W-:Y:S01]  /*4210*/  STL [R1+0xd4], R24 ;  /* 0x0000d41801007387 */ /* 0x000fe20000100800 */
[----:B------:R-:W-:Y:S02]  /*4220*/  IMAD.MOV R16, RZ, RZ, -R13 ;  /* 0x000000ffff107224 */ /* 0x000fe400078e0a0d */
[----:B------:R-:W-:Y:S02]  /*4230*/  IMAD R5, R7, R22, R5 ;  /* 0x0000001607057224 */ /* 0x000fe400078e0205 */
[----:B------:R-:W-:-:S02]  /*4240*/  VIADD R13, R23, 0x37 ;  /* 0x00000037170d7836 */ /* 0x000fc40000000000 */
[----:B------:R-:W-:Y:S01]  /*4250*/  @!P2 IMAD.MOV R21, RZ, RZ, -R21 ;  /* 0x000000ffff15a224 */ /* 0x000fe200078e0a15 */
[C---:B------:R-:W-:Y:S01]  /*4260*/  ISETP.GT.U32.AND P2, PT, R7.reuse, R14, PT ;  /* 0x0000000e0700720c */ /* 0x040fe20003f44070 */
[----:B------:R-:W-:Y:S01]  /*4270*/  IMAD R0, R7, R16, R0 ;  /* 0x0000001007007224 */ /* 0x000fe200078e0200 */
[----:B------:R-:W-:Y:S01]  /*4280*/  IABS R16, R13 ;  /* 0x0000000d00107213 */ /* 0x000fe20000000000 */
[--C-:B------:R-:W-:Y:S01]  /*4290*/  @!P6 IMAD.IADD R11, R11, 0x1, -R7.reuse ;  /* 0x000000010b0be824 */ /* 0x100fe200078e0a07 */
[----:B------:R-:W-:Y:S01]  /*42a0*/  ISETP.GT.U32.AND P6, PT, R7, R5, PT ;  /* 0x000000050700720c */ /* 0x000fe20003fc4070 */
[----:B------:R-:W-:Y:S01]  /*42b0*/  VIADD R9, R23, 0x36 ;  /* 0x0000003617097836 */ /* 0x000fe20000000000 */
[----:B------:R-:W-:Y:S01]  /*42c0*/  STL [R1+0xd0], R21 ;  /* 0x0000d01501007387 */ /* 0x000fe20000100800 */
[--C-:B------:R-:W-:Y:S01]  /*42d0*/  @!P3 IMAD.IADD R4, R4, 0x1, -R7.reuse ;  /* 0x000000010404b824 */ /* 0x100fe200078e0a07 */
[----:B------:R-:W-:Y:S01]  /*42e0*/  ISETP.GT.U32.AND P3, PT, R7, R0, PT ;  /* 0x000000000700720c */ /* 0x000fe20003f64070 */
[--C-:B------:R-:W-:Y:S01]  /*42f0*/  @!P4 IMAD.IADD R15, R15, 0x1, -R7.reuse ;  /* 0x000000010f0fc824 */ /* 0x100fe200078e0a07 */
[----:B------:R-:W-:Y:S01]  /*4300*/  IABS R8, R9 ;  /* 0x0000000900087213 */ /* 0x000fe20000000000 */
[----:B------:R-:W-:Y:S01]  /*4310*/  @!P1 IMAD.IADD R6, R6, 0x1, -R7 ;  /* 0x0000000106069824 */ /* 0x000fe200078e0a07 */
[----:B------:R0:W-:Y:S01]  /*4320*/  STL [R1+0xcc], R20 ;  /* 0x0000cc1401007387 */ /* 0x0001e20000100800 */
[----:B------:R-:W-:Y:S01]  /*4330*/  IMAD.MOV.U32 R22, RZ, RZ, R11 ;  /* 0x000000ffff167224 */ /* 0x000fe200078e000b */
[----:B------:R-:W-:Y:S01]  /*4340*/  ISETP.GE.AND P4, PT, R18, RZ, PT ;  /* 0x000000ff1200720c */ /* 0x000fe20003f86270 */
[----:B------:R-:W-:Y:S01]  /*4350*/  IMAD.HI.U32 R18, R10, R8, RZ ;  /* 0x000000080a127227 */ /* 0x000fe200078e00ff */
[----:B------:R-:W-:-:S03]  /*4360*/  ISETP.GE.AND P1, PT, R2, RZ, PT ;  /* 0x000000ff0200720c */ /* 0x000fc60003f26270 */
[----:B------:R-:W-:Y:S01]  /*4370*/  @!P0 IMAD.MOV R22, RZ, RZ, -R22 ;  /* 0x000000ffff168224 */ /* 0x000fe200078e0a16 */
[----:B------:R-:W-:Y:S01]  /*4380*/  ISETP.GT.U32.AND P0, PT, R7, R6, PT ;  /* 0x000000060700720c */ /* 0x000fe20003f04070 */
[--C-:B------:R-:W-:Y:S01]  /*4390*/  @!P2 IMAD.IADD R14, R14, 0x1, -R7.reuse ;  /* 0x000000010e0ea824 */ /* 0x100fe200078e0a07 */
[----:B------:R-:W-:Y:S01]  /*43a0*/  ISETP.GE.AND P2, PT, R19, RZ, PT ;  /* 0x000000ff1300720c */ /* 0x000fe20003f46270 */
[----:B0-----:R-:W-:Y:S01]  /*43b0*/  IMAD.HI.U32 R20, R10, R16, RZ ;  /* 0x000000100a147227 */ /* 0x001fe200078e00ff */
[----:B------:R-:W-:Y:S03]  /*43c0*/  STL [R1+0xc8], R22 ;  /* 0x0000c81601007387 */ /* 0x000fe60000100800 */
[----:B------:R-:W-:Y:S02]  /*43d0*/  IMAD.MOV R20, RZ, RZ, -R20 ;  /* 0x000000ffff147224 */ /* 0x000fe400078e0a14 */
[----:B------:R-:W-:Y:S01]  /*43e0*/  @!P6 IMAD.IADD R5, R5, 0x1, -R7 ;  /* 0x000000010505e824 */ /* 0x000fe200078e0a07 */
[----:B------:R-:W-:Y:S01]  /*43f0*/  ISETP.GE.AND P6, PT, R17, RZ, PT ;  /* 0x000000ff1100720c */ /* 0x000fe20003fc6270 */
[----:B------:R-:W-:-:S02]  /*4400*/  IMAD.MOV.U32 R21, RZ, RZ, R15 ;  /* 0x000000ffff157224 */ /* 0x000fc400078e000f */
[----:B------:R-:W-:Y:S02]  /*4410*/  IMAD.MOV R18, RZ, RZ, -R18 ;  /* 0x000000ffff127224 */ /* 0x000fe400078e0a12 */
[----:B------:R-:W-:Y:S01]  /*4420*/  IMAD R2, R7, R20, R16 ;  /* 0x0000001407027224 */ /* 0x000fe200078e0210 */
[----:B------:R-:W-:Y:S01]  /*4430*/  @!P5 IADD3 R21, -R21, RZ, RZ ;  /* 0x000000ff1515d210 */ /* 0x000fe20007ffe1ff */
[----:B------:R-:W-:Y:S02]  /*4440*/  IMAD.MOV.U32 R15, RZ, RZ, R4 ;  /* 0x000000ffff0f7224 */ /* 0x000fe400078e0004 */
[----:B------:R-:W-:Y:S01]  /*4450*/  @!P3 IMAD.IADD R0, R0, 0x1, -R7 ;  /* 0x000000010000b824 */ /* 0x000fe200078e0a07 */
[C---:B------:R-:W-:Y:S01]  /*4460*/  ISETP.GT.U32.AND P3, PT, R7.reuse, R5, PT ;  /* 0x000000050700720c */ /* 0x040fe20003f64070 */
[C---:B------:R-:W-:Y:S01]  /*4470*/  IMAD R8, R7.reuse, R18, R8 ;  /* 0x0000001207087224 */ /* 0x040fe200078e0208 */
[----:B------:R-:W-:Y:S01]  /*4480*/  STL [R1+0xc4], R21 ;  /* 0x0000c41501007387 */ /* 0x000fe20000100800 */
[----:B------:R-:W-:Y:S01]  /*4490*/  @!P4 IMAD.MOV R15, RZ, RZ, -R15 ;  /* 0x000000ffff0fc224 */ /* 0x000fe200078e0a0f */
[----:B------:R-:W-:Y:S01]  /*44a0*/  ISETP.GT.U32.AND P4, PT, R7, R2, PT ;  /* 0x000000020700720c */ /* 0x000fe20003f84070 */
[----:B------:R-:W-:Y:S01]  /*44b0*/  VIADD R11, R23, 0x35 ;  /* 0x00000035170b7836 */ /* 0x000fe20000000000 */
[C---:B------:R-:W-:Y:S01]  /*44c0*/  ISETP.GT.U32.AND P5, PT, R7.reuse, R0, PT ;  /* 0x000000000700720c */ /* 0x040fe20003fa4070 */
[--C-:B------:R-:W-:Y:S01]  /*44d0*/  @!P0 IMAD.IADD R6, R6, 0x1, -R7.reuse ;  /* 0x0000000106068824 */ /* 0x100fe200078e0a07 */
[----:B------:R-:W-:Y:S01]  /*44e0*/  ISETP.GT.U32.AND P0, PT, R7, R8, PT ;  /* 0x000000080700720c */ /* 0x000fe20003f04070 */
[----:B------:R-:W-:Y:S01]  /*44f0*/  @!P2 IMAD.MOV R14, RZ, RZ, -R14 ;  /* 0x000000ffff0ea224 */ /* 0x000fe200078e0a0e */
[----:B------:R-:W-:Y:S01]  /*4500*/  ISETP.GE.AND P2, PT, R12, RZ, PT ;  /* 0x000000ff0c00720c */ /* 0x000fe20003f46270 */
[----:B------:R0:W-:Y:S01]  /*4510*/  STL [R1+0xc0], R15 ;  /* 0x0000c00f01007387 */ /* 0x0001e20000100800 */
[----:B------:R-:W-:Y:S01]  /*4520*/  IABS R12, R11 ;  /* 0x0000000b000c7213 */ /* 0x000fe20000000000 */
[----:B------:R-:W-:Y:S01]  /*4530*/  @!P3 IMAD.IADD R5, R5, 0x1, -R7 ;  /* 0x000000010505b824 */ /* 0x000fe200078e0a07 */
[----:B------:R-:W-:Y:S01]  /*4540*/  ISETP.GE.AND P3, PT, R13, RZ, PT ;  /* 0x000000ff0d00720c */ /* 0x000fe20003f66270 */
[----:B------:R1:W-:Y:S01]  /*4550*/  STL [R1+0xbc], R14 ;  /* 0x0000bc0e01007387 */ /* 0x0003e20000100800 */
[----:B------:R-:W-:-:S02]  /*4560*/  VIADD R4, R23, 0x34 ;  /* 0x0000003417047836 */ /* 0x000fc40000000000 */
[----:B------:R-:W-:-:S03]  /*4570*/  IMAD.HI.U32 R13, R10, R12, RZ ;  /* 0x0000000c0a0d7227 */ /* 0x000fc600078e00ff */
[----:B0-----:R-:W-:Y:S01]  /*4580*/  IABS R15, R4 ;  /* 0x00000004000f7213 */ /* 0x001fe20000000000 */
[--C-:B------:R-:W-:Y:S01]  /*4590*/  @!P4 IMAD.IADD R2, R2, 0x1, -R7.reuse ;  /* 0x000000010202c824 */ /* 0x100fe200078e0a07 */
[----:B------:R-:W-:Y:S01]  /*45a0*/  ISETP.GE.AND P4, PT, R11, RZ, PT ;  /* 0x000000ff0b00720c */ /* 0x000fe20003f86270 */
[----:B------:R-:W-:Y:S01]  /*45b0*/  @!P5 IMAD.IADD R0, R0, 0x1, -R7 ;  /* 0x000000010000d824 */ /* 0x000fe200078e0a07 */
[----:B------:R-:W-:Y:S01]  /*45c0*/  ISETP.GE.AND P5, PT, R9, RZ, PT ;  /* 0x000000ff0900720c */ /* 0x000fe20003fa6270 */
[----:B------:R-:W-:Y:S02]  /*45d0*/  IMAD.MOV R13, RZ, RZ, -R13 ;  /* 0x000000ffff0d7224 */ /* 0x000fe400078e0a0d */
[----:B------:R-:W-:Y:S01]  /*45e0*/  @!P0 IMAD.IADD R8, R8, 0x1, -R7 ;  /* 0x0000000108088824 */ /* 0x000fe200078e0a07 */
[C---:B------:R-:W-:Y:S01]  /*45f0*/  ISETP.GT.U32.AND P0, PT, R7.reuse, R2, PT ;  /* 0x000000020700720c */ /* 0x040fe20003f04070 */
[----:B-1----:R-:W-:Y:S02]  /*4600*/  IMAD.MOV.U32 R14, RZ, RZ, R5 ;  /* 0x000000ffff0e7224 */ /* 0x002fe400078e0005 */
[----:B------:R-:W-:-:S02]  /*4610*/  IMAD R12, R7, R13, R12 ;  /* 0x0000000d070c7224 */ /* 0x000fc400078e020c */
[----:B------:R-:W-:Y:S02]  /*4620*/  IMAD.MOV.U32 R5, RZ, RZ, R0 ;  /* 0x000000ffff057224 */ /* 0x000fe400078e0000 */
[----:B------:R-:W-:Y:S02]  /*4630*/  IMAD.MOV.U32 R16, RZ, RZ, R6 ;  /* 0x000000ffff107224 */ /* 0x000fe400078e0006 */
[----:B------:R-:W-:Y:S01]  /*4640*/  @!P2 IMAD.MOV R5, RZ, RZ, -R5 ;  /* 0x000000ffff05a224 */ /* 0x000fe200078e0a05 */
[C---:B------:R-:W-:Y:S01]  /*4650*/  ISETP.GT.U32.AND P2, PT, R7.reuse, R12, PT ;  /* 0x0000000c0700720c */ /* 0x040fe20003f44070 */
[----:B------:R-:W-:Y:S01]  /*4660*/  @!P1 IMAD.MOV R16, RZ, RZ, -R16 ;  /* 0x000000ffff109224 */ /* 0x000fe200078e0a10 */
[----:B------:R-:W-:Y:S01]  /*4670*/  ISETP.GT.U32.AND P1, PT, R7, R8, PT ;  /* 0x000000080700720c */ /* 0x000fe20003f24070 */
[----:B------:R-:W-:Y:S02]  /*4680*/  @!P0 IMAD.IADD R2, R2, 0x1, -R7 ;  /* 0x0000000102028824 */ /* 0x000fe400078e0a07 */
[----:B------:R-:W-:Y:S01]  /*4690*/  VIADD R13, R23, 0x33 ;  /* 0x00000033170d7836 */ /* 0x000fe20000000000 */
[----:B------:R-:W-:Y:S01]  /*46a0*/  STL [R1+0xb8], R16 ;  /* 0x0000b81001007387 */ /* 0x000fe20000100800 */
[----:B------:R-:W-:-:S03]  /*46b0*/  IMAD.HI.U32 R9, R10, R15, RZ ;  /* 0x0000000f0a097227 */ /* 0x000fc600078e00ff */
[----:B------:R-:W-:Y:S01]  /*46c0*/  ISETP.GE.AND P0, PT, R13, RZ, PT ;  /* 0x000000ff0d00720c */ /* 0x000fe20003f06270 */
[----:B------:R-:W-:Y:S01]  /*46d0*/  IMAD.MOV.U32 R6, RZ, RZ, R2 ;  /* 0x000000ffff067224 */ /* 0x000fe200078e0002 */
[----:B------:R-:W-:Y:S01]  /*46e0*/  IABS R13, R13 ;  /* 0x0000000d000d7213 */ /* 0x000fe20000000000 */
[----:B------:R-:W-:Y:S01]  /*46f0*/  @!P6 IMAD.MOV R14, RZ, RZ, -R14 ;  /* 0x000000ffff0ee224 */ /* 0x000fe200078e0a0e */
[----:B------:R-:W-:Y:S01]  /*4700*/  ISETP.GE.AND P6, PT, R4, RZ, PT ;  /* 0x000000ff0400720c */ /* 0x000fe20003fc6270 */
[----:B------:R-:W-:Y:S02]  /*4710*/  IMAD.MOV R9, RZ, RZ, -R9 ;  /* 0x000000ffff097224 */ /* 0x000fe400078e0a09 */
[----:B------:R-:W-:Y:S01]  /*4720*/  @!P2 IMAD.IADD R12, R12, 0x1, -R7 ;  /* 0x000000010c0ca824 */ /* 0x000fe200078e0a07 */
[----:B------:R-:W-:Y:S01]  /*4730*/  STL [R1+0xb4], R14 ;  /* 0x0000b40e01007387 */ /* 0x000fe20000100800 */
[----:B------:R-:W-:Y:S02]  /*4740*/  @!P3 IMAD.MOV R6, RZ, RZ, -R6 ;  /* 0x000000ffff06b224 */ /* 0x000fe400078e0a06 */
[C---:B------:R-:W-:Y:S01]  /*4750*/  IMAD R15, R7.reuse, R9, R15 ;  /* 0x00000009070f7224 */ /* 0x040fe200078e020f */
[----:B------:R0:W-:Y:S01]  /*4760*/  STL [R1+0xb0], R5 ;  /* 0x0000b00501007387 */ /* 0x0001e20000100800 */
[----:B------:R-:W-:Y:S01]  /*4770*/  ISETP.GT.U32.AND P3, PT, R7, R12, PT ;  /* 0x0000000c0700720c */ /* 0x000fe20003f64070 */
[----:B------:R-:W-:-:S02]  /*4780*/  @!P1 IMAD.IADD R8, R8, 0x1, -R7 ;  /* 0x0000000108089824 */ /* 0x000fc400078e0a07 */
[----:B------:R1:W-:Y:S01]  /*4790*/  STL [R1+0xac], R6 ;  /* 0x0000ac0601007387 */ /* 0x0003e20000100800 */
[----:B------:R-:W-:Y:S01]  /*47a0*/  ISETP.GT.U32.AND P1, PT, R7, R15, PT ;  /* 0x0000000f0700720c */ /* 0x000fe20003f24070 */
[C---:B------:R-:W-:Y:S02]  /*47b0*/  VIADD R0, R23.reuse, 0x32 ;  /* 0x0000003217007836 */ /* 0x040fe40000000000 */
[----:B------:R-:W-:Y:S02]  /*47c0*/  @!P5 IMAD.MOV R8, RZ, RZ, -R8 ;  /* 0x000000ffff08d224 */ /* 0x000fe400078e0a08 */
[C---:B0-----:R-:W-:Y:S01]  /*47d0*/  VIADD R5, R23.reuse, 0x31 ;  /* 0x0000003117057836 */ /* 0x041fe20000000000 */
[----:B------:R-:W-:Y:S01]  /*47e0*/  IABS R4, R0 ;  /* 0x0000000000047213 */ /* 0x000fe20000000000 */
[----:B------:R-:W-:Y:S01]  /*47f0*/  VIADD R14, R23, 0x2f ;  /* 0x0000002f170e7836 */ /* 0x000fe20000000000 */
[----:B------:R-:W-:Y:S01]  /*4800*/  ISETP.GE.AND P2, PT, R0, RZ, PT ;  /* 0x000000ff0000720c */ /* 0x000fe20003f46270 */
[----:B-1----:R-:W-:Y:S01]  /*4810*/  IMAD.HI.U32 R6, R10, R13, RZ ;  /* 0x0000000d0a067227 */ /* 0x002fe200078e00ff */
[----:B------:R-:W-:Y:S01]  /*4820*/  IABS R11, R5 ;  /* 0x00000005000b7213 */ /* 0x000fe20000000000 */
[----:B------:R0:W-:Y:S01]  /*4830*/  STL [R1+0xa8], R8 ;  /* 0x0000a80801007387 */ /* 0x0001e20000100800 */
[----:B------:R-:W-:Y:S01]  /*4840*/  ISETP.GE.AND P5, PT, R5, RZ, PT ;  /* 0x000000ff0500720c */ /* 0x000fe20003fa6270 */
[----:B------:R-:W-:Y:S01]  /*4850*/  IMAD.MOV R6, RZ, RZ, -R6 ;  /* 0x000000ffff067224 */ /* 0x000fe200078e0a06 */
[----:B------:R-:W-:Y:S01]  /*4860*/  IABS R16, R14 ;  /* 0x0000000e00107213 */ /* 0x000fe20000000000 */
[----:B------:R-:W-:-:S02]  /*4870*/  @!P3 IMAD.IADD R12, R12, 0x1, -R7 ;  /* 0x000000010c0cb824 */ /* 0x000fc400078e0a07 */
[----:B------:R-:W-:Y:S02]  /*4880*/  IMAD R13, R7, R6, R13 ;  /* 0x00000006070d7224 */ /* 0x000fe400078e020d */
[----:B------:R-:W-:Y:S02]  /*4890*/  @!P1 IMAD.IADD R15, R15, 0x1, -R7 ;  /* 0x000000010f0f9824 */ /* 0x000fe400078e0a07 */
[C---:B------:R-:W-:Y:S01]  /*48a0*/  IMAD.HI.U32 R0, R10.reuse, R11, RZ ;  /* 0x0000000b0a007227 */ /* 0x040fe200078e00ff */
[C---:B------:R-:W-:Y:S02]  /*48b0*/  ISETP.GT.U32.AND P3, PT, R7.reuse, R13, PT ;  /* 0x0000000d0700720c */ /* 0x040fe40003f64070 */
[----:B------:R-:W-:Y:S01]  /*48c0*/  ISETP.GT.U32.AND P1, PT, R7, R15, PT ;  /* 0x0000000f0700720c */ /* 0x000fe20003f24070 */
[----:B------:R-:W-:-:S04]  /*48d0*/  IMAD.HI.U32 R2, R10, R4, RZ ;  /* 0x000000040a027227 */ /* 0x000fc800078e00ff */
[----:B------:R-:W-:Y:S01]  /*48e0*/  IMAD.MOV R5, RZ, RZ, -R0 ;  /* 0x000000ffff057224 */ /* 0x000fe200078e0a00 */
[----:B------:R-:W-:Y:S01]  /*48f0*/  IADD3 R0, R23, 0x30, RZ ;  /* 0x0000003017007810 */ /* 0x000fe20007ffe0ff */
[----:B------:R-:W-:Y:S02]  /*4900*/  IMAD.MOV R2, RZ, RZ, -R2 ;  /* 0x000000ffff027224 */ /* 0x000fe400078e0a02 */
[----:B------:R-:W-:Y:S01]  /*4910*/  IMAD R11, R7, R5, R11 ;  /* 0x00000005070b7224 */ /* 0x000fe200078e020b */
[----:B------:R-:W-:Y:S01]  /*4920*/  IABS R5, R0 ;  /* 0x0000000000057213 */ /* 0x000fe20000000000 */
[----:B------:R-:W-:Y:S02]  /*4930*/  IMAD.MOV.U32 R17, RZ, RZ, R12 ;  /* 0x000000ffff117224 */ /* 0x000fe400078e000c */
[----:B------:R-:W-:Y:S01]  /*4940*/  @!P3 IMAD.IADD R13, R13, 0x1, -R7 ;  /* 0x000000010d0db824 */ /* 0x000fe200078e0a07 */
[C---:B------:R-:W-:Y:S01]  /*4950*/  ISETP.GT.U32.AND P3, PT, R7.reuse, R11, PT ;  /* 0x0000000b0700720c */ /* 0x040fe20003f64070 */
[----:B------:R-:W-:-:S02]  /*4960*/  IMAD R4, R7, R2, R4 ;  /* 0x0000000207047224 */ /* 0x000fc400078e0204 */
[----:B------:R-:W-:Y:S01]  /*4970*/  @!P4 IMAD.MOV R17, RZ, RZ, -R17 ;  /* 0x000000ffff11c224 */ /* 0x000fe200078e0a11 */
[----:B------:R-:W-:Y:S01]  /*4980*/  ISETP.GT.U32.AND P4, PT, R7, R13, PT ;  /* 0x0000000d0700720c */ /* 0x000fe20003f84070 */
[----:B------:R-:W-:-:S03]  /*4990*/  IMAD.HI.U32 R12, R10, R5, RZ ;  /* 0x000000050a0c7227 */ /* 0x000fc600078e00ff */
[----:B------:R-:W-:Y:S01]  /*49a0*/  STL [R1+0xa4], R17 ;  /* 0x0000a41101007387 */ /* 0x000fe20000100800 */
[----:B------:R-:W-:Y:S01]  /*49b0*/  @!P1 IMAD.IADD R15, R15, 0x1, -R7 ;  /* 0x000000010f0f9824 */ /* 0x000fe200078e0a07 */
[C---:B------:R-:W-:Y:S01]  /*49c0*/  ISETP.GT.U32.AND P1, PT, R7.reuse, R4, PT ;  /* 0x000000040700720c */ /* 0x040fe20003f24070 */
[----:B------:R-:W-:Y:S02]  /*49d0*/  IMAD.MOV R12, RZ, RZ, -R12 ;  /* 0x000000ffff0c7224 */ /* 0x000fe400078e0a0c */
[----:B------:R-:W-:Y:S01]  /*49e0*/  @!P6 IMAD.MOV R15, RZ, RZ, -R15 ;  /* 0x000000ffff0fe224 */ /* 0x000fe200078e0a0f */
[----:B------:R-:W-:Y:S01]  /*49f0*/  ISETP.GE.AND P6, PT, R0, RZ, PT ;  /* 0x000000ff0000720c */ /* 0x000fe20003fc6270 */
[----:B------:R-:W-:Y:S02]  /*4a00*/  IMAD R0, R7, R12, R5 ;  /* 0x0000000c07007224 */ /* 0x000fe400078e0205 */
[----:B0-----:R-:W-:Y:S01]  /*4a10*/  VIADD R8, R23, 0x2e ;  /* 0x0000002e17087836 */ /* 0x001fe20000000000 */
[----:B------:R0:W-:Y:S01]  /*4a20*/  STL [R1+0xa0], R15 ;  /* 0x0000a00f01007387 */ /* 0x0001e20000100800 */
[--C-:B------:R-:W-:Y:S01]  /*4a30*/  @!P4 IMAD.IADD R13, R13, 0x1, -R7.reuse ;  /* 0x000000010d0dc824 */ /* 0x100fe200078e0a07 */
[----:B------:R-:W-:Y:S01]  /*4a40*/  ISETP.GT.U32.AND P4, PT, R7, R0, PT ;  /* 0x000000000700720c */ /* 0x000fe20003f84070 */
[----:B------:R-:W-:Y:S01]  /*4a50*/  @!P3 IMAD.IADD R11, R11, 0x1, -R7 ;  /* 0x000000010b0bb824 */ /* 0x000fe200078e0a07 */
[----:B------:R-:W-:Y:S01]  /*4a60*/  IABS R9, R8 ;  /* 0x0000000800097213 */ /* 0x000fe20000000000 */
[----:B------:R-:W-:-:S02]  /*4a70*/  VIADD R2, R23, 0x2d ;  /* 0x0000002d17027836 */ /* 0x000fc40000000000 */
[----:B------:R-:W-:Y:S01]  /*4a80*/  @!P1 IMAD.IADD R4, R4, 0x1, -R7 ;  /* 0x0000000104049824 */ /* 0x000fe200078e0a07 */
[C---:B------:R-:W-:Y:S01]  /*4a90*/  ISETP.GT.U32.AND P3, PT, R7.reuse, R11, PT ;  /* 0x0000000b0700720c */ /* 0x040fe20003f64070 */
[C---:B------:R-:W-:Y:S01]  /*4aa0*/  IMAD.HI.U32 R5, R10.reuse, R9, RZ ;  /* 0x000000090a057227 */ /* 0x040fe200078e00ff */
[----:B------:R-:W-:Y:S02]  /*4ab0*/  IABS R6, R2 ;  /* 0x0000000200067213 */ /* 0x000fe40000000000 */
[----:B------:R-:W-:Y:S01]  /*4ac0*/  ISETP.GT.U32.AND P1, PT, R7, R4, PT ;  /* 0x000000040700720c */ /* 0x000fe20003f24070 */
[----:B------:R-:W-:Y:S02]  /*4ad0*/  IMAD.MOV R5, RZ, RZ, -R5 ;  /* 0x000000ffff057224 */ /* 0x000fe400078e0a05 */
[----:B------:R-:W-:-:S04]  /*4ae0*/  IMAD.HI.U32 R12, R10, R6, RZ ;  /* 0x000000060a0c7227 */ /* 0x000fc800078e00ff */
[----:B0-----:R-:W-:-:S04]  /*4af0*/  IMAD.HI.U32 R15, R10, R16, RZ ;  /* 0x000000100a0f7227 */ /* 0x001fc800078e00ff */
[----:B------:R-:W-:Y:S02]  /*4b00*/  IMAD.MOV.U32 R17, RZ, RZ, R13 ;  /* 0x000000ffff117224 */ /* 0x000fe400078e000d */
[----:B------:R-:W-:Y:S02]  /*4b10*/  @!P4 IMAD.IADD R0, R0, 0x1, -R7 ;  /* 0x000000010000c824 */ /* 0x000fe400078e0a07 */
[----:B------:R-:W-:Y:S02]  /*4b20*/  IMAD R9, R7, R5, R9 ;  /* 0x0000000507097224 */ /* 0x000fe400078e0209 */
[----:B------:R-:W-:Y:S02]  /*4b30*/  IMAD.MOV R12, RZ, RZ, -R12 ;  /* 0x000000ffff0c7224 */ /* 0x000fe400078e0a0c */
[----:B------:R-:W-:Y:S02]  /*4b40*/  VIADD R5, R23, 0x2c ;  /* 0x0000002c17057836 */ /* 0x000fe40000000000 */
[----:B------:R-:W-:-:S02]  /*4b50*/  IMAD.MOV R15, RZ, RZ, -R15 ;  /* 0x000000ffff0f7224 */ /* 0x000fc400078e0a0f */
[----:B------:R-:W-:Y:S01]  /*4b60*/  @!P0 IMAD.MOV R17, RZ, RZ, -R17 ;  /* 0x000000ffff118224 */ /* 0x000fe200078e0a11 */
[----:B------:R-:W-:Y:S01]  /*4b70*/  ISETP.GT.U32.AND P0, PT, R7, R0, PT ;  /* 0x000000000700720c */ /* 0x000fe20003f04070 */
[--C-:B------:R-:W-:Y:S01]  /*4b80*/  @!P3 IMAD.IADD R11, R11, 0x1, -R7.reuse ;  /* 0x000000010b0bb824 */ /* 0x100fe200078e0a07 */
[C---:B------:R-:W-:Y:S01]  /*4b90*/  ISETP.GT.U32.AND P3, PT, R7.reuse, R9, PT ;  /* 0x000000090700720c */ /* 0x040fe20003f64070 */
[C---:B------:R-:W-:Y:S01]  /*4ba0*/  IMAD R6, R7.reuse, R12, R6 ;  /* 0x0000000c07067224 */ /* 0x040fe200078e0206 */
[----:B------:R-:W-:Y:S01]  /*4bb0*/  IABS R12, R5 ;  /* 0x00000005000c7213 */ /* 0x000fe20000000000 */
[----:B------:R-:W-:Y:S01]  /*4bc0*/  @!P1 IMAD.IADD R4, R4, 0x1, -R7 ;  /* 0x0000000104049824 */ /* 0x000fe200078e0a07 */
[----:B------:R-:W-:Y:S01]  /*4bd0*/  ISETP.GE.AND P1, PT, R14, RZ, PT ;  /* 0x000000ff0e00720c */ /* 0x000fe20003f26270 */
[----:B------:R-:W-:Y:S01]  /*4be0*/  IMAD R16, R7, R15, R16 ;  /* 0x0000000f07107224 */ /* 0x000fe200078e0210 */
[----:B------:R-:W-:Y:S01]  /*4bf0*/  STL [R1+0x9c], R17 ;  /* 0x00009c1101007387 */ /* 0x000fe20000100800 */
[----:B------:R-:W-:-:S02]  /*4c00*/  IMAD.MOV.U32 R13, RZ, RZ, R11 ;  /* 0x000000ffff0d7224 */ /* 0x000fc400078e000b */
[----:B------:R-:W-:Y:S01]  /*4c10*/  IMAD.MOV.U32 R14, RZ, RZ, R4 ;  /* 0x000000ffff0e7224 */ /* 0x000fe200078e0004 */
[C---:B------:R-:W-:Y:S01]  /*4c20*/  ISETP.GT.U32.AND P4, PT, R7.reuse, R16, PT ;  /* 0x000000100700720c */ /* 0x040fe20003f84070 */
[----:B------:R-:W-:Y:S01]  /*4c30*/  @!P5 IMAD.MOV R13, RZ, RZ, -R13 ;  /* 0x000000ffff0dd224 */ /* 0x000fe200078e0a0d */
[----:B------:R-:W-:Y:S01]  /*4c40*/  ISETP.GT.U32.AND P5, PT, R7, R6, PT ;  /* 0x000000060700720c */ /* 0x000fe20003fa4070 */
[----:B------:R-:W-:Y:S02]  /*4c50*/  IMAD.MOV.U32 R4, RZ, RZ, R12 ;  /* 0x000000ffff047224 */ /* 0x000fe400078e000c */
[----:B------:R-:W-:Y:S01]  /*4c60*/  @!P2 IMAD.MOV R14, RZ, RZ, -R14 ;  /* 0x000000ffff0ea224 */ /* 0x000fe200078e0a0e */
[----:B------:R-:W-:Y:S01]  /*4c70*/  ISETP.GE.AND P2, PT, R8, RZ, PT ;  /* 0x000000ff0800720c */ /* 0x000fe20003f46270 */
[----:B------:R-:W-:-:S03]  /*4c80*/  IMAD.HI.U32 R11, R10, R4, RZ ;  /* 0x000000040a0b7227 */ /* 0x000fc600078e00ff */
[----:B------:R0:W-:Y:S01]  /*4c90*/  STL [R1+0x98], R14 ;  /* 0x0000980e01007387 */ /* 0x0001e20000100800 */
[----:B------:R-:W-:Y:S01]  /*4ca0*/  VIADD R8, R23, 0x2b ;  /* 0x0000002b17087836 */ /* 0x000fe20000000000 */
[----:B------:R-:W-:Y:S01]  /*4cb0*/  IADD3 R11, -R11, RZ, RZ ;  /* 0x000000ff0b0b7210 */ /* 0x000fe20007ffe1ff */
[--C-:B------:R-:W-:Y:S01]  /*4cc0*/  @!P0 IMAD.IADD R0, R0, 0x1, -R7.reuse ;  /* 0x0000000100008824 */ /* 0x100fe200078e0a07 */
[----:B------:R-:W-:Y:S01]  /*4cd0*/  ISETP.GE.AND P0, PT, R2, RZ, PT ;  /* 0x000000ff0200720c */ /* 0x000fe20003f06270 */
[--C-:B------:R-:W-:Y:S01]  /*4ce0*/  @!P3 IMAD.IADD R9, R9, 0x1, -R7.reuse ;  /* 0x000000010909b824 */ /* 0x100fe200078e0a07 */
[----:B------:R-:W-:Y:S01]  /*4cf0*/  IABS R15, R8 ;  /* 0x00000008000f7213 */ /* 0x000fe20000000000 */
[----:B------:R-:W-:Y:S01]  /*4d00*/  IMAD.MOV.U32 R12, RZ, RZ, R0 ;  /* 0x000000ffff0c7224 */ /* 0x000fe200078e0000 */
[----:B------:R1:W-:Y:S01]  /*4d10*/  STL [R1+0x94], R13 ;  /* 0x0000940d01007387 */ /* 0x0003e20000100800 */
[--C-:B------:R-:W-:Y:S01]  /*4d20*/  @!P4 IMAD.IADD R16, R16, 0x1, -R7.reuse ;  /* 0x000000011010c824 */ /* 0x100fe200078e0a07 */
[----:B------:R-:W-:Y:S01]  /*4d30*/  ISETP.GE.AND P4, PT, R5, RZ, PT ;  /* 0x000000ff0500720c */ /* 0x000fe20003f86270 */
[----:B------:R-:W-:-:S02]  /*4d40*/  @!P5 IMAD.IADD R6, R6, 0x1, -R7 ;  /* 0x000000010606d824 */ /* 0x000fc400078e0a07 */
[----:B------:R-:W-:Y:S01]  /*4d50*/  @!P6 IMAD.MOV R12, RZ, RZ, -R12 ;  /* 0x000000ffff0ce224 */ /* 0x000fe200078e0a0c */
[C---:B------:R-:W-:Y:S01]  /*4d60*/  ISETP.GT.U32.AND P6, PT, R7.reuse, R9, PT ;  /* 0x000000090700720c */ /* 0x040fe20003fc4070 */
[C---:B------:R-:W-:Y:S01]  /*4d70*/  IMAD R4, R7.reuse, R11, R4 ;  /* 0x0000000b07047224 */ /* 0x040fe200078e0204 */
[C---:B------:R-:W-:Y:S01]  /*4d80*/  ISETP.GT.U32.AND P3, PT, R7.reuse, R16, PT ;  /* 0x000000100700720c */ /* 0x040fe20003f64070 */
[----:B------:R-:W-:Y:S01]  /*4d90*/  IMAD.HI.U32 R11, R10, R15, RZ ;  /* 0x0000000f0a0b7227 */ /* 0x000fe200078e00ff */
[----:B------:R-:W-:Y:S01]  /*4da0*/  ISETP.GT.U32.AND P5, PT, R7, R6, PT ;  /* 0x000000060700720c */ /* 0x000fe20003fa4070 */
[----:B------:R2:W-:Y:S02]  /*4db0*/  STL [R1+0x90], R12 ;  /* 0x0000900c01007387 */ /* 0x0005e40000100800 */
[----:B------:R-:W-:Y:S02]  /*4dc0*/  VIADD R5, R23, 0x2a ;  /* 0x0000002a17057836 */ /* 0x000fe40000000000 */
[----:B------:R-:W-:-:S02]  /*4dd0*/  IMAD.MOV R11, RZ, RZ, -R11 ;  /* 0x000000ffff0b7224 */ /* 0x000fc400078e0a0b */
[----:B------:R-:W-:Y:S01]  /*4de0*/  VIADD R2, R23, 0x29 ;  /* 0x0000002917027836 */ /* 0x000fe20000000000 */
[----:B0-----:R-:W-:Y:S01]  /*4df0*/  IABS R14, R5 ;  /* 0x00000005000e7213 */ /* 0x001fe20000000000 */
[----:B------:R-:W-:Y:S02]  /*4e00*/  IMAD R15, R7, R11, R15 ;  /* 0x0000000b070f7224 */ /* 0x000fe400078e020f */
[----:B------:R-:W-:Y:S01]  /*4e10*/  @!P6 IMAD.IADD R9, R9, 0x1, -R7 ;  /* 0x000000010909e824 */ /* 0x000fe200078e0a07 */
[----:B-1----:R-:W-:Y:S01]  /*4e20*/  IABS R13, R2 ;  /* 0x00000002000d7213 */ /* 0x002fe20000000000 */
[----:B------:R-:W-:Y:S01]  /*4e30*/  IMAD.HI.U32 R11, R10, R14, RZ ;  /* 0x0000000e0a0b7227 */ /* 0x000fe200078e00ff */
[----:B------:R-:W-:-:S03]  /*4e40*/  ISETP.GT.U32.AND P6, PT, R7, R15, PT ;  /* 0x0000000f0700720c */ /* 0x000fc60003fc4070 */
[--C-:B------:R-:W-:Y:S01]  /*4e50*/  @!P3 IMAD.IADD R16, R16, 0x1, -R7.reuse ;  /* 0x000000011010b824 */ /* 0x100fe200078e0a07 */
[----:B------:R-:W-:Y:S01]  /*4e60*/  ISETP.GT.U32.AND P3, PT, R7, R4, PT ;  /* 0x000000040700720c */ /* 0x000fe20003f64070 */
[----:B------:R-:W-:Y:S01]  /*4e70*/  @!P5 IMAD.IADD R6, R6, 0x1, -R7 ;  /* 0x000000010606d824 */ /* 0x000fe200078e0a07 */
[----:B------:R-:W-:Y:S01]  /*4e80*/  ISETP.GE.AND P5, PT, R8, RZ, PT ;  /* 0x000000ff0800720c */ /* 0x000fe20003fa6270 */
[----:B------:R-:W-:-:S04]  /*4e90*/  IMAD.HI.U32 R8, R10, R13, RZ ;  /* 0x0000000d0a087227 */ /* 0x000fc800078e00ff */
[----:B------:R-:W-:Y:S02]  /*4ea0*/  IMAD.MOV R11, RZ, RZ, -R11 ;  /* 0x000000ffff0b7224 */ /* 0x000fe400078e0a0b */
[----:B------:R-:W-:Y:S02]  /*4eb0*/  VIADD R0, R23, 0x28 ;  /* 0x0000002817007836 */ /* 0x000fe40000000000 */
[----:B------:R-:W-:Y:S02]  /*4ec0*/  IMAD.MOV R8, RZ, RZ, -R8 ;  /* 0x000000ffff087224 */ /* 0x000fe400078e0a08 */
[----:B------:R-:W-:Y:S01]  /*4ed0*/  IMAD R14, R7, R11, R14 ;  /* 0x0000000b070e7224 */ /* 0x000fe200078e020e */
[----:B--2---:R-:W-:Y:S01]  /*4ee0*/  IABS R12, R0 ;  /* 0x00000000000c7213 */ /* 0x004fe20000000000 */
[----:B------:R-:W-:Y:S02]  /*4ef0*/  @!P6 IMAD.IADD R15, R15, 0x1, -R7 ;  /* 0x000000010f0fe824 */ /* 0x000fe400078e0a07 */
[----:B------:R-:W-:-:S02]  /*4f00*/  IMAD R13, R7, R8, R13 ;  /* 0x00000008070d7224 */ /* 0x000fc400078e020d */
[----:B------:R-:W-:Y:S01]  /*4f10*/  @!P2 IMAD.MOV R9, RZ, RZ, -R9 ;  /* 0x000000ffff09a224 */ /* 0x000fe200078e0a09 */
[----:B------:R-:W-:Y:S01]  /*4f20*/  ISETP.GT.U32.AND P2, PT, R7, R14, PT ;  /* 0x0000000e0700720c */ /* 0x000fe20003f44070 */
[----:B------:R-:W-:Y:S01]  /*4f30*/  @!P3 IMAD.IADD R4, R4, 0x1, -R7 ;  /* 0x000000010404b824 */ /* 0x000fe200078e0a07 */
[----:B------:R-:W-:Y:S01]  /*4f40*/  ISETP.GE.AND P3, PT, R5, RZ, PT ;  /* 0x000000ff0500720c */ /* 0x000fe20003f66270 */
[----:B------:R-:W-:Y:S01]  /*4f50*/  @!P0 IMAD.MOV R6, RZ, RZ, -R6 ;  /* 0x000000ffff068224 */ /* 0x000fe200078e0a06 */
[C---:B------:R-:W-:Y:S01]  /*4f60*/  ISETP.GT.U32.AND P6, PT, R7.reuse, R15, PT ;  /* 0x0000000f0700720c */ /* 0x040fe20003fc4070 */
[----:B------:R-:W-:Y:S01]  /*4f70*/  IMAD.HI.U32 R5, R10, R12, RZ ;  /* 0x0000000c0a057227 */ /* 0x000fe200078e00ff */
[----:B------:R-:W-:-:S03]  /*4f80*/  ISETP.GT.U32.AND P0, PT, R7, R13, PT ;  /* 0x0000000d0700720c */ /* 0x000fc60003f04070 */
[----:B------:R-:W-:Y:S02]  /*4f90*/  IMAD.MOV.U32 R17, RZ, RZ, R16 ;  /* 0x000000ffff117224 */ /* 0x000fe400078e0010 */
[----:B------:R-:W-:Y:S02]  /*4fa0*/  IMAD.MOV R5, RZ, RZ, -R5 ;  /* 0x000000ffff057224 */ /* 0x000fe400078e0a05 */
[----:B------:R-:W-:Y:S02]  /*4fb0*/  VIADD R11, R23, 0x27 ;  /* 0x00000027170b7836 */ /* 0x000fe40000000000 */
[----:B------:R-:W-:Y:S01]  /*4fc0*/  @!P1 IMAD.MOV R17, RZ, RZ, -R17 ;  /* 0x000000ffff119224 */ /* 0x000fe200078e0a11 */
[C---:B------:R-:W-:Y:S01]  /*4fd0*/  ISETP.GT.U32.AND P1, PT, R7.reuse, R4, PT ;  /* 0x000000040700720c */ /* 0x040fe20003f24070 */
[----:B------:R-:W-:Y:S01]  /*4fe0*/  IMAD R12, R7, R5, R12 ;  /* 0x00000005070c7224 */ /* 0x000fe200078e020c */
[----:B------:R-:W-:Y:S01]  /*4ff0*/  IABS R5, R11 ;  /* 0x0000000b00057213 */ /* 0x000fe20000000000 */
[--C-:B------:R-:W-:Y:S01]  /*5000*/  @!P2 IMAD.IADD R14, R14, 0x1, -R7.reuse ;  /* 0x000000010e0ea824 */ /* 0x100fe200078e0a07 */
[----:B------:R-:W-:Y:S01]  /*5010*/  ISETP.GE.AND P2, PT, R0, RZ, PT ;  /* 0x000000ff0000720c */ /* 0x000fe20003f46270 */
[--C-:B------:R-:W-:Y:S01]  /*5020*/  @!P6 IMAD.IADD R15, R15, 0x1, -R7.reuse ;  /* 0x000000010f0fe824 */ /* 0x100fe200078e0a07 */
[----:B------:R-:W-:Y:S01]  /*5030*/  ISETP.GT.U32.AND P6, PT, R7, R12, PT ;  /* 0x0000000c0700720c */ /* 0x000fe20003fc4070 */
[--C-:B------:R-:W-:Y:S01]  /*5040*/  @!P0 IMAD.IADD R13, R13, 0x1, -R7.reuse ;  /* 0x000000010d0d8824 */ /* 0x100fe200078e0a07 */
[C---:B------:R-:W-:Y:S01]  /*5050*/  ISETP.GT.U32.AND P0, PT, R7.reuse, R14, PT ;  /* 0x0000000e0700720c */ /* 0x040fe20003f04070 */
[----:B------:R-:W-:Y:S01]  /*5060*/  IMAD.HI.U32 R0, R10, R5, RZ ;  /* 0x000000050a007227 */ /* 0x000fe200078e00ff */
[----:B------:R-:W-:Y:S03]  /*5070*/  STL [R1+0x8c], R17 ;  /* 0x00008c1101007387 */ /* 0x000fe60000100800 */
[----:B------:R-:W-:Y:S01]  /*5080*/  IMAD.MOV R0, RZ, RZ, -R0 ;  /* 0x000000ffff007224 */ /* 0x000fe200078e0a00 */
[----:B------:R-:W-:Y:S01]  /*5090*/  STL [R1+0x88], R9 ;  /* 0x0000880901007387 */ /* 0x000fe20000100800 */
[----:B------:R-:W-:Y:S01]  /*50a0*/  @!P1 IMAD.IADD R4, R4, 0x1, -R7 ;  /* 0x0000000104049824 */ /* 0x000fe200078e0a07 */
[----:B------:R-:W-:Y:S01]  /*50b0*/  ISETP.GE.AND P1, PT, R2, RZ, PT ;  /* 0x000000ff0200720c */ /* 0x000fe20003f26270 */
[----:B------:R-:W-:Y:S01]  /*50c0*/  IMAD R5, R7, R0, R5 ;  /* 0x0000000007057224 */ /* 0x000fe200078e0205 */
[----:B------:R0:W-:Y:S01]  /*50d0*/  STL [R1+0x80], R6 ;  /* 0x0000800601007387 */ /* 0x0001e20000100800 */
[----:B------:R-:W-:-:S02]  /*50e0*/  IMAD.MOV.U32 R8, RZ, RZ, R4 ;  /* 0x000000ffff087224 */ /* 0x000fc400078e0004 */
[--C-:B------:R-:W-:Y:S01]  /*50f0*/  @!P6 IMAD.IADD R12, R12, 0x1, -R7.reuse ;  /* 0x000000010c0ce824 */ /* 0x100fe200078e0a07 */
[C---:B------:R-:W-:Y:S01]  /*5100*/  ISETP.GT.U32.AND P6, PT, R7.reuse, R13, PT ;  /* 0x0000000d0700720c */ /* 0x040fe20003fc4070 */
[----:B------:R-:W-:Y:S01]  /*5110*/  @!P0 IMAD.IADD R14, R14, 0x1, -R7 ;  /* 0x000000010e0e8824 */ /* 0x000fe200078e0a07 */
[----:B------:R-:W-:Y:S01]  /*5120*/  ISETP.GT.U32.AND P0, PT, R7, R5, PT ;  /* 0x000000050700720c */ /* 0x000fe20003f04070 */
[C---:B------:R-:W-:Y:S01]  /*5130*/  VIADD R2, R23.reuse, 0x25 ;  /* 0x0000002517027836 */ /* 0x040fe20000000000 */
[----:B------:R-:W-:Y:S01]  /*5140*/  @!P4 IADD3 R8, -R8, RZ, RZ ;  /* 0x000000ff0808c210 */ /* 0x000fe20007ffe1ff */
[----:B------:R-:W-:Y:S01]  /*5150*/  VIADD R0, R23, 0x24 ;  /* 0x0000002417007836 */ /* 0x000fe20000000000 */
[----:B------:R-:W-:Y:S01]  /*5160*/  ISETP.GT.U32.AND P4, PT, R7, R12, PT ;  /* 0x0000000c0700720c */ /* 0x000fe20003f84070 */
[----:B0-----:R-:W-:Y:S01]  /*5170*/  VIADD R6, R23, 0x26 ;  /* 0x0000002617067836 */ /* 0x001fe20000000000 */
[----:B------:R-:W-:Y:S01]  /*5180*/  IABS R16, R2 ;  /* 0x0000000200107213 */ /* 0x000fe20000000000 */
[----:B------:R0:W-:Y:S01]  /*5190*/  STL [R1+0x7c], R8 ;  /* 0x00007c0801007387 */ /* 0x0001e20000100800 */
[----:B------:R-:W-:-:S02]  /*51a0*/  @!P5 IMAD.MOV R15, RZ, RZ, -R15 ;  /* 0x000000ffff0fd224 */ /* 0x000fc400078e0a0f */
[----:B------:R-:W-:Y:S01]  /*51b0*/  IABS R9, R6 ;  /* 0x0000000600097213 */ /* 0x000fe20000000000 */
[C---:B------:R-:W-:Y:S02]  /*51c0*/  IMAD.HI.U32 R17, R10.reuse, R16, RZ ;  /* 0x000000100a117227 */ /* 0x040fe400078e00ff */
[----:B------:R-:W-:Y:S02]  /*51d0*/  STL [R1+0x78], R15 ;  /* 0x0000780f01007387 */ /* 0x000fe40000100800 */
[----:B------:R-:W-:Y:S01]  /*51e0*/  IMAD.HI.U32 R4, R10, R9, RZ ;  /* 0x000000090a047227 */ /* 0x000fe200078e00ff */
[----:B0-----:R-:W-:-:S03]  /*51f0*/  IABS R8, R0 ;  /* 0x0000000000087213 */ /* 0x001fc60000000000 */
[----:B------:R-:W-:Y:S02]  /*5200*/  IMAD.MOV R4, RZ, RZ, -R4 ;  /* 0x000000ffff047224 */ /* 0x000fe400078e0a04 */
[----:B------:R-:W-:Y:S01]  /*5210*/  @!P0 IMAD.IADD R5, R5, 0x1, -R7 ;  /* 0x0000000105058824 */ /* 0x000fe200078e0a07 */
[----:B------:R-:W-:Y:S01]  /*5220*/  ISETP.GE.AND P0, PT, R6, RZ, PT ;  /* 0x000000ff0600720c */ /* 0x000fe20003f06270 */
[----:B------:R-:W-:Y:S02]  /*5230*/  IMAD R9, R7, R4, R9 ;  /* 0x0000000407097224 */ /* 0x000fe400078e0209 */
[--C-:B------:R-:W-:Y:S01]  /*5240*/  @!P6 IMAD.IADD R13, R13, 0x1, -R7.reuse ;  /* 0x000000010d0de824 */ /* 0x100fe200078e0a07 */
[----:B------:R-:W-:Y:S01]  /*5250*/  ISETP.GT.U32.AND P5, PT, R7, R5, PT ;  /* 0x000000050700720c */ /* 0x000fe20003fa4070 */
[----:B------:R-:W-:Y:S01]  /*5260*/  @!P4 IMAD.IADD R12, R12, 0x1, -R7 ;  /* 0x000000010c0cc824 */ /* 0x000fe200078e0a07 */
[----:B------:R-:W-:Y:S01]  /*5270*/  ISETP.GE.AND P4, PT, R11, RZ, PT ;  /* 0x000000ff0b00720c */ /* 0x000fe20003f86270 */
[----:B------:R-:W-:Y:S01]  /*5280*/  IMAD.MOV R17, RZ, RZ, -R17 ;  /* 0x000000ffff117224 */ /* 0x000fe200078e0a11 */
[----:B------:R-:W-:Y:S01]  /*5290*/  ISETP.GT.U32.AND P6, PT, R7, R9, PT ;  /* 0x000000090700720c */ /* 0x000fe20003fc4070 */
[----:B------:R-:W-:-:S04]  /*52a0*/  IMAD.HI.U32 R11, R10, R8, RZ ;  /* 0x000000080a0b7227 */ /* 0x000fc800078e00ff */
[----:B------:R-:W-:Y:S02]  /*52b0*/  IMAD.MOV.U32 R19, RZ, RZ, R14 ;  /* 0x000000ffff137224 */ /* 0x000fe400078e000e */
[----:B------:R-:W-:Y:S02]  /*52c0*/  IMAD.MOV.U32 R14, RZ, RZ, R13 ;  /* 0x000000ffff0e7224 */ /* 0x000fe400078e000d */
[C---:B------:R-:W-:Y:S02]  /*52d0*/  IMAD R6, R7.reuse, R17, R16 ;  /* 0x0000001107067224 */ /* 0x040fe400078e0210 */
[----:B------:R-:W-:Y:S02]  /*52e0*/  IMAD.MOV R11, RZ, RZ, -R11 ;  /* 0x000000ffff0b7224 */ /* 0x000fe400078e0a0b */
[----:B------:R-:W-:Y:S01]  /*52f0*/  @!P1 IMAD.MOV R14, RZ, RZ, -R14 ;  /* 0x000000ffff0e9224 */ /* 0x000fe200078e0a0e */
[----:B------:R-:W-:Y:S01]  /*5300*/  ISETP.GE.AND P1, PT, R2, RZ, PT ;  /* 0x000000ff0200720c */ /* 0x000fe20003f26270 */
[----:B------:R-:W-:Y:S01]  /*5310*/  @!P3 IMAD.MOV R19, RZ, RZ, -R19 ;  /* 0x000000ffff13b224 */ /* 0x000fe200078e0a13 */
[C---:B------:R-:W-:Y:S01]  /*5320*/  ISETP.GT.U32.AND P3, PT, R7.reuse, R6, PT ;  /* 0x000000060700720c */ /* 0x040fe20003f64070 */
[----:B------:R-:W-:-:S02]  /*5330*/  IMAD R2, R7, R11, R8 ;  /* 0x0000000b07027224 */ /* 0x000fc400078e0208 */
[----:B------:R-:W-:Y:S01]  /*5340*/  IMAD.MOV.U32 R13, RZ, RZ, R12 ;  /* 0x000000ffff0d7224 */ /* 0x000fe200078e000c */
[----:B------:R-:W-:Y:S01]  /*5350*/  STL [R1+0x70], R19 ;  /* 0x0000701301007387 */ /* 0x000fe20000100800 */
[--C-:B------:R-:W-:Y:S01]  /*5360*/  @!P5 IMAD.IADD R5, R5, 0x1, -R7.reuse ;  /* 0x000000010505d824 */ /* 0x100fe200078e0a07 */
[----:B------:R-:W-:Y:S01]  /*5370*/  ISETP.GT.U32.AND P5, PT, R7, R2, PT ;  /* 0x000000020700720c */ /* 0x000fe20003fa4070 */
[----:B------:R-:W-:Y:S01]  /*5380*/  VIADD R4, R23, 0x23 ;  /* 0x0000002317047836 */ /* 0x000fe20000000000 */
[----:B------:R-:W-:Y:S01]  /*5390*/  STL [R1+0x6c], R14 ;  /* 0x00006c0e01007387 */ /* 0x000fe20000100800 */
[----:B------:R-:W-:Y:S02]  /*53a0*/  @!P6 IMAD.IADD R9, R9, 0x1, -R7 ;  /* 0x000000010909e824 */ /* 0x000fe400078e0a07 */
[----:B------:R-:W-:Y:S01]  /*53b0*/  @!P2 IMAD.MOV R13, RZ, RZ, -R13 ;  /* 0x000000ffff0da224 */ /* 0x000fe200078e0a0d */
[----:B------:R-:W-:Y:S01]  /*53c0*/  ISETP.GE.AND P2, PT, R0, RZ, PT ;  /* 0x000000ff0000720c */ /* 0x000fe20003f46270 */
[----:B------:R-:W-:Y:S01]  /*53d0*/  VIADD R0, R23, 0x22 ;  /* 0x0000002217007836 */ /* 0x000fe20000000000 */
[----:B------:R-:W-:Y:S01]  /*53e0*/  IABS R18, R4 ;  /* 0x0000000400127213 */ /* 0x000fe20000000000 */
[----:B------:R-:W-:Y:S01]  /*53f0*/  @!P3 IMAD.IADD R6, R6, 0x1, -R7 ;  /* 0x000000010606b824 */ /* 0x000fe200078e0a07 */
[----:B------:R-:W-:Y:S01]  /*5400*/  ISETP.GT.U32.AND P6, PT, R7, R9, PT ;  /* 0x000000090700720c */ /* 0x000fe20003fc4070 */
[----:B------:R-:W-:Y:S01]  /*5410*/  IMAD.MOV.U32 R11, RZ, RZ, R5 ;  /* 0x000000ffff0b7224 */ /* 0x000fe200078e0005 */
[----:B------:R-:W-:Y:S01]  /*5420*/  IABS R17, R0 ;  /* 0x0000000000117213 */ /* 0x000fe20000000000 */
[----:B------:R-:W-:Y:S01]  /*5430*/  IMAD.HI.U32 R12, R10, R18, RZ ;  /* 0x000000120a0c7227 */ /* 0x000fe200078e00ff */
[----:B------:R0:W-:Y:S01]  /*5440*/  STL [R1+0x68], R13 ;  /* 0x0000680d01007387 */ /* 0x0001e20000100800 */
[----:B------:R-:W-:-:S02]  /*5450*/  ISETP.GE.AND P3, PT, R0, RZ, PT ;  /* 0x000000ff0000720c */ /* 0x000fc40003f66270 */
[----:B------:R-:W-:Y:S01]  /*5460*/  @!P5 IMAD.IADD R2, R2, 0x1, -R7 ;  /* 0x000000010202d824 */ /* 0x000fe200078e0a07 */
[----:B------:R-:W-:Y:S01]  /*5470*/  ISETP.GT.U32.AND P5, PT, R7, R6, PT ;  /* 0x000000060700720c */ /* 0x000fe20003fa4070 */
[----:B------:R-:W-:Y:S02]  /*5480*/  IMAD.MOV R12, RZ, RZ, -R12 ;  /* 0x000000ffff0c7224 */ /* 0x000fe400078e0a0c */
[----:B------:R-:W-:-:S04]  /*5490*/  IMAD.HI.U32 R5, R10, R17, RZ ;  /* 0x000000110a057227 */ /* 0x000fc800078e00ff */
[----:B------:R-:W-:Y:S01]  /*54a0*/  @!P6 IMAD.IADD R9, R9, 0x1, -R7 ;  /* 0x000000010909e824 */ /* 0x000fe200078e0a07 */
[----:B------:R-:W-:Y:S01]  /*54b0*/  ISETP.GE.AND P6, PT, R4, RZ, PT ;  /* 0x000000ff0400720c */ /* 0x000fe20003fc6270 */
[C---:B------:R-:W-:Y:S02]  /*54c0*/  IMAD R18, R7.reuse, R12, R18 ;  /* 0x0000000c07127224 */ /* 0x040fe400078e0212 */
[----:B------:R-:W-:Y:S02]  /*54d0*/  IMAD.MOV R5, RZ, RZ, -R5 ;  /* 0x000000ffff057224 */ /* 0x000fe400078e0a05 */
[----:B------:R-:W-:Y:S01]  /*54e0*/  @!P0 IMAD.MOV R9, RZ, RZ, -R9 ;  /* 0x000000ffff098224 */ /* 0x000fe200078e0a09 */
[C---:B------:R-:W-:Y:S01]  /*54f0*/  ISETP.GT.U32.AND P0, PT, R7.reuse, R18, PT ;  /* 0x000000120700720c */ /* 0x040fe20003f04070 */
[----:B------:R-:W-:Y:S01]  /*5500*/  IMAD R17, R7, R5, R17 ;  /* 0x0000000507117224 */ /* 0x000fe200078e0211 */
[----:B------:R-:W-:Y:S01]  /*5510*/  @!P5 IADD3 R6, R6, -R7, RZ ;  /* 0x800000070606d210 */ /* 0x000fe20007ffe0ff */
[----:B------:R-:W-:-:S02]  /*5520*/  VIADD R4, R23, 0x21 ;  /* 0x0000002117047836 */ /* 0x000fc40000000000 */
[----:B------:R-:W-:Y:S01]  /*5530*/  @!P4 IMAD.MOV R11, RZ, RZ, -R11 ;  /* 0x000000ffff0bc224 */ /* 0x000fe200078e0a0b */
[----:B------:R-:W-:Y:S01]  /*5540*/  ISETP.GT.U32.AND P5, PT, R7, R17, PT ;  /* 0x000000110700720c */ /* 0x000fe20003fa4070 */
[C---:B------:R-:W-:Y:S01]  /*5550*/  VIADD R8, R23.reuse, 0x20 ;  /* 0x0000002017087836 */ /* 0x040fe20000000000 */
[----:B------:R-:W-:Y:S01]  /*5560*/  IABS R16, R4 ;  /* 0x0000000400107213 */ /* 0x000fe20000000000 */
[----:B------:R-:W-:Y:S01]  /*5570*/  VIADD R0, R23, 0x1f ;  /* 0x0000001f17007836 */ /* 0x000fe20000000000 */
[----:B------:R-:W-:Y:S01]  /*5580*/  ISETP.GT.U32.AND P4, PT, R7, R2, PT ;  /* 0x000000020700720c */ /* 0x000fe20003f84070 */
[----:B------:R-:W-:Y:S01]  /*5590*/  STL [R1+0x64], R11 ;  /* 0x0000640b01007387 */ /* 0x000fe20000100800 */
[----:B0-----:R-:W-:Y:S01]  /*55a0*/  IABS R13, R8 ;  /* 0x00000008000d7213 */ /* 0x001fe20000000000 */
[----:B------:R-:W-:Y:S01]  /*55b0*/  @!P0 IMAD.IADD R18, R18, 0x1, -R7 ;  /* 0x0000000112128824 */ /* 0x000fe200078e0a07 */
[----:B------:R-:W-:Y:S01]  /*55c0*/  IABS R15, R0 ;  /* 0x00000000000f7213 */ /* 0x000fe20000000000 */
[----:B------:R0:W-:Y:S01]  /*55d0*/  STL [R1+0x60], R9 ;  /* 0x0000600901007387 */ /* 0x0001e20000100800 */
[----:B------:R-:W-:Y:S01]  /*55e0*/  VIADD R14, R23, 0x1c ;  /* 0x0000001c170e7836 */ /* 0x000fe20000000000 */
[----:B------:R-:W-:Y:S01]  /*55f0*/  ISETP.GE.AND P0, PT, R8, RZ, PT ;  /* 0x000000ff0800720c */ /* 0x000fe20003f06270 */
[----:B------:R-:W-:-:S04]  /*5600*/  IMAD.HI.U32 R5, R10, R13, RZ ;  /* 0x0000000d0a057227 */ /* 0x000fc800078e00ff */
[--C-:B------:R-:W-:Y:S01]  /*5610*/  @!P5 IMAD.IADD R17, R17, 0x1, -R7.reuse ;  /* 0x000000011111d824 */ /* 0x100fe200078e0a07 */
[----:B------:R-:W-:Y:S01]  /*5620*/  ISETP.GT.U32.AND P5, PT, R7, R18, PT ;  /* 0x000000120700720c */ /* 0x000fe20003fa4070 */
[----:B------:R-:W-:Y:S01]  /*5630*/  @!P4 IMAD.IADD R2, R2, 0x1, -R7 ;  /* 0x000000010202c824 */ /* 0x000fe200078e0a07 */
[----:B------:R-:W-:Y:S01]  /*5640*/  ISETP.GE.AND P4, PT, R4, RZ, PT ;  /* 0x000000ff0400720c */ /* 0x000fe20003f86270 */
[----:B0-----:R-:W-:-:S04]  /*5650*/  IMAD.HI.U32 R9, R10, R16, RZ ;  /* 0x000000100a097227 */ /* 0x001fc800078e00ff */
[----:B------:R-:W-:Y:S02]  /*5660*/  IMAD.MOV R9, RZ, RZ, -R9 ;  /* 0x000000ffff097224 */ /* 0x000fe400078e0a09 */
[----:B------:R-:W-:Y:S02]  /*5670*/  IMAD.MOV R5, RZ, RZ, -R5 ;  /* 0x000000ffff057224 */ /* 0x000fe400078e0a05 */
[C---:B------:R-:W-:Y:S02]  /*5680*/  IMAD R16, R7.reuse, R9, R16 ;  /* 0x0000000907107224 */ /* 0x040fe400078e0210 */
[----:B------:R-:W-:Y:S02]  /*5690*/  IMAD.MOV.U32 R11, RZ, RZ, R6 ;  /* 0x000000ffff0b7224 */ /* 0x000fe400078e0006 */
[C---:B------:R-:W-:Y:S02]  /*56a0*/  IMAD R13, R7.reuse, R5, R13 ;  /* 0x00000005070d7224 */ /* 0x040fe400078e020d */
[----:B------:R-:W-:Y:S01]  /*56b0*/  @!P1 IMAD.MOV R11, RZ, RZ, -R11 ;  /* 0x000000ffff0b9224 */ /* 0x000fe200078e0a0b */
[C---:B------:R-:W-:Y:S01]  /*56c0*/  ISETP.GT.U32.AND P1, PT, R7.reuse, R17, PT ;  /* 0x000000110700720c */ /* 0x040fe20003f24070 */
[----:B------:R-:W-:Y:S01]  /*56d0*/  @!P2 IMAD.MOV R2, RZ, RZ, -R2 ;  /* 0x000000ffff02a224 */ /* 0x000fe200078e0a02 */
[C---:B------:R-:W-:Y:S01]  /*56e0*/  ISETP.GT.U32.AND P2, PT, R7.reuse, R16, PT ;  /* 0x000000100700720c */ /* 0x040fe20003f44070 */
[----:B------:R-:W-:Y:S01]  /*56f0*/  IMAD.HI.U32 R4, R10, R15, RZ ;  /* 0x0000000f0a047227 */ /* 0x000fe200078e00ff */
[----:B------:R0:W-:Y:S03]  /*5700*/  STL [R1+0x5c], R11 ;  /* 0x00005c0b01007387 */ /* 0x0001e60000100800 */
[----:B------:R-:W-:Y:S01]  /*5710*/  @!P5 IMAD.IADD R18, R18, 0x1, -R7 ;  /* 0x000000011212d824 */ /* 0x000fe200078e0a07 */
[----:B------:R-:W-:Y:S01]  /*5720*/  ISETP.GT.U32.AND P5, PT, R7, R13, PT ;  /* 0x0000000d0700720c */ /* 0x000fe20003fa4070 */
[----:B------:R-:W-:Y:S01]  /*5730*/  IMAD.MOV R4, RZ, RZ, -R4 ;  /* 0x000000ffff047224 */ /* 0x000fe200078e0a04 */
[----:B------:R1:W-:Y:S01]  /*5740*/  STL [R1+0x58], R2 ;  /* 0x0000580201007387 */ /* 0x0003e20000100800 */
[----:B------:R-:W-:-:S02]  /*5750*/  VIADD R5, R23, 0x1e ;  /* 0x0000001e17057836 */ /* 0x000fc40000000000 */
[----:B------:R-:W-:Y:S01]  /*5760*/  IMAD R15, R7, R4, R15 ;  /* 0x00000004070f7224 */ /* 0x000fe200078e020f */
[----:B0-----:R-:W-:Y:S01]  /*5770*/  IABS R11, R14 ;  /* 0x0000000e000b7213 */ /* 0x001fe20000000000 */
[--C-:B------:R-:W-:Y:S01]  /*5780*/  @!P1 IMAD.IADD R17, R17, 0x1, -R7.reuse ;  /* 0x0000000111119824 */ /* 0x100fe200078e0a07 */
[----:B------:R-:W-:Y:S01]  /*5790*/  IABS R9, R5 ;  /* 0x0000000500097213 */ /* 0x000fe20000000000 */
[--C-:B------:R-:W-:Y:S01]  /*57a0*/  @!P2 IMAD.IADD R16, R16, 0x1, -R7.reuse ;  /* 0x000000011010a824 */ /* 0x100fe200078e0a07 */
[----:B------:R-:W-:Y:S01]  /*57b0*/  ISETP.GT.U32.AND P1, PT, R7, R15, PT ;  /* 0x0000000f0700720c */ /* 0x000fe20003f24070 */
[----:B------:R-:W-:Y:S01]  /*57c0*/  VIADD R4, R23, 0x1d ;  /* 0x0000001d17047836 */ /* 0x000fe20000000000 */
[----:B------:R-:W-:Y:S01]  /*57d0*/  ISETP.GE.AND P2, PT, R0, RZ, PT ;  /* 0x000000ff0000720c */ /* 0x000fe20003f46270 */
[----:B------:R-:W-:Y:S01]  /*57e0*/  @!P5 IMAD.IADD R13, R13, 0x1, -R7 ;  /* 0x000000010d0dd824 */ /* 0x000fe200078e0a07 */
[----:B------:R-:W-:Y:S01]  /*57f0*/  ISETP.GT.U32.AND P5, PT, R7, R16, PT ;  /* 0x000000100700720c */ /* 0x000fe20003fa4070 */
[----:B------:R-:W-:Y:S01]  /*5800*/  IMAD.HI.U32 R12, R10, R9, RZ ;  /* 0x000000090a0c7227 */ /* 0x000fe200078e00ff */
[----:B------:R-:W-:-:S03]  /*5810*/  IABS R6, R4 ;  /* 0x0000000400067213 */ /* 0x000fc60000000000 */
[----:B------:R-:W-:Y:S02]  /*5820*/  IMAD.MOV R12, RZ, RZ, -R12 ;  /* 0x000000ffff0c7224 */ /* 0x000fe400078e0a0c */
[----:B------:R-:W-:Y:S02]  /*5830*/  IMAD.MOV.U32 R0, RZ, RZ, R11 ;  /* 0x000000ffff007224 */ /* 0x000fe400078e000b */
[----:B------:R-:W-:Y:S01]  /*5840*/  @!P1 IMAD.IADD R15, R15, 0x1, -R7 ;  /* 0x000000010f0f9824 */ /* 0x000fe200078e0a07 */
[C---:B------:R-:W-:Y:S01]  /*5850*/  ISETP.GT.U32.AND P1, PT, R7.reuse, R13, PT ;  /* 0x0000000d0700720c */ /* 0x040fe20003f24070 */
[----:B------:R-:W-:Y:S02]  /*5860*/  IMAD R9, R7, R12, R9 ;  /* 0x0000000c07097224 */ /* 0x000fe400078e0209 */
[----:B------:R-:W-:-:S04]  /*5870*/  IMAD.HI.U32 R11, R10, R6, RZ ;  /* 0x000000060a0b7227 */ /* 0x000fc800078e00ff */
[----:B------:R-:W-:Y:S01]  /*5880*/  @!P5 IMAD.IADD R16, R16, 0x1, -R7 ;  /* 0x000000011010d824 */ /* 0x000fe200078e0a07 */
[----:B------:R-:W-:Y:S01]  /*5890*/  ISETP.GT.U32.AND P5, PT, R7, R9, PT ;  /* 0x000000090700720c */ /* 0x000fe20003fa4070 */
[----:B------:R-:W-:Y:S02]  /*58a0*/  IMAD.MOV R11, RZ, RZ, -R11 ;  /* 0x000000ffff0b7224 */ /* 0x000fe400078e0a0b */
[----:B------:R-:W-:-:S04]  /*58b0*/  IMAD.HI.U32 R12, R10, R0, RZ ;  /* 0x000000000a0c7227 */ /* 0x000fc800078e00ff */
[----:B------:R-:W-:Y:S02]  /*58c0*/  IMAD.MOV.U32 R20, RZ, RZ, R18 ;  /* 0x000000ffff147224 */ /* 0x000fe400078e0012 */
[----:B------:R-:W-:Y:S01]  /*58d0*/  IMAD R6, R7, R11, R6 ;  /* 0x0000000b07067224 */ /* 0x000fe200078e0206 */
[----:B------:R-:W-:Y:S01]  /*58e0*/  IADD3 R11, R23, 0x1a, RZ ;  /* 0x0000001a170b7810 */ /* 0x000fe20007ffe0ff */
[----:B------:R-:W-:Y:S02]  /*58f0*/  IMAD.MOV R12, RZ, RZ, -R12 ;  /* 0x000000ffff0c7224 */ /* 0x000fe400078e0a0c */
[----:B------:R-:W-:Y:S01]  /*5900*/  @!P6 IMAD.MOV R20, RZ, RZ, -R20 ;  /* 0x000000ffff14e224 */ /* 0x000fe200078e0a14 */
[----:B------:R-:W-:Y:S01]  /*5910*/  ISETP.GT.U32.AND P6, PT, R7, R15, PT ;  /* 0x0000000f0700720c */ /* 0x000fe20003fc4070 */
[----:B-1----:R-:W-:Y:S02]  /*5920*/  VIADD R2, R23, 0x1b ;  /* 0x0000001b17027836 */ /* 0x002fe40000000000 */
[----:B------:R-:W-:Y:S01]  /*5930*/  @!P1 IMAD.IADD R13, R13, 0x1, -R7 ;  /* 0x000000010d0d9824 */ /* 0x000fe200078e0a07 */
[C---:B------:R-:W-:Y:S01]  /*5940*/  ISETP.GT.U32.AND P1, PT, R7.reuse, R6, PT ;  /* 0x000000060700720c */ /* 0x040fe20003f24070 */
[----:B------:R-:W-:Y:S01]  /*5950*/  IMAD R0, R7, R12, R0 ;  /* 0x0000000c07007224 */ /* 0x000fe200078e0200 */
[----:B------:R-:W-:Y:S01]  /*5960*/  IABS R8, R2 ;  /* 0x0000000200087213 */ /* 0x000fe20000000000 */
[----:B------:R-:W-:Y:S01]  /*5970*/  IMAD.MOV.U32 R19, RZ, RZ, R17 ;  /* 0x000000ffff137224 */ /* 0x000fe200078e0011 */
[----:B------:R-:W-:Y:S01]  /*5980*/  IABS R12, R11 ;  /* 0x0000000b000c7213 */ /* 0x000fe20000000000 */
[----:B------:R-:W-:Y:S01]  /*5990*/  @!P5 IMAD.IADD R9, R9, 0x1, -R7 ;  /* 0x000000010909d824 */ /* 0x000fe200078e0a07 */
[----:B------:R-:W-:Y:S01]  /*59a0*/  ISETP.GT.U32.AND P5, PT, R7, R0, PT ;  /* 0x000000000700720c */ /* 0x000fe20003fa4070 */
[----:B------:R-:W-:Y:S01]  /*59b0*/  @!P3 IMAD.MOV R19, RZ, RZ, -R19 ;  /* 0x000000ffff13b224 */ /* 0x000fe200078e0a13 */
[----:B------:R-:W-:Y:S01]  /*59c0*/  ISETP.GE.AND P3, PT, R5, RZ, PT ;  /* 0x000000ff0500720c */ /* 0x000fe20003f66270 */
[----:B------:R-:W-:Y:S01]  /*59d0*/  IMAD.HI.U32 R5, R10, R8, RZ ;  /* 0x000000080a057227 */ /* 0x000fe200078e00ff */
[----:B------:R-:W-:Y:S03]  /*59e0*/  STL [R1+0x54], R20 ;  /* 0x0000541401007387 */ /* 0x000fe60000100800 */
[----:B------:R-:W-:Y:S01]  /*59f0*/  @!P6 IMAD.IADD R15, R15, 0x1, -R7 ;  /* 0x000000010f0fe824 */ /* 0x000fe200078e0a07 */
[----:B------:R-:W-:Y:S01]  /*5a00*/  ISETP.GE.AND P6, PT, R4, RZ, PT ;  /* 0x000000ff0400720c */ /* 0x000fe20003fc6270 */
[----:B------:R-:W-:Y:S01]  /*5a10*/  IMAD.MOV R5, RZ, RZ, -R5 ;  /* 0x000000ffff057224 */ /* 0x000fe200078e0a05 */
[----:B------:R-:W-:Y:S01]  /*5a20*/  STL [R1+0x50], R19 ;  /* 0x0000501301007387 */ /* 0x000fe20000100800 */
[----:B------:R-:W-:-:S02]  /*5a30*/  VIADD R4, R23, 0x19 ;  /* 0x0000001917047836 */ /* 0x000fc40000000000 */
[----:B------:R-:W-:Y:S02]  /*5a40*/  IMAD.MOV.U32 R17, RZ, RZ, R16 ;  /* 0x000000ffff117224 */ /* 0x000fe400078e0010 */
[----:B------:R-:W-:Y:S01]  /*5a50*/  @!P1 IMAD.IADD R6, R6, 0x1, -R7 ;  /* 0x0000000106069824 */ /* 0x000fe200078e0a07 */
[C---:B------:R-:W-:Y:S01]  /*5a60*/  ISETP.GT.U32.AND P1, PT, R7.reuse, R9, PT ;  /* 0x000000090700720c */ /* 0x040fe20003f24070 */
[C---:B------:R-:W-:Y:S01]  /*5a70*/  IMAD R8, R7.reuse, R5, R8 ;  /* 0x0000000507087224 */ /* 0x040fe200078e0208 */
[----:B------:R-:W-:Y:S01]  /*5a80*/  IABS R5, R4 ;  /* 0x0000000400057213 */ /* 0x000fe20000000000 */
[----:B------:R-:W-:Y:S01]  /*5a90*/  @!P4 IMAD.MOV R17, RZ, RZ, -R17 ;  /* 0x000000ffff11c224 */ /* 0x000fe200078e0a11 */
[C---:B------:R-:W-:Y:S01]  /*5aa0*/  ISETP.GT.U32.AND P4, PT, R7.reuse, R6, PT ;  /* 0x000000060700720c */ /* 0x040fe20003f84070 */
[----:B------:R-:W-:Y:S02]  /*5ab0*/  IMAD.MOV.U32 R16, RZ, RZ, R13 ;  /* 0x000000ffff107224 */ /* 0x000fe400078e000d */
[----:B------:R-:W-:Y:S01]  /*5ac0*/  @!P5 IMAD.IADD R0, R0, 0x1, -R7 ;  /* 0x000000010000d824 */ /* 0x000fe200078e0a07 */
[----:B------:R-:W-:Y:S01]  /*5ad0*/  STL [R1+0x4c], R17 ;  /* 0x00004c1101007387 */ /* 0x000fe20000100800 */
[----:B------:R-:W-:Y:S01]  /*5ae0*/  @!P0 IMAD.MOV R16, RZ, RZ, -R16 ;  /* 0x000000ffff108224 */ /* 0x000fe200078e0a10 */
[C---:B------:R-:W-:Y:S01]  /*5af0*/  ISETP.GT.U32.AND P0, PT, R7.reuse, R8, PT ;  /* 0x000000080700720c */ /* 0x040fe20003f04070 */
[----:B------:R-:W-:Y:S01]  /*5b00*/  @!P2 IMAD.MOV R15, RZ, RZ, -R15 ;  /* 0x000000ffff0fa224 */ /* 0x000fe200078e0a0f */
[----:B------:R-:W-:Y:S01]  /*5b10*/  ISETP.GE.AND P2, PT, R14, RZ, PT ;  /* 0x000000ff0e00720c */ /* 0x000fe20003f46270 */
[C---:B------:R-:W-:Y:S01]  /*5b20*/  IMAD.HI.U32 R13, R10.reuse, R12, RZ ;  /* 0x0000000c0a0d7227 */ /* 0x040fe200078e00ff */
[----:B------:R-:W-:Y:S01]  /*5b30*/  ISETP.GT.U32.AND P5, PT, R7, R0, PT ;  /* 0x000000000700720c */ /* 0x000fe20003fa4070 */
[----:B------:R-:W-:Y:S02]  /*5b40*/  STL [R1+0x48], R16 ;  /* 0x0000481001007387 */ /* 0x000fe40000100800 */
[----:B------:R-:W-:-:S02]  /*5b50*/  IMAD.HI.U32 R14, R10, R5, RZ ;  /* 0x000000050a0e7227 */ /* 0x000fc400078e00ff */
[----:B------:R0:W-:Y:S02]  /*5b60*/  STL [R1+0x44], R15 ;  /* 0x0000440f01007387 */ /* 0x0001e40000100800 */
[----:B------:R-:W-:Y:S02]  /*5b70*/  IMAD.MOV R13, RZ, RZ, -R13 ;  /* 0x000000ffff0d7224 */ /* 0x000fe400078e0a0d */
[----:B------:R-:W-:Y:S02]  /*5b80*/  IMAD.MOV R14, RZ, RZ, -R14 ;  /* 0x000000ffff0e7224 */ /* 0x000fe400078e0a0e */
[--C-:B------:R-:W-:Y:S01]  /*5b90*/  @!P1 IMAD.IADD R9, R9, 0x1, -R7.reuse ;  /* 0x0000000109099824 */ /* 0x100fe200078e0a07 */
[----:B------:R-:W-:Y:S01]  /*5ba0*/  ISETP.GE.AND P1, PT, R2, RZ, PT ;  /* 0x000000ff0200720c */ /* 0x000fe20003f26270 */
[----:B------:R-:W-:Y:S01]  /*5bb0*/  @!P4 IMAD.IADD R6, R6, 0x1, -R7 ;  /* 0x000000010606c824 */ /* 0x000fe200078e0a07 */
[----:B------:R-:W-:Y:S01]  /*5bc0*/  ISETP.GE.AND P4, PT, R11, RZ, PT ;  /* 0x000000ff0b00720c */ /* 0x000fe20003f86270 */
[----:B------:R-:W-:-:S02]  /*5bd0*/  IMAD R2, R7, R13, R12 ;  /* 0x0000000d07027224 */ /* 0x000fc400078e020c */
[C---:B------:R-:W-:Y:S02]  /*5be0*/  IMAD R5, R7.reuse, R14, R5 ;  /* 0x0000000e07057224 */ /* 0x040fe400078e0205 */
[--C-:B------:R-:W-:Y:S02]  /*5bf0*/  @!P0 IMAD.IADD R8, R8, 0x1, -R7.reuse ;  /* 0x0000000108088824 */ /* 0x100fe400078e0a07 */
[----:B------:R-:W-:Y:S01]  /*5c00*/  @!P5 IMAD.IADD R0, R0, 0x1, -R7 ;  /* 0x000000010000d824 */ /* 0x000fe200078e0a07 */
[C---:B------:R-:W-:Y:S01]  /*5c10*/  ISETP.GT.U32.AND P5, PT, R7.reuse, R2, PT ;  /* 0x000000020700720c */ /* 0x040fe20003fa4070 */
[----:B------:R-:W-:Y:S01]  /*5c20*/  @!P6 IMAD.MOV R6, RZ, RZ, -R6 ;  /* 0x000000ffff06e224 */ /* 0x000fe200078e0a06 */
[C---:B------:R-:W-:Y:S01]  /*5c30*/  ISETP.GT.U32.AND P6, PT, R7.reuse, R5, PT ;  /* 0x000000050700720c */ /* 0x040fe20003fc4070 */
[----:B0-----:R-:W-:Y:S01]  /*5c40*/  IMAD.MOV.U32 R15, RZ, RZ, R9 ;  /* 0x000000ffff0f7224 */ /* 0x001fe200078e0009 */
[----:B------:R-:W-:Y:S01]  /*5c50*/  ISETP.GT.U32.AND P0, PT, R7, R8, PT ;  /* 0x000000080700720c */ /* 0x000fe20003f04070 */
[----:B------:R-:W-:-:S02]  /*5c60*/  VIADD R9, R23, 0x18 ;  /* 0x0000001817097836 */ /* 0x000fc40000000000 */
[----:B------:R-:W-:Y:S01]  /*5c70*/  @!P3 IMAD.MOV R15, RZ, RZ, -R15 ;  /* 0x000000ffff0fb224 */ /* 0x000fe200078e0a0f */
[----:B------:R-:W-:Y:S01]  /*5c80*/  ISETP.GE.AND P3, PT, R4, RZ, PT ;  /* 0x000000ff0400720c */ /* 0x000fe20003f66270 */
[----:B------:R-:W-:Y:S01]  /*5c90*/  VIADD R14, R23, 0x17 ;  /* 0x00000017170e7836 */ /* 0x000fe20000000000 */
[----:B------:R-:W-:Y:S01]  /*5ca0*/  IABS R4, R9 ;  /* 0x0000000900047213 */ /* 0x000fe20000000000 */
[----:B------:R-:W-:Y:S01]  /*5cb0*/  @!P2 IMAD.MOV R0, RZ, RZ, -R0 ;  /* 0x000000ffff00a224 */ /* 0x000fe200078e0a00 */
[----:B------:R-:W-:Y:S01]  /*5cc0*/  STL [R1+0x3c], R15 ;  /* 0x00003c0f01007387 */ /* 0x000fe20000100800 */
[--C-:B------:R-:W-:Y:S01]  /*5cd0*/  @!P5 IMAD.IADD R2, R2, 0x1, -R7.reuse ;  /* 0x000000010202d824 */ /* 0x100fe200078e0a07 */
[----:B------:R-:W-:Y:S01]  /*5ce0*/  ISETP.GE.AND P2, PT, R9, RZ, PT ;  /* 0x000000ff0900720c */ /* 0x000fe20003f46270 */
[--C-:B------:R-:W-:Y:S01]  /*5cf0*/  @!P6 IMAD.IADD R5, R5, 0x1, -R7.reuse ;  /* 0x000000010505e824 */ /* 0x100fe200078e0a07 */
[----:B------:R0:W-:Y:S01]  /*5d00*/  STL [R1+0x38], R6 ;  /* 0x0000380601007387 */ /* 0x0001e20000100800 */
[----:B------:R-:W-:Y:S01]  /*5d10*/  @!P0 IMAD.IADD R8, R8, 0x1, -R7 ;  /* 0x0000000108088824 */ /* 0x000fe200078e0a07 */
[----:B------:R-:W-:Y:S01]  /*5d20*/  ISETP.GT.U32.AND P5, PT, R7, R2, PT ;  /* 0x000000020700720c */ /* 0x000fe20003fa4070 */
[----:B------:R-:W-:Y:S01]  /*5d30*/  VIADD R16, R23, 0x11 ;  /* 0x0000001117107836 */ /* 0x000fe20000000000 */
[----:B------:R-:W-:Y:S01]  /*5d40*/  ISETP.GT.U32.AND P6, PT, R7, R5, PT ;  /* 0x000000050700720c */ /* 0x000fe20003fc4070 */
[----:B------:R1:W-:Y:S01]  /*5d50*/  STL [R1+0x34], R0 ;  /* 0x0000340001007387 */ /* 0x0003e20000100800 */
[----:B------:R-:W-:Y:S01]  /*5d60*/  ISETP.GE.AND P0, PT, R14, RZ, PT ;  /* 0x000000ff0e00720c */ /* 0x000fe20003f06270 */
[----:B------:R-:W-:Y:S01]  /*5d70*/  IMAD.MOV.U32 R11, RZ, RZ, R8 ;  /* 0x000000ffff0b7224 */ /* 0x000fe200078e0008 */
[----:B------:R-:W-:Y:S01]  /*5d80*/  IABS R14, R14 ;  /* 0x0000000e000e7213 */ /* 0x000fe20000000000 */
[----:B0-----:R-:W-:-:S04]  /*5d90*/  IMAD.HI.U32 R6, R10, R4, RZ ;  /* 0x000000040a067227 */ /* 0x001fc800078e00ff */
[----:B------:R-:W-:Y:S02]  /*5da0*/  IMAD.MOV R6, RZ, RZ, -R6 ;  /* 0x000000ffff067224 */ /* 0x000fe400078e0a06 */
[----:B-1----:R-:W-:Y:S02]  /*5db0*/  VIADD R0, R23, 0x16 ;  /* 0x0000001617007836 */ /* 0x002fe40000000000 */
[----:B------:R-:W-:Y:S02]  /*5dc0*/  @!P1 IMAD.MOV R11, RZ, RZ, -R11 ;  /* 0x000000ffff0b9224 */ /* 0x000fe400078e0a0b */
[----:B------:R-:W-:Y:S01]  /*5dd0*/  IMAD.HI.U32 R8, R10, R14, RZ ;  /* 0x0000000e0a087227 */ /* 0x000fe200078e00ff */
[----:B------:R-:W-:Y:S02]  /*5de0*/  IABS R12, R0 ;  /* 0x00000000000c7213 */ /* 0x000fe40000000000 */
[----:B------:R-:W-:Y:S01]  /*5df0*/  ISETP.GE.AND P1, PT, R0, RZ, PT ;  /* 0x000000ff0000720c */ /* 0x000fe20003f26270 */
[----:B------:R-:W-:Y:S01]  /*5e00*/  IMAD R0, R7, R6, R4 ;  /* 0x0000000607007224 */ /* 0x000fe200078e0204 */
[----:B------:R-:W-:Y:S01]  /*5e10*/  IADD3 R8, -R8, RZ, RZ ;  /* 0x000000ff08087210 */ /* 0x000fe20007ffe1ff */
[--C-:B------:R-:W-:Y:S01]  /*5e20*/  @!P5 IMAD.IADD R2, R2, 0x1, -R7.reuse ;  /* 0x000000010202d824 */ /* 0x100fe200078e0a07 */
[----:B------:R0:W-:Y:S01]  /*5e30*/  STL [R1+0x30], R11 ;  /* 0x0000300b01007387 */ /* 0x0001e20000100800 */
[----:B------:R-:W-:Y:S01]  /*5e40*/  @!P6 IMAD.IADD R5, R5, 0x1, -R7 ;  /* 0x000000010505e824 */ /* 0x000fe200078e0a07 */
[C---:B------:R-:W-:Y:S01]  /*5e50*/  ISETP.GT.U32.AND P5, PT, R7.reuse, R0, PT ;  /* 0x000000000700720c */ /* 0x040fe20003fa4070 */
[----:B------:R-:W-:-:S02]  /*5e60*/  IMAD R14, R7, R8, R14 ;  /* 0x00000008070e7224 */ /* 0x000fc400078e020e */
[----:B------:R-:W-:Y:S01]  /*5e70*/  IMAD.MOV.U32 R9, RZ, RZ, R5 ;  /* 0x000000ffff097224 */ /* 0x000fe200078e0005 */
[----:B------:R-:W-:Y:S01]  /*5e80*/  IABS R5, R16 ;  /* 0x0000001000057213 */ /* 0x000fe20000000000 */
[----:B------:R-:W-:Y:S02]  /*5e90*/  VIADD R6, R23, 0x15 ;  /* 0x0000001517067836 */ /* 0x000fe40000000000 */
[----:B------:R-:W-:Y:S01]  /*5ea0*/  @!P3 IMAD.MOV R9, RZ, RZ, -R9 ;  /* 0x000000ffff09b224 */ /* 0x000fe200078e0a09 */
[----:B------:R-:W-:Y:S01]  /*5eb0*/  ISETP.GT.U32.AND P3, PT, R7, R14, PT ;  /* 0x0000000e0700720c */ /* 0x000fe20003f64070 */
[----:B------:R-:W-:Y:S01]  /*5ec0*/  IMAD.HI.U32 R4, R10, R12, RZ ;  /* 0x0000000c0a047227 */ /* 0x000fe200078e00ff */
[----:B------:R-:W-:Y:S02]  /*5ed0*/  IABS R13, R6 ;  /* 0x00000006000d7213 */ /* 0x000fe40000000000 */
[----:B------:R-:W-:Y:S01]  /*5ee0*/  ISETP.GE.AND P6, PT, R6, RZ, PT ;  /* 0x000000ff0600720c */ /* 0x000fe20003fc6270 */
[----:B------:R-:W-:-:S02]  /*5ef0*/  @!P5 IMAD.IADD R0, R0, 0x1, -R7 ;  /* 0x000000010000d824 */ /* 0x000fc400078e0a07 */
[----:B------:R-:W-:Y:S02]  /*5f00*/  IMAD.MOV.U32 R15, RZ, RZ, R2 ;  /* 0x000000ffff0f7224 */ /* 0x000fe400078e0002 */
[----:B------:R-:W-:Y:S01]  /*5f10*/  IMAD.MOV R4, RZ, RZ, -R4 ;  /* 0x000000ffff047224 */ /* 0x000fe200078e0a04 */
[----:B------:R-:W-:Y:S01]  /*5f20*/  ISETP.GT.U32.AND P5, PT, R7, R0, PT ;  /* 0x000000000700720c */ /* 0x000fe20003fa4070 */
[----:B0-----:R-:W-:Y:S02]  /*5f30*/  VIADD R11, R23, 0x14 ;  /* 0x00000014170b7836 */ /* 0x001fe40000000000 */
[----:B------:R-:W-:Y:S02]  /*5f40*/  @!P3 IMAD.IADD R14, R14, 0x1, -R7 ;  /* 0x000000010e0eb824 */ /* 0x000fe400078e0a07 */
[----:B------:R-:W-:-:S03]  /*5f50*/  IMAD.HI.U32 R2, R10, R13, RZ ;  /* 0x0000000d0a027227 */ /* 0x000fc600078e00ff */
[----:B------:R-:W-:Y:S01]  /*5f60*/  ISETP.GT.U32.AND P3, PT, R7, R14, PT ;  /* 0x0000000e0700720c */ /* 0x000fe20003f64070 */
[----:B------:R-:W-:Y:S01]  /*5f70*/  @!P4 IMAD.MOV R15, RZ, RZ, -R15 ;  /* 0x000000ffff0fc224 */ /* 0x000fe200078e0a0f */
[----:B------:R-:W-:Y:S01]  /*5f80*/  ISETP.GE.AND P4, PT, R11, RZ, PT ;  /* 0x000000ff0b00720c */ /* 0x000fe20003f86270 */
[----:B------:R-:W-:Y:S01]  /*5f90*/  IMAD R12, R7, R4, R12 ;  /* 0x00000004070c7224 */ /* 0x000fe200078e020c */
[----:B------:R-:W-:Y:S01]  /*5fa0*/  IABS R11, R11 ;  /* 0x0000000b000b7213 */ /* 0x000fe20000000000 */
[----:B------:R-:W-:Y:S01]  /*5fb0*/  VIADD R4, R23, 0x13 ;  /* 0x0000001317047836 */ /* 0x000fe20000000000 */
[----:B------:R-:W-:Y:S01]  /*5fc0*/  STL [R1+0x2c], R15 ;  /* 0x00002c0f01007387 */ /* 0x000fe20000100800 */
[----:B------:R-:W-:Y:S02]  /*5fd0*/  IMAD.MOV R2, RZ, RZ, -R2 ;  /* 0x000000ffff027224 */ /* 0x000fe400078e0a02 */
[----:B------:R-:W-:Y:S01]  /*5fe0*/  @!P5 IMAD.IADD R0, R0, 0x1, -R7 ;  /* 0x000000010000d824 */ /* 0x000fe200078e0a07 */
[----:B------:R0:W-:Y:S01]  /*5ff0*/  STL [R1+0x28], R9 ;  /* 0x0000280901007387 */ /* 0x0001e20000100800 */
[C---:B------:R-:W-:Y:S01]  /*6000*/  IMAD R13, R7.reuse, R2, R13 ;  /* 0x00000002070d7224 */ /* 0x040fe200078e020d */
[----:B------:R-:W-:Y:S01]  /*6010*/  ISETP.GT.U32.AND P5, PT, R7, R12, PT ;  /* 0x0000000c0700720c */ /* 0x000fe20003fa4070 */
[----:B------:R-:W-:-:S02]  /*6020*/  VIADD R2, R23, 0x12 ;  /* 0x0000001217027836 */ /* 0x000fc40000000000 */
[----:B------:R-:W-:-:S03]  /*6030*/  IMAD.HI.U32 R6, R10, R11, RZ ;  /* 0x0000000b0a067227 */ /* 0x000fc600078e00ff */
[----:B------:R-:W-:Y:S01]  /*6040*/  IABS R28, R2 ;  /* 0x00000002001c7213 */ /* 0x000fe20000000000 */
[----:B------:R-:W-:Y:S01]  /*6050*/  IMAD.MOV R6, RZ, RZ, -R6 ;  /* 0x000000ffff067224 */ /* 0x000fe200078e0a06 */
[----:B0-----:R-:W-:Y:S01]  /*6060*/  IABS R9, R4 ;  /* 0x0000000400097213 */ /* 0x001fe20000000000 */
[----:B------:R-:W-:Y:S01]  /*6070*/  @!P3 IMAD.IADD R14, R14, 0x1, -R7 ;  /* 0x000000010e0eb824 */ /* 0x000fe200078e0a07 */
[C---:B------:R-:W-:Y:S01]  /*6080*/  ISETP.GT.U32.AND P3, PT, R7.reuse, R13, PT ;  /* 0x0000000d0700720c */ /* 0x040fe20003f64070 */
[----:B------:R-:W-:Y:S02]  /*6090*/  IMAD R11, R7, R6, R11 ;  /* 0x00000006070b7224 */ /* 0x000fe400078e020b */
[----:B------:R-:W-:-:S04]  /*60a0*/  IMAD.HI.U32 R17, R10, R9, RZ ;  /* 0x000000090a117227 */ /* 0x000fc800078e00ff */
[----:B------:R-:W-:Y:S02]  /*60b0*/  IMAD.MOV R17, RZ, RZ, -R17 ;  /* 0x000000ffff117224 */ /* 0x000fe400078e0a11 */
[----:B------:R-:W-:-:S04]  /*60c0*/  IMAD.HI.U32 R6, R10, R28, RZ ;  /* 0x0000001c0a067227 */ /* 0x000fc800078e00ff */
[----:B------:R-:W-:Y:S02]  /*60d0*/  VIADD R15, R23, 0x10 ;  /* 0x00000010170f7836 */ /* 0x000fe40000000000 */
[C---:B------:R-:W-:Y:S02]  /*60e0*/  IMAD R9, R7.reuse, R17, R9 ;  /* 0x0000001107097224 */ /* 0x040fe400078e0209 */
[----:B------:R-:W-:Y:S01]  /*60f0*/  @!P5 IMAD.IADD R12, R12, 0x1, -R7 ;  /* 0x000000010c0cd824 */ /* 0x000fe200078e0a07 */
[----:B------:R-:W-:Y:S01]  /*6100*/  IABS R8, R15 ;  /* 0x0000000f00087213 */ /* 0x000fe20000000000 */
[----:B------:R-:W-:Y:S02]  /*6110*/  IMAD.MOV R17, RZ, RZ, -R6 ;  /* 0x000000ffff117224 */ /* 0x000fe400078e0a06 */
[----:B------:R-:W-:Y:S01]  /*6120*/  IMAD.MOV.U32 R19, RZ, RZ, R0 ;  /* 0x000000ffff137224 */ /* 0x000fe200078e0000 */
[C---:B------:R-:W-:Y:S01]  /*6130*/  ISETP.GT.U32.AND P5, PT, R7.reuse, R12, PT ;  /* 0x0000000c0700720c */ /* 0x040fe20003fa4070 */
[----:B------:R-:W-:-:S02]  /*6140*/  IMAD R28, R7, R17, R28 ;  /* 0x00000011071c7224 */ /* 0x000fc400078e021c */
[----:B------:R-:W-:Y:S01]  /*6150*/  @!P2 IMAD.MOV R19, RZ, RZ, -R19 ;  /* 0x000000ffff13a224 */ /* 0x000fe200078e0a13 */
[----:B------:R-:W-:Y:S01]  /*6160*/  ISETP.GT.U32.AND P2, PT, R7, R11, PT ;  /* 0x0000000b0700720c */ /* 0x000fe20003f44070 */
[----:B------:R-:W-:Y:S01]  /*6170*/  @!P3 IMAD.IADD R13, R13, 0x1, -R7 ;  /* 0x000000010d0db824 */ /* 0x000fe200078e0a07 */
[----:B------:R-:W-:Y:S01]  /*6180*/  ISETP.GT.U32.AND P3, PT, R7, R28, PT ;  /* 0x0000001c0700720c */ /* 0x000fe20003f64070 */
[----:B------:R-:W-:Y:S01]  /*6190*/  IMAD.HI.U32 R0, R10, R8, RZ ;  /* 0x000000080a007227 */ /* 0x000fe200078e00ff */
[----:B------:R-:W-:Y:S03]  /*61a0*/  STL [R1+0x24], R19 ;  /* 0x0000241301007387 */ /* 0x000fe60000100800 */
[----:B------:R-:W-:Y:S02]  /*61b0*/  IMAD.MOV.U32 R18, RZ, RZ, R14 ;  /* 0x000000ffff127224 */ /* 0x000fe400078e000e */
[----:B------:R-:W-:-:S02]  /*61c0*/  IMAD.MOV R0, RZ, RZ, -R0 ;  /* 0x000000ffff007224 */ /* 0x000fc400078e0a00 */
[----:B------:R-:W-:Y:S01]  /*61d0*/  @!P0 IMAD.MOV R18, RZ, RZ, -R18 ;  /* 0x000000ffff128224 */ /* 0x000fe200078e0a12 */
[C---:B------:R-:W-:Y:S01]  /*61e0*/  ISETP.GT.U32.AND P0, PT, R7.reuse, R9, PT ;  /* 0x000000090700720c */ /* 0x040fe20003f04070 */
[----:B------:R-:W-:Y:S02]  /*61f0*/  IMAD R8, R7, R0, R8 ;  /* 0x0000000007087224 */ /* 0x000fe400078e0208 */
[--C-:B------:R-:W-:Y:S01]  /*6200*/  @!P5 IMAD.IADD R12, R12, 0x1, -R7.reuse ;  /* 0x000000010c0cd824 */ /* 0x100fe200078e0a07 */
[----:B------:R0:W-:Y:S01]  /*6210*/  STL [R1+0x20], R18 ;  /* 0x0000201201007387 */ /* 0x0001e20000100800 */
[----:B------:R-:W-:Y:S01]  /*6220*/  VIADD R0, R23, 0xf ;  /* 0x0000000f17007836 */ /* 0x000fe20000000000 */
[----:B------:R-:W-:Y:S01]  /*6230*/  ISETP.GE.AND P5, PT, R4, RZ, PT ;  /* 0x000000ff0400720c */ /* 0x000fe20003fa6270 */
[----:B------:R-:W-:Y:S01]  /*6240*/  @!P2 IMAD.IADD R11, R11, 0x1, -R7 ;  /* 0x000000010b0ba824 */ /* 0x000fe200078e0a07 */
[----:B------:R-:W-:Y:S01]  /*6250*/  ISETP.GT.U32.AND P2, PT, R7, R13, PT ;  /* 0x0000000d0700720c */ /* 0x000fe20003f44070 */
[----:B------:R-:W-:-:S02]  /*6260*/  IMAD.MOV.U32 R14, RZ, RZ, R12 ;  /* 0x000000ffff0e7224 */ /* 0x000fc400078e000c */
[----:B------:R-:W-:Y:S02]  /*6270*/  @!P3 IMAD.IADD R28, R28, 0x1, -R7 ;  /* 0x000000011c1cb824 */ /* 0x000fe400078e0a07 */
[----:B------:R-:W-:Y:S01]  /*6280*/  IMAD.HI.U32 R6, R10, R5, RZ ;  /* 0x000000050a067227 */ /* 0x000fe200078e00ff */
[----:B0-----:R-:W-:-:S03]  /*6290*/  IABS R18, R0 ;  /* 0x0000000000127213 */ /* 0x001fc60000000000 */
[----:B------:R-:W-:Y:S01]  /*62a0*/  @!P1 IMAD.MOV R14, RZ, RZ, -R14 ;  /* 0x000000ffff0e9224 */ /* 0x000fe200078e0a0e */
[C---:B------:R-:W-:Y:S01]  /*62b0*/  ISETP.GT.U32.AND P1, PT, R7.reuse, R28, PT ;  /* 0x0000001c0700720c */ /* 0x040fe20003f24070 */
[----:B------:R-:W-:Y:S02]  /*62c0*/  IMAD.MOV R6, RZ, RZ, -R6 ;  /* 0x000000ffff067224 */ /* 0x000fe400078e0a06 */
[----:B------:R-:W-:Y:S01]  /*62d0*/  IMAD.HI.U32 R17, R10, R18, RZ ;  /* 0x000000120a117227 */ /* 0x000fe200078e00ff */
[----:B------:R0:W-:Y:S03]  /*62e0*/  STL [R1+0x1c], R14 ;  /* 0x00001c0e01007387 */ /* 0x0001e60000100800 */
[----:B------:R-:W-:Y:S01]  /*62f0*/  IMAD R5, R7, R6, R5 ;  /* 0x0000000607057224 */ /* 0x000fe200078e0205 */
[----:B------:R-:W-:Y:S01]  /*6300*/  IADD3 R6, R23, 0xd, RZ ;  /* 0x0000000d17067810 */ /* 0x000fe20007ffe0ff */
[----:B------:R-:W-:-:S02]  /*6310*/  IMAD.MOV R17, RZ, RZ, -R17 ;  /* 0x000000ffff117224 */ /* 0x000fc400078e0a11 */
[--C-:B------:R-:W-:Y:S01]  /*6320*/  @!P0 IMAD.IADD R9, R9, 0x1, -R7.reuse ;  /* 0x0000000109098824 */ /* 0x100fe200078e0a07 */
[----:B------:R-:W-:Y:S01]  /*6330*/  ISETP.GT.U32.AND P0, PT, R7, R11, PT ;  /* 0x0000000b0700720c */ /* 0x000fe20003f04070 */
[--C-:B------:R-:W-:Y:S01]  /*6340*/  @!P2 IMAD.IADD R13, R13, 0x1, -R7.reuse ;  /* 0x000000010d0da824 */ /* 0x100fe200078e0a07 */
[C---:B------:R-:W-:Y:S01]  /*6350*/  ISETP.GT.U32.AND P2, PT, R7.reuse, R5, PT ;  /* 0x000000050700720c */ /* 0x040fe20003f44070 */
[C---:B------:R-:W-:Y:S01]  /*6360*/  IMAD R18, R7.reuse, R17, R18 ;  /* 0x0000001107127224 */ /* 0x040fe200078e0212 */
[----:B------:R-:W-:Y:S01]  /*6370*/  ISETP.GT.U32.AND P3, PT, R7, R9, PT ;  /* 0x000000090700720c */ /* 0x000fe20003f64070 */
[----:B------:R-:W-:Y:S01]  /*6380*/  @!P1 IMAD.IADD R28, R28, 0x1, -R7 ;  /* 0x000000011c1c9824 */ /* 0x000fe200078e0a07 */
[----:B0-----:R-:W-:Y:S01]  /*6390*/  IABS R14, R6 ;  /* 0x00000006000e7213 */ /* 0x001fe20000000000 */
[----:B------:R-:W-:Y:S01]  /*63a0*/  VIADD R4, R23, 0xe ;  /* 0x0000000e17047836 */ /* 0x000fe20000000000 */
[----:B------:R-:W-:Y:S01]  /*63b0*/  ISETP.GT.U32.AND P1, PT, R7, R18, PT ;  /* 0x000000120700720c */ /* 0x000fe20003f24070 */
[----:B------:R-:W-:-:S03]  /*63c0*/  IMAD.MOV.U32 R20, RZ, RZ, R13 ;  /* 0x000000ffff147224 */ /* 0x000fc600078e000d */
[----:B------:R-:W-:Y:S01]  /*63d0*/  IABS R12, R4 ;  /* 0x00000004000c7213 */ /* 0x000fe20000000000 */
[--C-:B------:R-:W-:Y:S01]  /*63e0*/  @!P0 IMAD.IADD R11, R11, 0x1, -R7.reuse ;  /* 0x000000010b0b8824 */ /* 0x100fe200078e0a07 */
[----:B------:R-:W-:Y:S01]  /*63f0*/  ISETP.GT.U32.AND P0, PT, R7, R8, PT ;  /* 0x000000080700720c */ /* 0x000fe20003f04070 */
[--C-:B------:R-:W-:Y:S01]  /*6400*/  @!P2 IMAD.IADD R5, R5, 0x1, -R7.reuse ;  /* 0x000000010505a824 */ /* 0x100fe200078e0a07 */
[----:B------:R-:W-:Y:S01]  /*6410*/  ISETP.GE.AND P2, PT, R16, RZ, PT ;  /* 0x000000ff1000720c */ /* 0x000fe20003f46270 */
[----:B------:R-:W-:Y:S01]  /*6420*/  @!P3 IMAD.IADD R9, R9, 0x1, -R7 ;  /* 0x000000010909b824 */ /* 0x000fe200078e0a07 */
[----:B------:R-:W-:Y:S01]  /*6430*/  ISETP.GE.AND P3, PT, R2, RZ, PT ;  /* 0x000000ff0200720c */ /* 0x000fe20003f66270 */
[----:B------:R-:W-:-:S04]  /*6440*/  IMAD.HI.U32 R2, R10, R14, RZ ;  /* 0x0000000e0a027227 */ /* 0x000fc800078e00ff */
[----:B------:R-:W-:Y:S01]  /*6450*/  @!P1 IMAD.IADD R18, R18, 0x1, -R7 ;  /* 0x0000000112129824 */ /* 0x000fe200078e0a07 */
[----:B------:R-:W-:Y:S01]  /*6460*/  ISETP.GT.U32.AND P1, PT, R7, R5, PT ;  /* 0x000000050700720c */ /* 0x000fe20003f24070 */
[----:B------:R-:W-:-:S04]  /*6470*/  IMAD.HI.U32 R17, R10, R12, RZ ;  /* 0x0000000c0a117227 */ /* 0x000fc800078e00ff */
[----:B------:R-:W-:Y:S02]  /*6480*/  IMAD.MOV R16, RZ, RZ, -R2 ;  /* 0x000000ffff107224 */ /* 0x000fe400078e0a02 */
[----:B------:R-:W-:Y:S02]  /*6490*/  IMAD.MOV R17, RZ, RZ, -R17 ;  /* 0x000000ffff117224 */ /* 0x000fe400078e0a11 */
[----:B------:R-:W-:Y:S02]  /*64a0*/  IMAD.MOV.U32 R19, RZ, RZ, R11 ;  /* 0x000000ffff137224 */ /* 0x000fe400078e000b */
[----:B------:R-:W-:Y:S02]  /*64b0*/  IMAD R14, R7, R16, R14 ;  /* 0x00000010070e7224 */ /* 0x000fe400078e020e */
[----:B------:R-:W-:Y:S01]  /*64c0*/  @!P0 IMAD.IADD R8, R8, 0x1, -R7 ;  /* 0x0000000108088824 */ /* 0x000fe200078e0a07 */
[----:B------:R-:W-:Y:S01]  /*64d0*/  ISETP.GE.AND P0, PT, R15, RZ, PT ;  /* 0x000000ff0f00720c */ /* 0x000fe20003f06270 */
[----:B------:R-:W-:-:S02]  /*64e0*/  VIADD R2, R23, 0xc ;  /* 0x0000000c17027836 */ /* 0x000fc40000000000 */
[C---:B------:R-:W-:Y:S02]  /*64f0*/  IMAD R12, R7.reuse, R17, R12 ;  /* 0x00000011070c7224 */ /* 0x040fe400078e020c */
[----:B------:R-:W-:Y:S01]  /*6500*/  @!P6 IMAD.MOV R20, RZ, RZ, -R20 ;  /* 0x000000ffff14e224 */ /* 0x000fe200078e0a14 */
[----:B------:R-:W-:Y:S01]  /*6510*/  IABS R17, R2 ;  /* 0x0000000200117213 */ /* 0x000fe20000000000 */
[----:B------:R-:W-:Y:S01]  /*6520*/  @!P4 IMAD.MOV R19, RZ, RZ, -R19 ;  /* 0x000000ffff13c224 */ /* 0x000fe200078e0a13 */
[----:B------:R-:W-:Y:S01]  /*6530*/  ISETP.GT.U32.AND P6, PT, R7, R8, PT ;  /* 0x000000080700720c */ /* 0x000fe20003fc4070 */
[----:B------:R-:W-:Y:S01]  /*6540*/  @!P3 IMAD.MOV R28, RZ, RZ, -R28 ;  /* 0x000000ffff1cb224 */ /* 0x000fe200078e0a1c */
[----:B------:R-:W-:Y:S01]  /*6550*/  STL [R1+0x18], R20 ;  /* 0x0000181401007387 */ /* 0x000fe20000100800 */
[----:B------:R-:W-:Y:S01]  /*6560*/  @!P1 IMAD.IADD R5, R5, 0x1, -R7 ;  /* 0x0000000105059824 */ /* 0x000fe200078e0a07 */
[C---:B------:R-:W-:Y:S01]  /*6570*/  ISETP.GT.U32.AND P1, PT, R7.reuse, R14, PT ;  /* 0x0000000e0700720c */ /* 0x040fe20003f24070 */
[----:B------:R-:W-:Y:S01]  /*6580*/  @!P5 IMAD.MOV R9, RZ, RZ, -R9 ;  /* 0x000000ffff09d224 */ /* 0x000fe200078e0a09 */
[----:B------:R-:W-:Y:S01]  /*6590*/  ISETP.GT.U32.AND P5, PT, R7, R12, PT ;  /* 0x0000000c0700720c */ /* 0x000fe20003fa4070 */
[----:B------:R-:W-:Y:S01]  /*65a0*/  STL [R1+0x14], R19 ;  /* 0x0000141301007387 */ /* 0x000fe20000100800 */
[----:B------:R-:W-:-:S02]  /*65b0*/  @!P2 IADD3 R5, -R5, RZ, RZ ;  /* 0x000000ff0505a210 */ /* 0x000fc40007ffe1ff */
[----:B------:R-:W-:Y:S01]  /*65c0*/  ISETP.GE.AND P3, PT, R0, RZ, PT ;  /* 0x000000ff0000720c */ /* 0x000fe20003f66270 */
[----:B------:R0:W-:Y:S01]  /*65d0*/  STL [R1+0xd90], R28 ;  /* 0x000d901c01007387 */ /* 0x0001e20000100800 */
[C---:B------:R-:W-:Y:S01]  /*65e0*/  ISETP.GT.U32.AND P4, PT, R7.reuse, R18, PT ;  /* 0x000000120700720c */ /* 0x040fe20003f84070 */
[--C-:B------:R-:W-:Y:S01]  /*65f0*/  @!P6 IMAD.IADD R8, R8, 0x1, -R7.reuse ;  /* 0x000000010808e824 */ /* 0x100fe200078e0a07 */
[----:B------:R-:W-:Y:S01]  /*6600*/  ISETP.GE.AND P6, PT, R4, RZ, PT ;  /* 0x000000ff0400720c */ /* 0x000fe20003fc6270 */
[----:B------:R1:W-:Y:S02]  /*6610*/  STL [R1+0x10], R9 ;  /* 0x0000100901007387 */ /* 0x0003e40000100800 */
[--C-:B------:R-:W-:Y:S02]  /*6620*/  @!P1 IMAD.IADD R14, R14, 0x1, -R7.reuse ;  /* 0x000000010e0e9824 */ /* 0x100fe400078e0a07 */
[----:B------:R-:W-:Y:S01]  /*6630*/  @!P5 IMAD.IADD R12, R12, 0x1, -R7 ;  /* 0x000000010c0cd824 */ /* 0x000fe200078e0a07 */
[----:B------:R-:W-:Y:S01]  /*6640*/  ISETP.GE.AND P5, PT, R2, RZ, PT ;  /* 0x000000ff0200720c */ /* 0x000fe20003fa6270 */
[----:B0-----:R-:W-:Y:S01]  /*6650*/  IMAD.MOV.U32 R28, RZ, RZ, R23 ;  /* 0x000000ffff1c7224 */ /* 0x001fe200078e0017 */
[C---:B------:R-:W-:Y:S01]  /*6660*/  ISETP.GT.U32.AND P1, PT, R7.reuse, R14, PT ;  /* 0x0000000e0700720c */ /* 0x040fe20003f24070 */
[----:B------:R-:W-:Y:S01]  /*6670*/  @!P0 IMAD.MOV R8, RZ, RZ, -R8 ;  /* 0x000000ffff088224 */ /* 0x000fe200078e0a08 */
[----:B------:R-:W-:Y:S01]  /*6680*/  ISETP.GT.U32.AND P2, PT, R7, R12, PT ;  /* 0x0000000c0700720c */ /* 0x000fe20003f44070 */
[----:B-1----:R-:W-:Y:S01]  /*6690*/  IMAD.HI.U32 R9, R10, R17, RZ ;  /* 0x000000110a097227 */ /* 0x002fe200078e00ff */
[----:B------:R-:W-:Y:S03]  /*66a0*/  STL [R1+0xd94], R5 ;  /* 0x000d940501007387 */ /* 0x000fe60000100800 */
[----:B------:R-:W-:Y:S01]  /*66b0*/  IMAD.MOV R9, RZ, RZ, -R9 ;  /* 0x000000ffff097224 */ /* 0x000fe200078e0a09 */
[----:B------:R-:W-:Y:S01]  /*66c0*/  STL [R1+0xd98], R8 ;  /* 0x000d980801007387 */ /* 0x000fe20000100800 */
[----:B------:R-:W-:-:S02]  /*66d0*/  VIADD R0, R28, 0xb ;  /* 0x0000000b1c007836 */ /* 0x000fc40000000000 */
[C---:B------:R-:W-:Y:S02]  /*66e0*/  IMAD R17, R7.reuse, R9, R17 ;  /* 0x0000000907117224 */ /* 0x040fe400078e0211 */
[----:B------:R-:W-:Y:S01]  /*66f0*/  VIADD R16, R28, 0xa ;  /* 0x0000000a1c107836 */ /* 0x000fe20000000000 */
[----:B------:R-:W-:Y:S01]  /*6700*/  IABS R13, R0 ;  /* 0x00000000000d7213 */ /* 0x000fe20000000000 */
[--C-:B------:R-:W-:Y:S01]  /*6710*/  @!P1 IMAD.IADD R14, R14, 0x1, -R7.reuse ;  /* 0x000000010e0e9824 */ /* 0x100fe200078e0a07 */
[----:B------:R-:W-:Y:S01]  /*6720*/  ISETP.GT.U32.AND P0, PT, R7, R17, PT ;  /* 0x000000110700720c */ /* 0x000fe20003f04070 */
[----:B------:R-:W-:Y:S01]  /*6730*/  @!P2 IMAD.IADD R12, R12, 0x1, -R7 ;  /* 0x000000010c0ca824 */ /* 0x000fe200078e0a07 */
[----:B------:R-:W-:Y:S01]  /*6740*/  ISETP.GE.AND P1, PT, R16, RZ, PT ;  /* 0x000000ff1000720c */ /* 0x000fe20003f26270 */
[----:B------:R-:W-:Y:S01]  /*6750*/  IMAD.HI.U32 R2, R10, R13, RZ ;  /* 0x0000000d0a027227 */ /* 0x000fe200078e00ff */
[----:B------:R-:W-:-:S03]  /*6760*/  IABS R16, R16 ;  /* 0x0000001000107213 */ /* 0x000fc60000000000 */
[----:B------:R-:W-:Y:S02]  /*6770*/  VIADD R11, R28, 0x9 ;  /* 0x000000091c0b7836 */ /* 0x000fe40000000000 */
[----:B------:R-:W-:Y:S02]  /*6780*/  IMAD.MOV R2, RZ, RZ, -R2 ;  /* 0x000000ffff027224 */ /* 0x000fe400078e0a02 */
[----:B------:R-:W-:Y:S02]  /*6790*/  @!P6 IMAD.MOV R12, RZ, RZ, -R12 ;  /* 0x000000ffff0ce224 */ /* 0x000fe400078e0a0c */
[----:B------:R-:W-:Y:S01]  /*67a0*/  @!P0 IMAD.IADD R17, R17, 0x1, -R7 ;  /* 0x0000000111118824 */ /* 0x000fe200078e0a07 */
[----:B------:R-:W-:Y:S01]  /*67b0*/  ISETP.GE.AND P0, PT, R11, RZ, PT ;  /* 0x000000ff0b00720c */ /* 0x000fe20003f06270 */
[----:B------:R-:W-:Y:S01]  /*67c0*/  IMAD.HI.U32 R15, R10, R16, RZ ;  /* 0x000000100a0f7227 */ /* 0x000fe200078e00ff */
[----:B------:R-:W-:Y:S02]  /*67d0*/  IABS R11, R11 ;  /* 0x0000000b000b7213 */ /* 0x000fe40000000000 */
[C---:B------:R-:W-:Y:S01]  /*67e0*/  ISETP.GT.U32.AND P6, PT, R7.reuse, R17, PT ;  /* 0x000000110700720c */ /* 0x040fe20003fc4070 */
[----:B------:R-:W-:-:S02]  /*67f0*/  IMAD R13, R7, R2, R13 ;  /* 0x00000002070d7224 */ /* 0x000fc400078e020d */
[----:B------:R-:W-:Y:S02]  /*6800*/  IMAD.MOV R15, RZ, RZ, -R15 ;  /* 0x000000ffff0f7224 */ /* 0x000fe400078e0a0f */
[----:B------:R-:W-:Y:S01]  /*6810*/  IMAD.HI.U32 R2, R10, R11, RZ ;  /* 0x0000000b0a027227 */ /* 0x000fe200078e00ff */
[----:B------:R-:W-:-:S03]  /*6820*/  ISETP.GT.U32.AND P2, PT, R7, R13, PT ;  /* 0x0000000d0700720c */ /* 0x000fc60003f44070 */
[----:B------:R-:W-:Y:S02]  /*6830*/  IMAD R16, R7, R15, R16 ;  /* 0x0000000f07107224 */ /* 0x000fe400078e0210 */
[----:B------:R-:W-:Y:S02]  /*6840*/  IMAD.MOV R2, RZ, RZ, -R2 ;  /* 0x000000ffff027224 */ /* 0x000fe400078e0a02 */
[----:B------:R-:W-:Y:S01]  /*6850*/  @!P6 IMAD.IADD R17, R17, 0x1, -R7 ;  /* 0x000000011111e824 */ /* 0x000fe200078e0a07 */
[C---:B------:R-:W-:Y:S01]  /*6860*/  ISETP.GT.U32.AND P6, PT, R7.reuse, R16, PT ;  /* 0x000000100700720c */ /* 0x040fe20003fc4070 */
[----:B------:R-:W-:Y:S02]  /*6870*/  IMAD R11, R7, R2, R11 ;  /* 0x00000002070b7224 */ /* 0x000fe400078e020b */
[--C-:B------:R-:W-:Y:S01]  /*6880*/  @!P4 IMAD.IADD R18, R18, 0x1, -R7.reuse ;  /* 0x000000011212c824 */ /* 0x100fe200078e0a07 */
[----:B------:R-:W-:Y:S01]  /*6890*/  ISETP.GE.AND P4, PT, R6, RZ, PT ;  /* 0x000000ff0600720c */ /* 0x000fe20003f86270 */
[----:B------:R-:W-:-:S02]  /*68a0*/  @!P2 IMAD.IADD R13, R13, 0x1, -R7 ;  /* 0x000000010d0da824 */ /* 0x000fc400078e0a07 */
[----:B------:R-:W-:Y:S01]  /*68b0*/  @!P5 IMAD.MOV R17, RZ, RZ, -R17 ;  /* 0x000000ffff11d224 */ /* 0x000fe200078e0a11 */
[C---:B------:R-:W-:Y:S01]  /*68c0*/  ISETP.GT.U32.AND P5, PT, R7.reuse, R11, PT ;  /* 0x0000000b0700720c */ /* 0x040fe20003fa4070 */
[----:B------:R-:W-:Y:S01]  /*68d0*/  VIADD R6, R28, 0x8 ;  /* 0x000000081c067836 */ /* 0x000fe20000000000 */
[C---:B------:R-:W-:Y:S01]  /*68e0*/  ISETP.GT.U32.AND P2, PT, R7.reuse, R13, PT ;  /* 0x0000000d0700720c */ /* 0x040fe20003f44070 */
[----:B------:R-:W-:Y:S01]  /*68f0*/  @!P3 IMAD.MOV R18, RZ, RZ, -R18 ;  /* 0x000000ffff12b224 */ /* 0x000fe200078e0a12 */
[----:B------:R-:W-:Y:S01]  /*6900*/  ISETP.GE.AND P3, PT, R0, RZ, PT ;  /* 0x000000ff0000720c */ /* 0x000fe20003f66270 */
[--C-:B------:R-:W-:Y:S01]  /*6910*/  @!P6 IMAD.IADD R16, R16, 0x1, -R7.reuse ;  /* 0x000000011010e824 */ /* 0x100fe200078e0a07 */
[----:B------:R-:W-:Y:S01]  /*6920*/  IABS R9, R6 ;  /* 0x0000000600097213 */ /* 0x000fe20000000000 */
[C---:B------:R-:W-:Y:S01]  /*6930*/  VIADD R0, R28.reuse, 0x7 ;  /* 0x000000071c007836 */ /* 0x040fe20000000000 */
[----:B------:R0:W-:Y:S01]  /*6940*/  STL [R1+0xd9c], R18 ;  /* 0x000d9c1201007387 */ /* 0x0001e20000100800 */
[----:B------:R-:W-:Y:S01]  /*6950*/  VIADD R2, R28, 0x6 ;  /* 0x000000061c027836 */ /* 0x000fe20000000000 */
[----:B------:R-:W-:Y:S01]  /*6960*/  ISETP.GT.U32.AND P6, PT, R7, R16, PT ;  /* 0x000000100700720c */ /* 0x000fe20003fc4070 */
[----:B------:R-:W-:Y:S01]  /*6970*/  IMAD.HI.U32 R4, R10, R9, RZ ;  /* 0x000000090a047227 */ /* 0x000fe200078e00ff */
[----:B------:R-:W-:Y:S01]  /*6980*/  IABS R19, R0 ;  /* 0x0000000000137213 */ /* 0x000fe20000000000 */
[----:B------:R-:W-:Y:S01]  /*6990*/  STL [R1+0xda0], R12 ;  /* 0x000da00c01007387 */ /* 0x000fe20000100800 */
[----:B------:R-:W-:Y:S01]  /*69a0*/  IABS R24, R2 ;  /* 0x0000000200187213 */ /* 0x000fe20000000000 */
[----:B------:R-:W-:-:S02]  /*69b0*/  @!P5 IMAD.IADD R11, R11, 0x1, -R7 ;  /* 0x000000010b0bd824 */ /* 0x000fc400078e0a07 */
[----:B------:R-:W-:Y:S01]  /*69c0*/  IMAD.MOV R4, RZ, RZ, -R4 ;  /* 0x000000ffff047224 */ /* 0x000fe200078e0a04 */
[----:B0-----:R-:W0:Y:S01]  /*69d0*/  S2R R18, SR_TID.X ;  /* 0x0000000000127919 */ /* 0x001e220000002100 */
[----:B------:R-:W-:Y:S01]  /*69e0*/  @!P2 IMAD.IADD R13, R13, 0x1, -R7 ;  /* 0x000000010d0da824 */ /* 0x000fe200078e0a07 */
[----:B------:R-:W-:Y:S01]  /*69f0*/  ISETP.GE.AND P2, PT, R0, RZ, PT ;  /* 0x000000ff0000720c */ /* 0x000fe20003f46270 */
[----:B------:R-:W-:Y:S01]  /*6a00*/  IMAD.HI.U32 R0, R10, R19, RZ ;  /* 0x000000130a007227 */ /* 0x000fe200078e00ff */
[----:B------:R-:W-:-:S03]  /*6a10*/  ISETP.GT.U32.AND P5, PT, R7, R11, PT ;  /* 0x0000000b0700720c */ /* 0x000fc60003fa4070 */
[C---:B------:R-:W-:Y:S02]  /*6a20*/  IMAD R9, R7.reuse, R4, R9 ;  /* 0x0000000407097224 */ /* 0x040fe400078e0209 */
[----:B------:R-:W-:Y:S02]  /*6a30*/  IMAD.MOV R0, RZ, RZ, -R0 ;  /* 0x000000ffff007224 */ /* 0x000fe400078e0a00 */
[----:B------:R-:W-:Y:S01]  /*6a40*/  @!P6 IMAD.IADD R16, R16, 0x1, -R7 ;  /* 0x000000011010e824 */ /* 0x000fe200078e0a07 */
[C---:B------:R-:W-:Y:S01]  /*6a50*/  ISETP.GT.U32.AND P6, PT, R7.reuse, R9, PT ;  /* 0x000000090700720c */ /* 0x040fe20003fc4070 */
[----:B------:R-:W-:Y:S02]  /*6a60*/  IMAD R19, R7, R0, R19 ;  /* 0x0000000007137224 */ /* 0x000fe400078e0213 */
[----:B------:R-:W-:Y:S01]  /*6a70*/  @!P4 IMAD.MOV R14, RZ, RZ, -R14 ;  /* 0x000000ffff0ec224 */ /* 0x000fe200078e0a0e */
[----:B------:R-:W-:Y:S01]  /*6a80*/  ISETP.GE.AND P4, PT, R6, RZ, PT ;  /* 0x000000ff0600720c */ /* 0x000fe20003f86270 */
[C---:B------:R-:W-:Y:S01]  /*6a90*/  VIADD R6, R28.reuse, 0x3 ;  /* 0x000000031c067836 */ /* 0x040fe20000000000 */
[----:B------:R-:W-:Y:S01]  /*6aa0*/  @!P5 IADD3 R11, R11, -R7, RZ ;  /* 0x800000070b0bd210 */ /* 0x000fe20007ffe0ff */
[----:B------:R-:W-:Y:S01]  /*6ab0*/  @!P3 IMAD.MOV R13, RZ, RZ, -R13 ;  /* 0x000000ffff0db224 */ /* 0x000fe200078e0a0d */
[----:B------:R-:W-:Y:S01]  /*6ac0*/  ISETP.GT.U32.AND P5, PT, R7, R19, PT ;  /* 0x000000130700720c */ /* 0x000fe20003fa4070 */
[----:B------:R-:W-:Y:S01]  /*6ad0*/  VIADD R15, R28, 0x5 ;  /* 0x000000051c0f7836 */ /* 0x000fe20000000000 */
[----:B------:R-:W-:Y:S01]  /*6ae0*/  ISETP.GE.AND P3, PT, R2, RZ, PT ;  /* 0x000000ff0200720c */ /* 0x000fe20003f66270 */
[C---:B------:R-:W-:Y:S01]  /*6af0*/  VIADD R4, R28.reuse, 0x4 ;  /* 0x000000041c047836 */ /* 0x040fe20000000000 */
[----:B------:R-:W-:Y:S01]  /*6b00*/  IABS R22, R6 ;  /* 0x0000000600167213 */ /* 0x000fe20000000000 */
[--C-:B------:R-:W-:Y:S01]  /*6b10*/  @!P6 IMAD.IADD R9, R9, 0x1, -R7.reuse ;  /* 0x000000010909e824 */ /* 0x100fe200078e0a07 */
[----:B------:R-:W-:Y:S01]  /*6b20*/  IABS R23, R15 ;  /* 0x0000000f00177213 */ /* 0x000fe20000000000 */
[----:B------:R-:W-:Y:S01]  /*6b30*/  VIADD R2, R28, 0x2 ;  /* 0x000000021c027836 */ /* 0x000fe20000000000 */
[----:B------:R-:W-:Y:S01]  /*6b40*/  IABS R20, R4 ;  /* 0x0000000400147213 */ /* 0x000fe20000000000 */
[----:B------:R-:W-:Y:S01]  /*6b50*/  IMAD.HI.U32 R0, R10, R24, RZ ;  /* 0x000000180a007227 */ /* 0x000fe200078e00ff */
[----:B------:R-:W-:Y:S01]  /*6b60*/  ISETP.GT.U32.AND P6, PT, R7, R9, PT ;  /* 0x000000090700720c */ /* 0x000fe20003fc4070 */
[----:B------:R-:W-:Y:S01]  /*6b70*/  STL [R1+0xda4], R14 ;  /* 0x000da40e01007387 */ /* 0x000fe20000100800 */
[----:B------:R-:W-:Y:S01]  /*6b80*/  IABS R21, R2 ;  /* 0x0000000200157213 */ /* 0x000fe20000000000 */
[----:B------:R-:W-:-:S02]  /*6b90*/  @!P5 IMAD.IADD R19, R19, 0x1, -R7 ;  /* 0x000000011313d824 */ /* 0x000fc400078e0a07 */
[----:B------:R-:W-:Y:S01]  /*6ba0*/  IMAD.MOV R0, RZ, RZ, -R0 ;  /* 0x000000ffff007224 */ /* 0x000fe200078e0a00 */
[----:B------:R-:W-:Y:S01]  /*6bb0*/  STL [R1+0xda8], R17 ;  /* 0x000da81101007387 */ /* 0x000fe20000100800 */
[C---:B------:R-:W-:Y:S01]  /*6bc0*/  IMAD.HI.U32 R25, R10.reuse, R22, RZ ;  /* 0x000000160a197227 */ /* 0x040fe200078e00ff */
[C---:B------:R-:W-:Y:S02]  /*6bd0*/  ISETP.GT.U32.AND P5, PT, R7.reuse, R19, PT ;  /* 0x000000130700720c */ /* 0x040fe40003fa4070 */
[----:B------:R-:W-:Y:S01]  /*6be0*/  STL [R1+0xdac], R13 ;  /* 0x000dac0d01007387 */ /* 0x000fe20000100800 */
[----:B------:R-:W-:Y:S02]  /*6bf0*/  IMAD R24, R7, R0, R24 ;  /* 0x0000000007187224 */ /* 0x000fe400078e0218 */
[----:B------:R-:W-:-:S04]  /*6c00*/  IMAD.HI.U32 R27, R10, R23, RZ ;  /* 0x000000170a1b7227 */ /* 0x000fc800078e00ff */
[----:B------:R-:W-:-:S04]  /*6c10*/  IMAD.HI.U32 R26, R10, R20, RZ ;  /* 0x000000140a1a7227 */ /* 0x000fc800078e00ff */
[----:B------:R-:W-:-:S04]  /*6c20*/  IMAD.HI.U32 R0, R10, R21, RZ ;  /* 0x000000150a007227 */ /* 0x000fc800078e00ff */
[----:B------:R-:W-:Y:S02]  /*6c30*/  IMAD.MOV R25, RZ, RZ, -R25 ;  /* 0x000000ffff197224 */ /* 0x000fe400078e0a19 */
[----:B------:R-:W-:Y:S02]  /*6c40*/  IMAD.MOV R27, RZ, RZ, -R27 ;  /* 0x000000ffff1b7224 */ /* 0x000fe400078e0a1b */
[----:B------:R-:W-:Y:S02]  /*6c50*/  IMAD.MOV R26, RZ, RZ, -R26 ;  /* 0x000000ffff1a7224 */ /* 0x000fe400078e0a1a */
[----:B------:R-:W-:Y:S02]  /*6c60*/  IMAD.MOV R0, RZ, RZ, -R0 ;  /* 0x000000ffff007224 */ /* 0x000fe400078e0a00 */
[----:B------:R-:W-:Y:S02]  /*6c70*/  IMAD R22, R7, R25, R22 ;  /* 0x0000001907167224 */ /* 0x000fe400078e0216 */
[----:B------:R-:W-:-:S02]  /*6c80*/  @!P6 IMAD.IADD R9, R9, 0x1, -R7 ;  /* 0x000000010909e824 */ /* 0x000fc400078e0a07 */
[C---:B------:R-:W-:Y:S02]  /*6c90*/  IMAD R23, R7.reuse, R27, R23 ;  /* 0x0000001b07177224 */ /* 0x040fe400078e0217 */
[C---:B------:R-:W-:Y:S02]  /*6ca0*/  IMAD R20, R7.reuse, R26, R20 ;  /* 0x0000001a07147224 */ /* 0x040fe400078e0214 */
[----:B------:R-:W-:Y:S01]  /*6cb0*/  @!P1 IMAD.MOV R16, RZ, RZ, -R16 ;  /* 0x000000ffff109224 */ /* 0x000fe200078e0a10 */
[C---:B------:R-:W-:Y:S01]  /*6cc0*/  ISETP.GT.U32.AND P1, PT, R7.reuse, R24, PT ;  /* 0x000000180700720c */ /* 0x040fe20003f24070 */
[C---:B------:R-:W-:Y:S01]  /*6cd0*/  IMAD R21, R7.reuse, R0, R21 ;  /* 0x0000000007157224 */ /* 0x040fe200078e0215 */
[C---:B------:R-:W-:Y:S01]  /*6ce0*/  ISETP.GT.U32.AND P6, PT, R7.reuse, R23, PT ;  /* 0x000000170700720c */ /* 0x040fe20003fc4070 */
[----:B------:R-:W-:Y:S01]  /*6cf0*/  @!P4 IMAD.MOV R9, RZ, RZ, -R9 ;  /* 0x000000ffff09c224 */ /* 0x000fe200078e0a09 */
[C---:B------:R-:W-:Y:S01]  /*6d00*/  ISETP.GT.U32.AND P4, PT, R7.reuse, R22, PT ;  /* 0x000000160700720c */ /* 0x040fe20003f84070 */
[----:B------:R-:W-:Y:S01]  /*6d10*/  @!P0 IMAD.MOV R11, RZ, RZ, -R11 ;  /* 0x000000ffff0b8224 */ /* 0x000fe200078e0a0b */
[----:B------:R-:W-:Y:S01]  /*6d20*/  ISETP.GT.U32.AND P0, PT, R7, R20, PT ;  /* 0x000000140700720c */ /* 0x000fe20003f04070 */
[----:B------:R-:W-:Y:S01]  /*6d30*/  @!P5 IMAD.IADD R19, R19, 0x1, -R7 ;  /* 0x000000011313d824 */ /* 0x000fe200078e0a07 */
[----:B------:R-:W-:Y:S01]  /*6d40*/  ISETP.GT.U32.AND P5, PT, R7, R21, PT ;  /* 0x000000150700720c */ /* 0x000fe20003fa4070 */
[----:B------:R-:W-:Y:S01]  /*6d50*/  IMAD R8, R29, UR6, RZ ;  /* 0x000000061d087c24 */ /* 0x000fe2000f8e02ff */
[----:B------:R-:W-:Y:S01]  /*6d60*/  STL [R1+0xdb0], R16 ;  /* 0x000db01001007387 */ /* 0x000fe20000100800 */
[----:B------:R-:W-:-:S02]  /*6d70*/  IMAD R5, RZ, RZ, -UR6 ;  /* 0x80000006ff057e24 */ /* 0x000fc4000f8e02ff */
[----:B------:R-:W-:Y:S01]  /*6d80*/  VIADD R0, R28, 0x1 ;  /* 0x000000011c007836 */ /* 0x000fe20000000000 */
[----:B------:R-:W-:Y:S01]  /*6d90*/  STL [R1+0xdb4], R11 ;  /* 0x000db40b01007387 */ /* 0x000fe20000100800 */
[----:B------:R-:W-:Y:S01]  /*6da0*/  IMAD R8, R5, 0x4, R8 ;  /* 0x0000000405087824 */ /* 0x000fe200078e0208 */
[----:B------:R-:W1:Y:S01]  /*6db0*/  LDC R28, c[0x0][0x230] ;  /* 0x00008c00ff1c7b82 */ /* 0x000e620000000800 */
[--C-:B------:R-:W-:Y:S01]  /*6dc0*/  @!P1 IMAD.IADD R24, R24, 0x1, -R7.reuse ;  /* 0x0000000118189824 */ /* 0x100fe200078e0a07 */
[----:B------:R-:W-:Y:S01]  /*6dd0*/  IABS R25, R0 ;  /* 0x0000000000197213 */ /* 0x000fe20000000000 */
[--C-:B------:R-:W-:Y:S01]  /*6de0*/  @!P4 IMAD.IADD R22, R22, 0x1, -R7.reuse ;  /* 0x000000011616c824 */ /* 0x100fe200078e0a07 */
[----:B------:R-:W-:Y:S01]  /*6df0*/  STL [R1+0xdb8], R9 ;  /* 0x000db80901007387 */ /* 0x000fe20000100800 */
[----:B------:R-:W-:Y:S01]  /*6e00*/  ISETP.GE.AND P1, PT, R15, RZ, PT ;  /* 0x000000ff0f00720c */ /* 0x000fe20003f26270 */
[--C-:B------:R-:W-:Y:S01]  /*6e10*/  @!P6 IMAD.IADD R23, R23, 0x1, -R7.reuse ;  /* 0x000000011717e824 */ /* 0x100fe200078e0a07 */
[----:B------:R-:W-:Y:S01]  /*6e20*/  ISETP.GT.U32.AND P6, PT, R7, R24, PT ;  /* 0x000000180700720c */ /* 0x000fe20003fc4070 */
[----:B------:R2:W-:Y:S01]  /*6e30*/  STL [R1+0x40], R8 ;  /* 0x0000400801007387 */ /* 0x0005e20000100800 */
[----:B------:R-:W-:-:S02]  /*6e40*/  @!P0 IMAD.IADD R20, R20, 0x1, -R7 ;  /* 0x0000000114148824 */ /* 0x000fc400078e0a07 */
[----:B------:R-:W-:Y:S01]  /*6e50*/  IMAD.MOV.U32 R15, RZ, RZ, R19 ;  /* 0x000000ffff0f7224 */ /* 0x000fe200078e0013 */
[----:B------:R-:W-:Y:S01]  /*6e60*/  ISETP.GT.U32.AND P0, PT, R7, R23, PT ;  /* 0x000000170700720c */ /* 0x000fe20003f04070 */
[----:B------:R-:W-:Y:S01]  /*6e70*/  @!P5 IMAD.IADD R21, R21, 0x1, -R7 ;  /* 0x000000011515d824 */ /* 0x000fe200078e0a07 */
[C---:B------:R-:W-:Y:S01]  /*6e80*/  ISETP.GT.U32.AND P5, PT, R7.reuse, R22, PT ;  /* 0x000000160700720c */ /* 0x040fe20003fa4070 */
[----:B------:R-:W-:Y:S01]  /*6e90*/  IMAD.HI.U32 R10, R10, R25, RZ ;  /* 0x000000190a0a7227 */ /* 0x000fe200078e00ff */
[----:B------:R-:W-:-:S03]  /*6ea0*/  ISETP.GT.U32.AND P4, PT, R7, R20, PT ;  /* 0x000000140700720c */ /* 0x000fc60003f84070 */
[----:B--2---:R-:W-:Y:S02]  /*6eb0*/  IMAD R8, R5, 0x4, R8 ;  /* 0x0000000405087824 */ /* 0x004fe400078e0208 */
[----:B------:R-:W-:Y:S01]  /*6ec0*/  @!P2 IMAD.MOV R15, RZ, RZ, -R15 ;  /* 0x000000ffff0fa224 */ /* 0x000fe200078e0a0f */
[C---:B------:R-:W-:Y:S01]  /*6ed0*/  ISETP.GT.U32.AND P2, PT, R7.reuse, R21, PT ;  /* 0x000000150700720c */ /* 0x040fe20003f44070 */
[----:B------:R-:W-:Y:S01]  /*6ee0*/  IMAD.MOV R10, RZ, RZ, -R10 ;  /* 0x000000ffff0a7224 */ /* 0x000fe200078e0a0a */
[----:B------:R2:W-:Y:S01]  /*6ef0*/  STL [R1+0x84], R8 ;  /* 0x0000840801007387 */ /* 0x0005e20000100800 */
[----:B------:R-:W-:Y:S01]  /*6f00*/  @!P6 IMAD.IADD R24, R24, 0x1, -R7 ;  /* 0x000000011818e824 */ /* 0x000fe200078e0a07 */
[----:B------:R-:W-:Y:S01]  /*6f10*/  ISETP.GE.AND P6, PT, R4, RZ, PT ;  /* 0x000000ff0400720c */ /* 0x000fe20003fc6270 */
[----:B------:R-:W-:Y:S01]  /*6f20*/  IMAD R19, R7, R10, R25 ;  /* 0x0000000a07137224 */ /* 0x000fe200078e0219 */
[----:B------:R-:W-:Y:S01]  /*6f30*/  STL [R1+0xdbc], R15 ;  /* 0x000dbc0f01007387 */ /* 0x000fe20000100800 */
[----:B------:R-:W-:Y:S01]  /*6f40*/  @!P5 IADD3 R22, R22, -R7, RZ ;  /* 0x800000071616d210 */ /* 0x000fe20007ffe0ff */
[--C-:B------:R-:W-:Y:S01]  /*6f50*/  @!P4 IMAD.IADD R20, R20, 0x1, -R7.reuse ;  /* 0x000000011414c824 */ /* 0x100fe200078e0a07 */
[----:B------:R-:W-:Y:S01]  /*6f60*/  ISETP.GE.AND P4, PT, R2, RZ, PT ;  /* 0x000000ff0200720c */ /* 0x000fe20003f86270 */
[--C-:B------:R-:W-:Y:S01]  /*6f70*/  @!P0 IMAD.IADD R23, R23, 0x1, -R7.reuse ;  /* 0x0000000117178824 */ /* 0x100fe200078e0a07 */
[----:B------:R-:W-:Y:S01]  /*6f80*/  ISETP.GT.U32.AND P5, PT, R7, R19, PT ;  /* 0x000000130700720c */ /* 0x000fe20003fa4070 */
[----:B--2---:R-:W-:Y:S01]  /*6f90*/  IMAD R8, R5, 0x4, R8 ;  /* 0x0000000405087824 */ /* 0x004fe200078e0208 */
[----:B------:R-:W-:Y:S01]  /*6fa0*/  ISETP.GE.AND P0, PT, R6, RZ, PT ;  /* 0x000000ff0600720c */ /* 0x000fe20003f06270 */
[----:B------:R-:W-:Y:S01]  /*6fb0*/  @!P2 IMAD.IADD R21, R21, 0x1, -R7 ;  /* 0x000000011515a824 */ /* 0x000fe200078e0a07 */
[----:B------:R-:W-:Y:S01]  /*6fc0*/  ISETP.GE.AND P2, PT, R0, RZ, PT ;  /* 0x000000ff0000720c */ /* 0x000fe20003f46270 */
[C---:B0-----:R-:W-:Y:S01]  /*6fd0*/  IMAD.SHL.U32 R0, R18.reuse, 0x20, RZ ;  /* 0x0000002012007824 */ /* 0x041fe200078e00ff */
[----:B------:R0:W-:Y:S01]  /*6fe0*/  STL [R1+0xc], R8 ;  /* 0x00000c0801007387 */ /* 0x0001e20000100800 */
[----:B------:R-:W-:Y:S01]  /*6ff0*/  SHF.R.S32.HI R6, RZ, 0x2, R18 ;  /* 0x00000002ff067819 */ /* 0x000fe20000011412 */
[C---:B------:R-:W-:Y:S01]  /*7000*/  IMAD.SHL.U32 R27, R18.reuse, 0x2, RZ ;  /* 0x00000002121b7824 */ /* 0x040fe200078e00ff */
[----:B------:R-:W-:Y:S01]  /*7010*/  LOP3.LUT R25, R18, 0x7, RZ, 0xc0, !PT ;  /* 0x0000000712197812 */ /* 0x000fe200078ec0ff */
[----:B-1----:R-:W-:Y:S01]  /*7020*/  VIADD R28, R28, 0x7f ;  /* 0x0000007f1c1c7836 */ /* 0x002fe20000000000 */
[----:B------:R-:W-:-:S02]  /*7030*/  SGXT R6, R6, 0x1 ;  /* 0x000000010606781a */ /* 0x000fc40000000200 */
[----:B------:R-:W-:Y:S02]  /*7040*/  @!P5 IMAD.IADD R19, R19, 0x1, -R7 ;  /* 0x000000011313d824 */ /* 0x000fe400078e0a07 */
[----:B------:R-:W-:Y:S01]  /*7050*/  IMAD R25, R25, 0x110, RZ ;  /* 0x0000011019197824 */ /* 0x000fe200078e02ff */
[----:B------:R-:W-:Y:S01]  /*7060*/  SHF.R.S32.HI R10, RZ, 0x1f, R28 ;  /* 0x0000001fff0a7819 */ /* 0x000fe2000001141c */
[----:B0-----:R-:W-:Y:S01]  /*7070*/  IMAD R8, R5, 0x4, R8 ;  /* 0x0000000405087824 */ /* 0x001fe200078e0208 */
[----:B------:R-:W-:Y:S02]  /*7080*/  ISETP.GT.U32.AND P5, PT, R7, R19, PT ;  /* 0x000000130700720c */ /* 0x000fe40003fa4070 */
[----:B------:R-:W-:Y:S01]  /*7090*/  LOP3.LUT R25, R25, 0x30, R27, 0x78, !PT ;  /* 0x0000003019197812 */ /* 0x000fe200078e781b */
[C---:B------:R-:W-:Y:S01]  /*70a0*/  IMAD R4, R5.reuse, 0x4, R8 ;  /* 0x0000000405047824 */ /* 0x040fe200078e0208 */
[----:B------:R0:W-:Y:S03]  /*70b0*/  STL [R1+0x8], R8 ;  /* 0x0000080801007387 */ /* 0x0001e60000100800 */
[C---:B------:R-:W-:Y:S01]  /*70c0*/  IMAD R2, R5.reuse, 0x4, R4 ;  /* 0x0000000405027824 */ /* 0x040fe200078e0204 */
[----:B------:R1:W-:Y:S03]  /*70d0*/  STL [R1+0x4], R4 ;  /* 0x0000040401007387 */ /* 0x0003e60000100800 */
[----:B------:R-:W-:Y:S01]  /*70e0*/  IMAD R29, R5, 0x4, R2 ;  /* 0x00000004051d7824 */ /* 0x000fe200078e0202 */
[----:B------:R2:W-:Y:S01]  /*70f0*/  STL [R1], R2 ;  /* 0x0000000201007387 */ /* 0x0005e20000100800 */
[----:B------:R-:W-:Y:S01]  /*7100*/  @!P5 IMAD.IADD R19, R19, 0x1, -R7 ;  /* 0x000000011313d824 */ /* 0x000fe200078e0a07 */
[----:B------:R-:W-:Y:S01]  /*7110*/  ISETP.NE.AND P5, PT, R3, RZ, PT ;  /* 0x000000ff0300720c */ /* 0x000fe20003fa5270 */
[----:B0-----:R-:W-:Y:S01]  /*7120*/  IMAD.SHL.U32 R8, R18, 0x10, RZ ;  /* 0x0000001012087824 */ /* 0x001fe200078e00ff */
[----:B------:R-:W-:Y:S01]  /*7130*/  STL [R1+0xdc0], R29 ;  /* 0x000dc01d01007387 */ /* 0x000fe20000100800 */
[----:B-1----:R-:W-:Y:S01]  /*7140*/  LOP3.LUT R4, R0, 0x60, RZ, 0xc0, !PT ;  /* 0x0000006000047812 */ /* 0x002fe200078ec0ff */
[----:B------:R-:W-:-:S02]  /*7150*/  IMAD R0, R5, 0x4, R29 ;  /* 0x0000000405007824 */ /* 0x000fc400078e021d */
[----:B------:R-:W-:Y:S02]  /*7160*/  LOP3.LUT R26, R8, 0x100, RZ, 0xc0, !PT ;  /* 0x00000100081a7812 */ /* 0x000fe400078ec0ff */
[----:B------:R-:W-:Y:S01]  /*7170*/  LOP3.LUT R6, R4, 0x90, R6, 0xf8, !PT ;  /* 0x0000009004067812 */ /* 0x000fe200078ef806 */
[C---:B--2---:R-:W-:Y:S01]  /*7180*/  IMAD R2, R5.reuse, 0x4, R0 ;  /* 0x0000000405027824 */ /* 0x044fe200078e0200 */
[----:B------:R0:W-:Y:S02]  /*7190*/  STL [R1+0xc1c], R4 ;  /* 0x000c1c0401007387 */ /* 0x0001e40000100800 */
[----:B------:R-:W-:Y:S02]  /*71a0*/  LOP3.LUT R27, R6, 0x10, R27, 0x78, !PT ;  /* 0x00000010061b7812 */ /* 0x000fe400078e781b */
[----:B------:R1:W-:Y:S04]  /*71b0*/  STL [R1+0xdc4], R0 ;  /* 0x000dc40001007387 */ /* 0x0003e80000100800 */
[----:B------:R2:W-:Y:S01]  /*71c0*/  STL [R1+0xdc8], R2 ;  /* 0x000dc80201007387 */ /* 0x0005e20000100800 */
[----:B0-----:R-:W-:-:S04]  /*71d0*/  IMAD R4, R5, 0x4, R2 ;  /* 0x0000000405047824 */ /* 0x001fc800078e0202 */
[C---:B------:R-:W-:Y:S01]  /*71e0*/  IMAD R6, R5.reuse, 0x4, R4 ;  /* 0x0000000405067824 */ /* 0x040fe200078e0204 */
[----:B------:R-:W-:Y:S01]  /*71f0*/  STL [R1+0xdcc], R4 ;  /* 0x000dcc0401007387 */ /* 0x000fe20000100800 */
[----:B-1----:R-:W-:Y:S01]  /*7200*/  IMAD.SHL.U32 R0, R18, 0x40, RZ ;  /* 0x0000004012007824 */ /* 0x002fe200078e00ff */
[----:B--2---:R-:W-:Y:S01]  /*7210*/  LEA.HI R2, R10, R28, RZ, 0x7 ;  /* 0x0000001c0a027211 */ /* 0x004fe200078f38ff */
[----:B------:R-:W-:Y:S01]  /*7220*/  IMAD R10, R5, 0x4, R6 ;  /* 0x00000004050a7824 */ /* 0x000fe200078e0206 */
[----:B------:R-:W-:Y:S02]  /*7230*/  STL [R1+0xc14], R8 ;  /* 0x000c140801007387 */ /* 0x000fe40000100800 */
[----:B------:R-:W-:Y:S01]  /*7240*/  LOP3.LUT R2, R25, 0x800, R0, 0xf8, !PT ;  /* 0x0000080019027812 */ /* 0x000fe200078ef800 */
[----:B------:R-:W-:Y:S01]  /*7250*/  IMAD R7, R5, 0x4, R10 ;  /* 0x0000000405077824 */ /* 0x000fe200078e020a */
[----:B------:R-:W-:Y:S01]  /*7260*/  IADD3 R0, R27, UR5, R26 ;  /* 0x000000051b007c10 */ /* 0x000fe2000fffe01a */
[----:B------:R0:W-:Y:S01]  /*7270*/  STL [R1+0xdd0], R6 ;  /* 0x000dd00601007387 */ /* 0x0001e20000100800 */
[----:B------:R-:W-:Y:S01]  /*7280*/  LOP3.LUT R26, RZ, R3, RZ, 0x33, !PT ;  /* 0x00000003ff1a7212 */ /* 0x000fe200078e33ff */
[----:B------:R-:W-:-:S02]  /*7290*/  IMAD R25, R5, 0x4, R7 ;  /* 0x0000000405197824 */ /* 0x000fc400078e0207 */
[----:B------:R1:W-:Y:S02]  /*72a0*/  STL [R1+0x184], R2 ;  /* 0x0001840201007387 */ /* 0x0003e40000100800 */
[C---:B------:R-:W-:Y:S02]  /*72b0*/  IMAD R3, R5.reuse, 0x8, R25 ;  /* 0x0000000805037824 */ /* 0x040fe400078e0219 */
[----:B------:R2:W-:Y:S02]  /*72c0*/  STL [R1+0x1f4], R0 ;  /* 0x0001f40001007387 */ /* 0x0005e40000100800 */
[----:B------:R-:W-:Y:S02]  /*72d0*/  IMAD R27, R5, 0x4, R3 ;  /* 0x00000004051b7824 */ /* 0x000fe400078e0203 */
[----:B------:R-:W-:Y:S04]  /*72e0*/  STL [R1+0xdd4], R10 ;  /* 0x000dd40a01007387 */ /* 0x000fe80000100800 */
[----:B------:R-:W-:Y:S04]  /*72f0*/  STL [R1+0xdd8], R7 ;  /* 0x000dd80701007387 */ /* 0x000fe80000100800 */
[----:B------:R-:W-:Y:S04]  /*7300*/  STL [R1+0xddc], R25 ;  /* 0x000ddc1901007387 */ /* 0x000fe80000100800 */
[----:B0-----:R-:W3:Y:S04]  /*7310*/  LDL.LU R6, [R1+0x198] ;  /* 0x0001980001067983 */ /* 0x001ee80000300800 */
[----:B------:R-:W4:Y:S04]  /*7320*/  LDL.LU R4, [R1+0x1d8] ;  /* 0x0001d80001047983 */ /* 0x000f280000300800 */
[----:B-1----:R-:W5:Y:S04]  /*7330*/  LDL.LU R2, [R1+0x1d4] ;  /* 0x0001d40001027983 */ /* 0x002f680000300800 */
[----:B--2---:R-:W2:Y:S04]  /*7340*/  LDL.LU R0, [R1+0x1d0] ;  /* 0x0001d00001007983 */ /* 0x004ea80000300800 */
[----:B------:R-:W2:Y:S04]  /*7350*/  LDL.LU R29, [R1+0x1cc] ;  /* 0x0001cc00011d7983 */ /* 0x000ea80000300800 */
        /* <DEDUP_REMOVED lines=9> */
[----:B------:R-:W2:Y:S01]  /*73f0*/  LDL.LU R8, [R1+0x1a4] ;  /* 0x0001a40001087983 */ /* 0x000ea20000300800 */
[----:B------:R-:W-:-:S02]  /*7400*/  @!P3 IMAD.MOV R24, RZ, RZ, -R24 ;  /* 0x000000ffff18b224 */ /* 0x000fc400078e0a18 */
[----:B------:R-:W-:Y:S01]  /*7410*/  @!P1 IMAD.MOV R23, RZ, RZ, -R23 ;  /* 0x000000ffff179224 */ /* 0x000fe200078e0a17 */
[----:B------:R-:W2:Y:S01]  /*7420*/  LDL.LU R5, [R1+0x1a0] ;  /* 0x0001a00001057983 */ /* 0x000ea20000300800 */
[----:B------:R-:W-:Y:S02]  /*7430*/  @!P6 IMAD.MOV R20, RZ, RZ, -R20 ;  /* 0x000000ffff14e224 */ /* 0x000fe400078e0a14 */
[----:B------:R-:W-:Y:S01]  /*7440*/  @!P0 IMAD.MOV R22, RZ, RZ, -R22 ;  /* 0x000000ffff168224 */ /* 0x000fe200078e0a16 */
[----:B------:R-:W2:Y:S01]  /*7450*/  LDL.LU R28, [R1+0x19c] ;  /* 0x00019c00011c7983 */ /* 0x000ea20000300800 */
[----:B------:R-:W-:Y:S02]  /*7460*/  @!P4 IMAD.MOV R21, RZ, RZ, -R21 ;  /* 0x000000ffff15c224 */ /* 0x000fe400078e0a15 */
[----:B------:R-:W-:Y:S01]  /*7470*/  @!P2 IMAD.MOV R19, RZ, RZ, -R19 ;  /* 0x000000ffff13a224 */ /* 0x000fe200078e0a13 */
[----:B------:R-:W-:Y:S04]  /*7480*/  STL [R1+0xde4], R27 ;  /* 0x000de41b01007387 */ /* 0x000fe80000100800 */
[----:B------:R5:W-:Y:S04]  /*7490*/  STL [R1+0xde0], R3 ;  /* 0x000de00301007387 */ /* 0x000be80000100800 */
[----:B------:R-:W-:Y:S04]  /*74a0*/  STL [R1+0xde8], R24 ;  /* 0x000de81801007387 */ /* 0x000fe80000100800 */
[----:B------:R-:W-:Y:S04]  /*74b0*/  STL [R1+0xdec], R23 ;  /* 0x000dec1701007387 */ /* 0x000fe80000100800 */
[----:B------:R-:W-:Y:S04]  /*74c0*/  STL [R1+0xdf0], R20 ;  /* 0x000df01401007387 */ /* 0x000fe80000100800 */
[----:B------:R-:W-:Y:S04]  /*74d0*/  STL [R1+0xdf4], R22 ;  /* 0x000df41601007387 */ /* 0x000fe80000100800 */
[----:B------:R-:W-:Y:S04]  /*74e0*/  STL [R1+0xdf8], R21 ;  /* 0x000df81501007387 */ /* 0x000fe80000100800 */
[----:B------:R-:W-:Y:S01]  /*74f0*/  STL [R1+0xdfc], R19 ;  /* 0x000dfc1301007387 */ /* 0x000fe20000100800 */
[----:B---3--:R-:W-:-:S02]  /*7500*/  SEL R6, R26, R6, !P5 ;  /* 0x000000061a067207 */ /* 0x008fc40006800000 */
[----:B----4-:R-:W-:-:S03]  /*7510*/  SEL R4, R26, R4, !P5 ;  /* 0x000000041a047207 */ /* 0x010fc60006800000 */
[----:B------:R-:W-:Y:S01]  /*7520*/  STL [R1+0x198], R6 ;  /* 0x0001980601007387 */ /* 0x000fe20000100800 */
[----:B-----5:R-:W-:-:S03]  /*7530*/  SEL R3, R26, R2, !P5 ;  /* 0x000000021a037207 */ /* 0x020fc60006800000 */
[----:B------:R-:W-:Y:S01]  /*7540*/  STL [R1+0x218], R4 ;  /* 0x0002180401007387 */ /* 0x000fe20000100800 */
[----:B--2---:R-:W-:-:S03]  /*7550*/  SEL R2, R26, R0, !P5 ;  /* 0x000000001a027207 */ /* 0x004fc60006800000 */
[----:B------:R0:W-:Y:S01]  /*7560*/  STL [R1+0x214], R3 ;  /* 0x0002140301007387 */ /* 0x0001e20000100800 */
[----:B------:R-:W-:-:S03]  /*7570*/  SEL R0, R26, R29, !P5 ;  /* 0x0000001d1a007207 */ /* 0x000fc60006800000 */
[----:B------:R1:W-:Y:S04]  /*7580*/  STL [R1+0x210], R2 ;  /* 0x0002100201007387 */ /* 0x0003e80000100800 */
[----:B------:R2:W-:Y:S01]  /*7590*/  STL [R1+0x20c], R0 ;  /* 0x00020c0001007387 */ /* 0x0005e20000100800 */
[C---:B0-----:R-:W-:Y:S02]  /*75a0*/  SEL R3, R26.reuse, R15, !P5 ;  /* 0x0000000f1a037207 */ /* 0x041fe40006800000 */
[----:B-1----:R-:W-:-:S03]  /*75b0*/  SEL R2, R26, R9, !P5 ;  /* 0x000000091a027207 */ /* 0x002fc60006800000 */
[----:B------:R0:W-:Y:S01]  /*75c0*/  STL [R1+0x208], R3 ;  /* 0x0002080301007387 */ /* 0x0001e20000100800 */
[----:B--2---:R-:W-:-:S03]  /*75d0*/  SEL R0, R26, R11, !P5 ;  /* 0x0000000b1a007207 */ /* 0x004fc60006800000 */
        /* <DEDUP_REMOVED lines=16> */
[----:B------:R-:W-:Y:S01]  /*76e0*/  STL [R1+0x1e0], R3 ;  /* 0x0001e00301007387 */ /* 0x000fe20000100800 */
[----:B--2---:R-:W-:-:S03]  /*76f0*/  SEL R0, R26, R28, !P5 ;  /* 0x0000001c1a007207 */ /* 0x004fc60006800000 */
[----:B------:R-:W2:Y:S04]  /*7700*/  LDL.LU R19, [R1+0x180] ;  /* 0x0001800001137983 */ /* 0x000ea80000300800 */
[----:B------:R-:W-:Y:S04]  /*7710*/  STL [R1+0x1dc], R2 ;  /* 0x0001dc0201007387 */ /* 0x000fe80000100800 */
[----:B--2---:R0:W-:Y:S04]  /*7720*/  STL [R1+0xe18], R19 ;  /* 0x000e181301007387 */ /* 0x0041e80000100800 */
[----:B------:R-:W-:Y:S04]  /*7730*/  STL [R1+0x1d8], R0 ;  /* 0x0001d80001007387 */ /* 0x000fe80000100800 */
[----:B0-----:R-:W2:Y:S04]  /*7740*/  LDL.LU R19, [R1+0x18c] ;  /* 0x00018c0001137983 */ /* 0x001ea80000300800 */
[----:B--2---:R0:W-:Y:S04]  /*7750*/  STL [R1+0xe1c], R19 ;  /* 0x000e1c1301007387 */ /* 0x0041e80000100800 */
[----:B0-----:R-:W2:Y:S04]  /*7760*/  LDL.LU R19, [R1+0x190] ;  /* 0x0001900001137983 */ /* 0x001ea80000300800 */
[----:B--2---:R0:W-:Y:S04]  /*7770*/  STL [R1+0xe20], R19 ;  /* 0x000e201301007387 */ /* 0x0041e80000100800 */
[----:B0-----:R-:W2:Y:S04]  /*7780*/  LDL.LU R19, [R1+0x194] ;  /* 0x0001940001137983 */ /* 0x001ea80000300800 */
[----:B------:R-:W3:Y:S04]  /*7790*/  LDL.LU R21, [R1+0x17c] ;  /* 0x00017c0001157983 */ /* 0x000ee80000300800 */
[----:B------:R-:W4:Y:S04]  /*77a0*/  LDL.LU R22, [R1+0x178] ;  /* 0x0001780001167983 */ /* 0x000f280000300800 */
[----:B------:R-:W5:Y:S04]  /*77b0*/  LDL.LU R20, [R1+0x174] ;  /* 0x0001740001147983 */ /* 0x000f680000300800 */
[----:B------:R-:W4:Y:S04]  /*77c0*/  LDL.LU R23, [R1+0x170] ;  /* 0x0001700001177983 */ /* 0x000f280000300800 */
        /* <DEDUP_REMOVED lines=22> */
[----:B------:R-:W4:Y:S01]  /*7930*/  LDL.LU R28, [R1+0x12c] ;  /* 0x00012c00011c7983 */ /* 0x000f220000300800 */
[----:B--2---:R-:W-:-:S05]  /*7940*/  SEL R19, R26, R19, !P5 ;  /* 0x000000131a137207 */ /* 0x004fca0006800000 */
[----:B------:R0:W-:Y:S04]  /*7950*/  STL [R1+0x1d4], R19 ;  /* 0x0001d41301007387 */ /* 0x0001e80000100800 */
[----:B0-----:R-:W2:Y:S02]  /*7960*/  LDL.LU R19, [R1+0xe20] ;  /* 0x000e200001137983 */ /* 0x001ea40000300800 */
[----:B--2---:R-:W-:-:S05]  /*7970*/  SEL R19, R26, R19, !P5 ;  /* 0x000000131a137207 */ /* 0x004fca0006800000 */
[----:B------:R0:W-:Y:S04]  /*7980*/  STL [R1+0x1d0], R19 ;  /* 0x0001d01301007387 */ /* 0x0001e80000100800 */
[----:B0-----:R-:W2:Y:S02]  /*7990*/  LDL.LU R19, [R1+0xe1c] ;  /* 0x000e1c0001137983 */ /* 0x001ea40000300800 */
[----:B--2---:R-:W-:-:S05]  /*79a0*/  SEL R19, R26, R19, !P5 ;  /* 0x000000131a137207 */ /* 0x004fca0006800000 */
[----:B------:R0:W-:Y:S04]  /*79b0*/  STL [R1+0x1cc], R19 ;  /* 0x0001cc1301007387 */ /* 0x0001e80000100800 */
[----:B0-----:R-:W2:Y:S01]  /*79c0*/  LDL.LU R19, [R1+0xe18] ;  /* 0x000e180001137983 */ /* 0x001ea20000300800 */
[C---:B---3--:R-:W-:Y:S02]  /*79d0*/  SEL R21, R26.reuse, R21, !P5 ;  /* 0x000000151a157207 */ /* 0x048fe40006800000 */
[C---:B-----5:R-:W-:Y:S02]  /*79e0*/  SEL R20, R26.reuse, R20, !P5 ;  /* 0x000000141a147207 */ /* 0x060fe40006800000 */
[C---:B----4-:R-:W-:Y:S02]  /*79f0*/  SEL R7, R26.reuse, R7, !P5 ;  /* 0x000000071a077207 */ /* 0x050fe40006800000 */
[----:B------:R-:W-:-:S02]  /*7a00*/  SEL R6, R26, R6, !P5 ;  /* 0x000000061a067207 */ /* 0x000fc40006800000 */
[C---:B------:R-:W-:Y:S02]  /*7a10*/  SEL R4, R26.reuse, R4, !P5 ;  /* 0x000000041a047207 */ /* 0x040fe40006800000 */
[----:B--2---:R-:W-:-:S05]  /*7a20*/  SEL R19, R26, R19, !P5 ;  /* 0x000000131a137207 */ /* 0x004fca0006800000 */
[----:B------:R0:W-:Y:S04]  /*7a30*/  STL [R1+0x1c8], R19 ;  /* 0x0001c81301007387 */ /* 0x0001e80000100800 */
[----:B------:R1:W-:Y:S01]  /*7a40*/  STL [R1+0x1c4], R21 ;  /* 0x0001c41501007387 */ /* 0x0003e20000100800 */
[C---:B0-----:R-:W-:Y:S02]  /*7a50*/  SEL R19, R26.reuse, R22, !P5 ;  /* 0x000000161a137207 */ /* 0x041fe40006800000 */
[----:B-1----:R-:W-:-:S03]  /*7a60*/  SEL R21, R26, R23, !P5 ;  /* 0x000000171a157207 */ /* 0x002fc60006800000 */
[----:B------:R0:W-:Y:S04]  /*7a70*/  STL [R1+0x1c0], R19 ;  /* 0x0001c01301007387 */ /* 0x0001e80000100800 */
[----:B------:R1:W-:Y:S04]  /*7a80*/  STL [R1+0x1bc], R20 ;  /* 0x0001bc1401007387 */ /* 0x0003e80000100800 */
[----:B------:R-:W-:Y:S01]  /*7a90*/  STL [R1+0x1b8], R21 ;  /* 0x0001b81501007387 */ /* 0x000fe20000100800 */
[C---:B0-----:R-:W-:Y:S02]  /*7aa0*/  SEL R19, R26.reuse, R24, !P5 ;  /* 0x000000181a137207 */ /* 0x041fe40006800000 */
[----:B-1----:R-:W-:-:S03]  /*7ab0*/  SEL R20, R26, R3, !P5 ;  /* 0x000000031a147207 */ /* 0x002fc60006800000 */
[----:B------:R0:W-:Y:S01]  /*7ac0*/  STL [R1+0x1b4], R19 ;  /* 0x0001b41301007387 */ /* 0x0001e20000100800 */
[----:B------:R-:W-:-:S03]  /*7ad0*/  SEL R3, R26, R27, !P5 ;  /* 0x0000001b1a037207 */ /* 0x000fc60006800000 */
[----:B------:R-:W-:Y:S04]  /*7ae0*/  STL [R1+0x1b0], R20 ;  /* 0x0001b01401007387 */ /* 0x000fe80000100800 */
[----:B------:R1:W-:Y:S01]  /*7af0*/  STL [R1+0x1ac], R3 ;  /* 0x0001ac0301007387 */ /* 0x0003e20000100800 */
[----:B0-----:R-:W-:-:S05]  /*7b00*/  SEL R19, R26, R25, !P5 ;  /* 0x000000191a137207 */ /* 0x001fca0006800000 */
[----:B------:R-:W-:Y:S01]  /*7b10*/  STL [R1+0x1a8], R19 ;  /* 0x0001a81301007387 */ /* 0x000fe20000100800 */
[----:B-1----:R-:W-:-:S03]  /*7b20*/  SEL R3, R26, R10, !P5 ;  /* 0x0000000a1a037207 */ /* 0x002fc60006800000 */
[----:B------:R-:W-:Y:S04]  /*7b30*/  STL [R1+0x1a4], R7 ;  /* 0x0001a40701007387 */ /* 0x000fe80000100800 */
[----:B------:R0:W-:Y:S04]  /*7b40*/  STL [R1+0x1a0], R3 ;  /* 0x0001a00301007387 */ /* 0x0001e80000100800 */
[----:B------:R-:W-:Y:S04]  /*7b50*/  STL [R1+0x19c], R6 ;  /* 0x00019c0601007387 */ /* 0x000fe80000100800 */
[----:B------:R-:W-:Y:S01]  /*7b60*/  STL [R1+0x194], R4 ;  /* 0x0001940401007387 */ /* 0x000fe20000100800 */
[----:B0-----:R-:W-:-:S02]  /*7b70*/  SEL R3, R26, R2, !P5 ;  /* 0x000000021a037207 */ /* 0x001fc40006800000 */
[C---:B------:R-:W-:Y:S02]  /*7b80*/  SEL R2, R26.reuse, R0, !P5 ;  /* 0x000000001a027207 */ /* 0x040fe40006800000 */
[C---:B------:R-:W-:Y:S01]  /*7b90*/  SEL R0, R26.reuse, R29, !P5 ;  /* 0x0000001d1a007207 */ /* 0x040fe20006800000 */
[----:B------:R0:W-:Y:S04]  /*7ba0*/  STL [R1+0x190], R3 ;  /* 0x0001900301007387 */ /* 0x0001e80000100800 */
[----:B------:R1:W-:Y:S04]  /*7bb0*/  STL [R1+0x18c], R2 ;  /* 0x00018c0201007387 */ /* 0x0003e80000100800 */
[----:B------:R2:W-:Y:S01]  /*7bc0*/  STL [R1+0x180], R0 ;  /* 0x0001800001007387 */ /* 0x0005e20000100800 */
[----:B0-----:R-:W-:-:S02]  /*7bd0*/  SEL R3, R26, R15, !P5 ;  /* 0x0000000f1a037207 */ /* 0x001fc40006800000 */
        /* <DEDUP_REMOVED lines=155> */
[----:B------:R-:W5:Y:S01]  /*8590*/  LDL.LU R28, [R1+0x10] ;  /* 0x00001000011c7983 */ /* 0x000f620000300800 */
        /* <DEDUP_REMOVED lines=10> */
[C---:B----4-:R-:W-:Y:S02]  /*8640*/  SEL R22, R26.reuse, R22, !P5 ;  /* 0x000000161a167207 */ /* 0x050fe40006800000 */
[C---:B-----5:R-:W-:Y:S02]  /*8650*/  SEL R20, R26.reuse, R20, !P5 ;  /* 0x000000141a147207 */ /* 0x060fe40006800000 */
[----:B------:R-:W-:-:S02]  /*8660*/  SEL R23, R26, R23, !P5 ;  /* 0x000000171a177207 */ /* 0x000fc40006800000 */
[C---:B------:R-:W-:Y:S02]  /*8670*/  SEL R24, R26.reuse, R24, !P5 ;  /* 0x000000181a187207 */ /* 0x040fe40006800000 */
[C---:B------:R-:W-:Y:S02]  /*8680*/  SEL R27, R26.reuse, R27, !P5 ;  /* 0x0000001b1a1b7207 */ /* 0x040fe40006800000 */
[C---:B------:R-:W-:Y:S02]  /*8690*/  SEL R3, R26.reuse, R3, !P5 ;  /* 0x000000031a037207 */ /* 0x040fe40006800000 */
[C---:B------:R-:W-:Y:S02]  /*86a0*/  SEL R25, R26.reuse, R25, !P5 ;  /* 0x000000191a197207 */ /* 0x040fe40006800000 */
[C---:B------:R-:W-:Y:S02]  /*86b0*/  SEL R7, R26.reuse, R7, !P5 ;  /* 0x000000071a077207 */ /* 0x040fe40006800000 */
        /* <DEDUP_REMOVED lines=18> */
[----:B--2---:R-:W-:-:S05]  /*87e0*/  SEL R19, R26, R19, !P5 ;  /* 0x000000131a137207 */ /* 0x004fca0006800000 */
[----:B------:R0:W-:Y:S04]  /*87f0*/  STL [R1+0xb4], R19 ;  /* 0x0000b41301007387 */ /* 0x0001e80000100800 */
[----:B0-----:R-:W2:Y:S04]  /*8800*/  LDL.LU R19, [R1+0xdfc] ;  /* 0x000dfc0001137983 */ /* 0x001ea80000300800 */
[----:B------:R0:W-:Y:S04]  /*8810*/  STL [R1+0xb0], R21 ;  /* 0x0000b01501007387 */ /* 0x0001e80000100800 */
[----:B0-----:R-:W3:Y:S04]  /*8820*/  LDL.LU R21, [R1+0xdf8] ;  /* 0x000df80001157983 */ /* 0x001ee80000300800 */
[----:B------:R0:W-:Y:S04]  /*8830*/  STL [R1+0xac], R22 ;  /* 0x0000ac1601007387 */ /* 0x0001e80000100800 */
[----:B0-----:R-:W4:Y:S04]  /*8840*/  LDL.LU R22, [R1+0xdf4] ;  /* 0x000df40001167983 */ /* 0x001f280000300800 */
[----:B------:R0:W-:Y:S04]  /*8850*/  STL [R1+0xa8], R20 ;  /* 0x0000a81401007387 */ /* 0x0001e80000100800 */
[----:B0-----:R-:W5:Y:S04]  /*8860*/  LDL.LU R20, [R1+0xdf0] ;  /* 0x000df00001147983 */ /* 0x001f680000300800 */
[----:B------:R0:W-:Y:S04]  /*8870*/  STL [R1+0xa4], R23 ;  /* 0x0000a41701007387 */ /* 0x0001e80000100800 */
[----:B0-----:R-:W2:Y:S04]  /*8880*/  LDL.LU R23, [R1+0xdec] ;  /* 0x000dec0001177983 */ /* 0x001ea80000300800 */
[----:B------:R0:W-:Y:S04]  /*8890*/  STL [R1+0xa0], R24 ;  /* 0x0000a01801007387 */ /* 0x0001e80000100800 */
[----:B0-----:R-:W3:Y:S04]  /*88a0*/  LDL.LU R24, [R1+0xde8] ;  /* 0x000de80001187983 */ /* 0x001ee80000300800 */
[----:B------:R0:W-:Y:S04]  /*88b0*/  STL [R1+0x9c], R27 ;  /* 0x00009c1b01007387 */ /* 0x0001e80000100800 */
[----:B0-----:R-:W4:Y:S04]  /*88c0*/  LDL.LU R27, [R1+0xde4] ;  /* 0x000de400011b7983 */ /* 0x001f280000300800 */
        /* <DEDUP_REMOVED lines=21> */
[----:B0-----:R-:W5:Y:S04]  /*8a20*/  LDL.LU R9, [R1+0xdb8] ;  /* 0x000db80001097983 */ /* 0x001f680000300800 */
[----:B------:R0:W-:Y:S04]  /*8a30*/  STL [R1+0x64], R11 ;  /* 0x0000640b01007387 */ /* 0x0001e80000100800 */
[----:B0-----:R-:W2:Y:S04]  /*8a40*/  LDL.LU R11, [R1+0xdb4] ;  /* 0x000db400010b7983 */ /* 0x001ea80000300800 */
        /* <DEDUP_REMOVED lines=15> */
[----:B0-----:R-:W3:Y:S04]  /*8b40*/  LDL.LU R5, [R1+0xd94] ;  /* 0x000d940001057983 */ /* 0x001ee80000300800 */
[----:B------:R0:W-:Y:S04]  /*8b50*/  STL [R1+0x3c], R28 ;  /* 0x00003c1c01007387 */ /* 0x0001e80000100800 */
[----:B0-----:R-:W5:Y:S02]  /*8b60*/  LDL.LU R28, [R1+0xd90] ;  /* 0x000d9000011c7983 */ /* 0x001f640000300800 */
[----:B-----5:R-:W-:-:S05]  /*8b70*/  SEL R28, R26, R28, !P5 ;  /* 0x0000001c1a1c7207 */ /* 0x020fca0006800000 */
[----:B------:R0:W-:Y:S04]  /*8b80*/  STL [R1+0x38], R28 ;  /* 0x0000381c01007387 */ /* 0x0001e80000100800 */
[----:B0-----:R-:W5:Y:S01]  /*8b90*/  LDL.LU R28, [R1+0x220] ;  /* 0x00022000011c7983 */ /* 0x001f620000300800 */
[C---:B---3--:R-:W-:Y:S02]  /*8ba0*/  SEL R5, R26.reuse, R5, !P5 ;  /* 0x000000051a057207 */ /* 0x048fe40006800000 */
[----:B------:R-:W-:-:S03]  /*8bb0*/  SEL R24, R26, R24, !P5 ;  /* 0x000000181a187207 */ /* 0x000fc60006800000 */
[----:B------:R4:W-:Y:S02]  /*8bc0*/  STL [R1+0x34], R5 ;  /* 0x0000340501007387 */ /* 0x0009e40000100800 */
[C---:B----4-:R-:W-:Y:S02]  /*8bd0*/  SEL R5, R26.reuse, R8, !P5 ;  /* 0x000000081a057207 */ /* 0x050fe40006800000 */
[----:B--2---:R-:W-:-:S03]  /*8be0*/  SEL R8, R26, R18, !P5 ;  /* 0x000000121a087207 */ /* 0x004fc60006800000 */
[----:B------:R0:W-:Y:S04]  /*8bf0*/  STL [R1+0x30], R5 ;  /* 0x0000300501007387 */ /* 0x0001e80000100800 */
[----:B------:R1:W-:Y:S01]  /*8c00*/  STL [R1+0x2c], R8 ;  /* 0x00002c0801007387 */ /* 0x0003e20000100800 */
[C---:B0-----:R-:W-:Y:S02]  /*8c10*/  SEL R5, R26.reuse, R12, !P5 ;  /* 0x0000000c1a057207 */ /* 0x041fe40006800000 */
[C---:B------:R-:W-:Y:S02]  /*8c20*/  SEL R12, R26.reuse, R14, !P5 ;  /* 0x0000000e1a0c7207 */ /* 0x040fe40006800000 */
[C---:B-1----:R-:W-:Y:S01]  /*8c30*/  SEL R8, R26.reuse, R17, !P5 ;  /* 0x000000111a087207 */ /* 0x042fe20006800000 */
[----:B------:R0:W-:Y:S01]  /*8c40*/  STL [R1+0x28], R5 ;  /* 0x0000280501007387 */ /* 0x0001e20000100800 */
[----:B------:R-:W1:Y:S03]  /*8c50*/  LDC R14, c[0x0][0x23c] ;  /* 0x00008f00ff0e7b82 */ /* 0x000e660000000800 */
[----:B------:R2:W-:Y:S04]  /*8c60*/  STL [R1+0x24], R12 ;  /* 0x0000240c01007387 */ /* 0x0005e80000100800 */
[----:B------:R3:W-:Y:S01]  /*8c70*/  STL [R1+0x20], R8 ;  /* 0x0000200801007387 */ /* 0x0007e20000100800 */
[----:B0-----:R-:W-:-:S02]  /*8c80*/  SEL R5, R26, R13, !P5 ;  /* 0x0000000d1a057207 */ /* 0x001fc40006800000 */
[----:B--2---:R-:W-:-:S03]  /*8c90*/  SEL R12, R26, R16, !P5 ;  /* 0x000000101a0c7207 */ /* 0x004fc60006800000 */
[----:B------:R0:W-:Y:S01]  /*8ca0*/  STL [R1+0x1c], R5 ;  /* 0x00001c0501007387 */ /* 0x0001e20000100800 */
[----:B---3--:R-:W-:-:S03]  /*8cb0*/  SEL R8, R26, R11, !P5 ;  /* 0x0000000b1a087207 */ /* 0x008fc60006800000 */
[----:B------:R-:W-:Y:S04]  /*8cc0*/  STL [R1+0x18], R12 ;  /* 0x0000180c01007387 */ /* 0x000fe80000100800 */
[----:B------:R2:W-:Y:S01]  /*8cd0*/  STL [R1+0x14], R8 ;  /* 0x0000140801007387 */ /* 0x0005e20000100800 */
[C---:B0-----:R-:W-:Y:S02]  /*8ce0*/  SEL R5, R26.reuse, R9, !P5 ;  /* 0x000000091a057207 */ /* 0x041fe40006800000 */
[C---:B------:R-:W-:Y:S02]  /*8cf0*/  SEL R23, R26.reuse, R23, !P5 ;  /* 0x000000171a177207 */ /* 0x040fe40006800000 */
[C---:B------:R-:W-:Y:S01]  /*8d00*/  SEL R20, R26.reuse, R20, !P5 ;  /* 0x000000141a147207 */ /* 0x040fe20006800000 */
[----:B------:R0:W-:Y:S01]  /*8d10*/  STL [R1+0x10], R5 ;  /* 0x0000100501007387 */ /* 0x0001e20000100800 */
[----:B--2---:R-:W2:Y:S01]  /*8d20*/  S2R R8, SR_TID.X ;  /* 0x0000000000087919 */ /* 0x004ea20000002100 */
[----:B------:R-:W-:-:S02]  /*8d30*/  SEL R22, R26, R22, !P5 ;  /* 0x000000161a167207 */ /* 0x000fc40006800000 */
[----:B------:R-:W-:Y:S02]  /*8d40*/  SEL R21, R26, R21, !P5 ;  /* 0x000000151a157207 */ /* 0x000fe40006800000 */
[----:B--2---:R-:W-:Y:S01]  /*8d50*/  LOP3.LUT R12, R8, 0x3f, RZ, 0xc0, !PT ;  /* 0x0000003f080c7812 */ /* 0x004fe200078ec0ff */
[----:B-----5:R-:W-:Y:S01]  /*8d60*/  IMAD R18, R28, UR4, RZ ;  /* 0x000000041c127c24 */ /* 0x020fe2000f8e02ff */
[----:B------:R-:W-:Y:S01]  /*8d70*/  SEL R28, R26, R15, !P5 ;  /* 0x0000000f1a1c7207 */ /* 0x000fe20006800000 */
[----:B------:R-:W-:-:S04]  /*8d80*/  ULDC UR4, c[0x0][0x240] ;  /* 0x0000900000047ab9 */ /* 0x000fc80000000800 */
[----:B------:R-:W-:Y:S04]  /*8d90*/  STL [R1+0xd60], R28 ;  /* 0x000d601c01007387 */ /* 0x000fe80000100800 */
[----:B------:R2:W-:Y:S01]  /*8da0*/  STL [R1+0xd64], R24 ;  /* 0x000d641801007387 */ /* 0x0005e20000100800 */
[----:B0-----:R-:W-:-:S03]  /*8db0*/  LEA R5, P0, R18, UR10, 0x1 ;  /* 0x0000000a12057c11 */ /* 0x001fc6000f8008ff */
[----:B--2---:R-:W2:Y:S04]  /*8dc0*/  LDL.LU R24, [R1] ;  /* 0x0000000001187983 */ /* 0x004ea80000300800 */
[----:B------:R0:W-:Y:S01]  /*8dd0*/  STL [R1+0xd68], R23 ;  /* 0x000d681701007387 */ /* 0x0001e20000100800 */
[----:B------:R-:W-:Y:S01]  /*8de0*/  LEA.HI.X.SX32 R18, R18, UR11, 0x1, P0 ;  /* 0x0000000b12127c11 */ /* 0x000fe200080f0eff */
[----:B------:R-:W-:Y:S01]  /*8df0*/  ULDC.64 UR10, c[0x0][0x218] ;  /* 0x00008600000a7ab9 */ /* 0x000fe20000000a00 */
[----:B------:R-:W-:Y:S01]  /*8e00*/  SEL R26, R26, R19, !P5 ;  /* 0x000000131a1a7207 */ /* 0x000fe20006800000 */
[----:B0-----:R-:W3:Y:S04]  /*8e10*/  LDL.LU R23, [R1+0x4] ;  /* 0x0000040001177983 */ /* 0x001ee80000300800 */
[----:B------:R1:W-:Y:S04]  /*8e20*/  STL [R1+0xd6c], R20 ;  /* 0x000d6c1401007387 */ /* 0x0003e80000100800 */
[----:B------:R0:W-:Y:S01]  /*8e30*/  STL [R1+0xd70], R22 ;  /* 0x000d701601007387 */ /* 0x0001e20000100800 */
[----:B-1----:R-:W-:Y:S01]  /*8e40*/  IMAD R20, R12, R14, RZ ;  /* 0x0000000e0c147224 */ /* 0x002fe200078e02ff */
[----:B------:R-:W-:-:S03]  /*8e50*/  LEA.HI R12, R8, 0x7c, RZ, 0x1c ;  /* 0x0000007c080c7811 */ /* 0x000fc600078fe0ff */
[----:B------:R-:W-:Y:S01]  /*8e60*/  IMAD R13, R14, 0x40, R20 ;  /* 0x000000400e0d7824 */ /* 0x000fe200078e0214 */
[----:B------:R-:W-:Y:S01]  /*8e70*/  LEA.HI R14, R8, 0x3c, RZ, 0x1c ;  /* 0x0000003c080e7811 */ /* 0x000fe200078fe0ff */
[----:B0-----:R-:W4:Y:S01]  /*8e80*/  LDL.LU R22, [R1+0x8] ;  /* 0x0000080001167983 */ /* 0x001f220000300800 */
[----:B------:R-:W-:-:S03]  /*8e90*/  LEA R8, P0, R20, UR10, 0x1 ;  /* 0x0000000a14087c11 */ /* 0x000fc6000f8008ff */
[----:B------:R0:W-:Y:S04]  /*8ea0*/  STL [R1+0xd74], R21 ;  /* 0x000d741501007387 */ /* 0x0001e80000100800 */
[----:B0-----:R-:W5:Y:S01]  /*8eb0*/  LDL.LU R21, [R1+0xc] ;  /* 0x00000c0001157983 */ /* 0x001f620000300800 */
[----:B------:R-:W-:-:S03]  /*8ec0*/  IMAD R28, RZ, RZ, -UR6 ;  /* 0x80000006ff1c7e24 */ /* 0x000fc6000f8e02ff */
[----:B------:R0:W-:Y:S04]  /*8ed0*/  STL [R1+0xd78], R26 ;  /* 0x000d781a01007387 */ /* 0x0001e80000100800 */
[----:B0-----:R-:W2:Y:S01]  /*8ee0*/  LDL.LU R26, [R1+0x84] ;  /* 0x00008400011a7983 */ /* 0x001ea20000300800 */
[----:B------:R-:W-:Y:S01]  /*8ef0*/  LEA.HI.X.SX32 R9, R20, UR11, 0x1, P0 ;  /* 0x0000000b14097c11 */ /* 0x000fe200080f0eff */
[----:B------:R-:W-:Y:S01]  /*8f00*/  IMAD R11, R12, UR6, RZ ;  /* 0x000000060c0b7c24 */ /* 0x000fe2000f8e02ff */
[C---:B------:R-:W-:Y:S01]  /*8f10*/  LEA R12, P1, R13.reuse, UR10, 0x1 ;  /* 0x0000000a0d0c7c11 */ /* 0x040fe2000f8208ff */
[----:B------:R0:W-:Y:S01]  /*8f20*/  STL [R1+0xd1c], R8 ;  /* 0x000d1c0801007387 */ /* 0x0001e20000100800 */
[----:B------:R-:W-:Y:S02]  /*8f30*/  IMAD R14, R14, UR6, RZ ;  /* 0x000000060e0e7c24 */ /* 0x000fe4000f8e02ff */
[C---:B------:R-:W-:Y:S01]  /*8f40*/  IMAD R15, R28.reuse, 0x4, R27 ;  /* 0x000000041c0f7824 */ /* 0x040fe200078e021b */
[----:B------:R-:W1:Y:S01]  /*8f50*/  S2R R20, SR_TID.X ;  /* 0x0000000000147919 */ /* 0x000e620000002100 */
[----:B------:R-:W-:Y:S01]  /*8f60*/  LEA.HI.X.SX32 R13, R13, UR11, 0x1, P1 ;  /* 0x0000000b0d0d7c11 */ /* 0x000fe200088f0eff */
[----:B------:R-:W-:Y:S01]  /*8f70*/  ULDC UR11, c[0x0][0x230] ;  /* 0x00008c00000b7ab9 */ /* 0x000fe20000000800 */
[C---:B------:R-:W-:Y:S01]  /*8f80*/  IMAD R17, R28.reuse, 0x4, R15 ;  /* 0x000000041c117824 */ /* 0x040fe200078e020f */
[----:B0-----:R-:W3:Y:S04]  /*8f90*/  LDL.LU R8, [R1+0x40] ;  /* 0x0000400001087983 */ /* 0x001ee80000300800 */
[----:B------:R-:W-:Y:S01]  /*8fa0*/  LEA R16, R28, R17, 0x2 ;  /* 0x000000111c107211 */ /* 0x000fe200078e10ff */
[----:B------:R0:W-:Y:S04]  /*8fb0*/  STL [R1+0xd18], R9 ;  /* 0x000d180901007387 */ /* 0x0001e80000100800 */
[----:B------:R-:W-:Y:S04]  /*8fc0*/  STL [R1+0xd80], R12 ;  /* 0x000d800c01007387 */ /* 0x000fe80000100800 */
[----:B------:R0:W-:Y:S01]  /*8fd0*/  STL [R1+0xd7c], R13 ;  /* 0x000d7c0d01007387 */ /* 0x0001e20000100800 */
[----:B-1----:R-:W-:-:S04]  /*8fe0*/  SHF.R.U32.HI R19, RZ, 0x4, R20 ;  /* 0x00000004ff137819 */ /* 0x002fc80000011614 */
[----:B------:R-:W-:-:S04]  /*8ff0*/  SGXT.U32 R19, R19, 0x2 ;  /* 0x000000021313781a */ /* 0x000fc80000000000 */
[----:B0-----:R-:W-:Y:S02]  /*9000*/  LOP3.LUT R9, R19, 0x78, RZ, 0xfc, !PT ;  /* 0x0000007813097812 */ /* 0x001fe400078efcff */
[-C--:B------:R-:W-:Y:S02]  /*9010*/  LEA R13, P0, R11, R5.reuse, 0x1 ;  /* 0x000000050b0d7211 */ /* 0x080fe400078008ff */
[-C--:B------:R-:W-:Y:S01]  /*9020*/  LEA R12, P1, R14, R5.reuse, 0x1 ;  /* 0x000000050e0c7211 */ /* 0x080fe200078208ff */
[----:B------:R-:W-:Y:S02]  /*9030*/  IMAD R9, R9, UR6, RZ ;  /* 0x0000000609097c24 */ /* 0x000fe4000f8e02ff */
[----:B------:R0:W-:Y:S04]  /*9040*/  STL [R1+0xb64], R13 ;  /* 0x000b640d01007387 */ /* 0x0001e80000100800 */
[----:B------:R-:W-:Y:S01]  /*9050*/  STL [R1+0xb78], R12 ;  /* 0x000b780c01007387 */ /* 0x000fe20000100800 */
[----:B0-----:R-:W-:-:S02]  /*9060*/  LEA R13, P4, R9, R5, 0x1 ;  /* 0x00000005090d7211 */ /* 0x001fc400078808ff */
[----:B------:R-:W-:-:S03]  /*9070*/  LEA.HI.X.SX32 R11, R11, R18, 0x1, P0 ;  /* 0x000000120b0b7211 */ /* 0x000fc600000f0eff */
[----:B------:R2:W-:Y:S01]  /*9080*/  STL [R1+0xb68], R13 ;  /* 0x000b680d01007387 */ /* 0x0005e20000100800 */
[----:B------:R-:W-:Y:S01]  /*9090*/  LEA.HI.X.SX32 R9, R9, R18, 0x1, P4 ;  /* 0x0000001209097211 */ /* 0x000fe200020f0eff */
[----:B------:R-:W-:Y:S02]  /*90a0*/  IMAD R20, R19, UR6, RZ ;  /* 0x0000000613147c24 */ /* 0x000fe4000f8e02ff */
[----:B------:R-:W-:Y:S01]  /*90b0*/  IMAD R19, R28, 0x4, R16 ;  /* 0x000000041c137824 */ /* 0x000fe200078e0210 */
[-C--:B--2---:R-:W-:Y:S02]  /*90c0*/  LEA R13, P3, R26, R5.reuse, 0x1 ;  /* 0x000000051a0d7211 */ /* 0x084fe400078608ff */
[----:B---3--:R-:W-:-:S05]  /*90d0*/  LEA R12, P5, R8, R5, 0x1 ;  /* 0x00000005080c7211 */ /* 0x008fca00078a08ff */
[----:B------:R5:W-:Y:S04]  /*90e0*/  STL [R1+0xb6c], R12 ;  /* 0x000b6c0c01007387 */ /* 0x000be80000100800 */
[----:B------:R4:W-:Y:S01]  /*90f0*/  STL [R1+0xb70], R13 ;  /* 0x000b700d01007387 */ /* 0x0009e20000100800 */
[-C--:B-----5:R-:W-:Y:S02]  /*9100*/  LEA R12, P2, R21, R5.reuse, 0x1 ;  /* 0x00000005150c7211 */ /* 0x0a0fe400078408ff */
[----:B----4-:R-:W-:-:S03]  /*9110*/  LEA R13, P0, R22, R5, 0x1 ;  /* 0x00000005160d7211 */ /* 0x010fc600078008ff */
[----:B------:R0:W-:Y:S04]  /*9120*/  STL [R1+0xb74], R12 ;  /* 0x000b740c01007387 */ /* 0x0001e80000100800 */
[----:B------:R1:W-:Y:S01]  /*9130*/  STL [R1+0xb5c], R11 ;  /* 0x000b5c0b01007387 */ /* 0x0003e20000100800 */
[----:B0-----:R-:W-:-:S03]  /*9140*/  LEA.HI.X.SX32 R12, R14, R18, 0x1, P1 ;  /* 0x000000120e0c7211 */ /* 0x001fc600008f0eff */
[----:B------:R-:W-:Y:S01]  /*9150*/  STL [R1+0xb60], R13 ;  /* 0x000b600d01007387 */ /* 0x000fe20000100800 */
[----:B-1----:R-:W-:-:S03]  /*9160*/  LEA R11, P1, R23, R5, 0x1 ;  /* 0x00000005170b7211 */ /* 0x002fc600078208ff */
[----:B------:R0:W-:Y:S04]  /*9170*/  STL [R1+0xb58], R12 ;  /* 0x000b580c01007387 */ /* 0x0001e80000100800 */
[----:B------:R1:W-:Y:S04]  /*9180*/  STL [R1+0xb50], R11 ;  /* 0x000b500b01007387 */ /* 0x0003e80000100800 */
[----:B------:R2:W-:Y:S01]  /*9190*/  STL [R1+0xb4c], R9 ;  /* 0x000b4c0901007387 */ /* 0x0005e20000100800 */
[----:B0-----:R-:W-:Y:S02]  /*91a0*/  LEA R12, P4, R24, R5, 0x1 ;  /* 0x00000005180c7211 */ /* 0x001fe400078808ff */
[----:B-1----:R-:W-:-:S02]  /*91b0*/  LEA.HI.X.SX32 R11, R8, R18, 0x1, P5 ;  /* 0x00000012080b7211 */ /* 0x002fc400028f0eff */
[----:B------:R-:W-:Y:S02]  /*91c0*/  LEA.HI.X.SX32 R8, R26, R18, 0x1, P3 ;  /* 0x000000121a087211 */ /* 0x000fe400018f0eff */
[-C--:B--2---:R-:W-:Y:S01]  /*91d0*/  LEA R9, P5, R29, R5.reuse, 0x1 ;  /* 0x000000051d097211 */ /* 0x084fe200078a08ff */
[----:B------:R-:W-:Y:S04]  /*91e0*/  STL [R1+0xb54], R12 ;  /* 0x000b540c01007387 */ /* 0x000fe80000100800 */
[----:B------:R0:W-:Y:S04]  /*91f0*/  STL [R1+0xb3c], R11 ;  /* 0x000b3c0b01007387 */ /* 0x0001e80000100800 */
[----:B------:R1:W-:Y:S04]  /*9200*/  STL [R1+0xb44], R9 ;  /* 0x000b440901007387 */ /* 0x0003e80000100800 */
[----:B------:R2:W-:Y:S01]  /*9210*/  STL [R1+0xb40], R8 ;  /* 0x000b400801007387 */ /* 0x0005e20000100800 */
[----:B0-----:R-:W-:-:S02]  /*9220*/  LEA R11, P3, R0, R5, 0x1 ;  /* 0x00000005000b7211 */ /* 0x001fc400078608ff */
[----:B-1----:R-:W-:-:S03]  /*9230*/  LEA.HI.X.SX32 R9, R21, R18, 0x1, P2 ;  /* 0x0000001215097211 */ /* 0x002fc600010f0eff */
[----:B------:R0:W-:Y:S01]  /*9240*/  STL [R1+0xb48], R11 ;  /* 0x000b480b01007387 */ /* 0x0001e20000100800 */
[----:B--2---:R-:W-:-:S03]  /*9250*/  LEA R8, P2, R2, R5, 0x1 ;  /* 0x0000000502087211 */ /* 0x004fc600078408ff */
[----:B------:R1:W-:Y:S04]  /*9260*/  STL [R1+0xb34], R9 ;  /* 0x000b340901007387 */ /* 0x0003e80000100800 */
[----:B------:R2:W-:Y:S01]  /*9270*/  STL [R1+0xb38], R8 ;  /* 0x000b380801007387 */ /* 0x0005e20000100800 */
[----:B0-----:R-:W-:Y:S02]  /*9280*/  LEA.HI.X.SX32 R11, R22, R18, 0x1, P0 ;  /* 0x00000012160b7211 */ /* 0x001fe400000f0eff */
[----:B-1----:R-:W-:-:S03]  /*9290*/  LEA R9, P0, R4, R5, 0x1 ;  /* 0x0000000504097211 */ /* 0x002fc600078008ff */
[----:B------:R0:W-:Y:S01]  /*92a0*/  STL [R1+0xb2c], R11 ;  /* 0x000b2c0b01007387 */ /* 0x0001e20000100800 */
[----:B--2---:R-:W-:-:S03]  /*92b0*/  LEA.HI.X.SX32 R8, R23, R18, 0x1, P1 ;  /* 0x0000001217087211 */ /* 0x004fc600008f0eff */
[----:B------:R1:W-:Y:S04]  /*92c0*/  STL [R1+0xb30], R9 ;  /* 0x000b300901007387 */ /* 0x0003e80000100800 */
[----:B------:R2:W-:Y:S01]  /*92d0*/  STL [R1+0xb24], R8 ;  /* 0x000b240801007387 */ /* 0x0005e20000100800 */
[----:B0-----:R-:W-:Y:S02]  /*92e0*/  LEA R11, P1, R6, R5, 0x1 ;  /* 0x00000005060b7211 */ /* 0x001fe400078208ff */
[----:B-1----:R-:W-:-:S03]  /*92f0*/  LEA.HI.X.SX32 R9, R24, R18, 0x1, P4 ;  /* 0x0000001218097211 */ /* 0x002fc600020f0eff */
[----:B------:R0:W-:Y:S01]  /*9300*/  STL [R1+0xb28], R11 ;  /* 0x000b280b01007387 */ /* 0x0001e20000100800 */
[----:B--2---:R-:W-:-:S03]  /*9310*/  LEA R8, P4, R10, R5, 0x1 ;  /* 0x000000050a087211 */ /* 0x004fc600078808ff */
[----:B------:R1:W-:Y:S01]  /*9320*/  STL [R1+0xb1c], R9 ;  /* 0x000b1c0901007387 */ /* 0x0003e20000100800 */
[----:B------:R-:W-:-:S03]  /*9330*/  LEA.HI.X.SX32 R2, R2, R18, 0x1, P2 ;  /* 0x0000001202027211 */ /* 0x000fc600010f0eff */
[----:B------:R2:W-:Y:S01]  /*9340*/  STL [R1+0xb20], R8 ;  /* 0x000b200801007387 */ /* 0x0005e20000100800 */
[----:B0-----:R-:W-:Y:S02]  /*9350*/  LEA.HI.X.SX32 R11, R29, R18, 0x1, P5 ;  /* 0x000000121d0b7211 */ /* 0x001fe400028f0eff */
[----:B-1----:R-:W-:-:S03]  /*9360*/  LEA R9, P5, R7, R5, 0x1 ;  /* 0x0000000507097211 */ /* 0x002fc600078a08ff */
[----:B------:R-:W-:Y:S01]  /*9370*/  STL [R1+0xb14], R11 ;  /* 0x000b140b01007387 */ /* 0x000fe20000100800 */
[----:B--2---:R-:W-:Y:S02]  /*9380*/  LEA.HI.X.SX32 R8, R0, R18, 0x1, P3 ;  /* 0x0000001200087211 */ /* 0x004fe400018f0eff */
[-C--:B------:R-:W-:Y:S01]  /*9390*/  LEA R0, P3, R25, R5.reuse, 0x1 ;  /* 0x0000000519007211 */ /* 0x080fe200078608ff */
[----:B------:R-:W-:Y:S04]  /*93a0*/  STL [R1+0xb18], R9 ;  /* 0x000b180901007387 */ /* 0x000fe80000100800 */
[----:B------:R0:W-:Y:S04]  /*93b0*/  STL [R1+0xb0c], R8 ;  /* 0x000b0c0801007387 */ /* 0x0001e80000100800 */
[----:B------:R1:W-:Y:S04]  /*93c0*/  STL [R1+0xb10], R0 ;  /* 0x000b100001007387 */ /* 0x0003e80000100800 */
[----:B------:R2:W-:Y:S01]  /*93d0*/  STL [R1+0xb04], R2 ;  /* 0x000b040201007387 */ /* 0x0005e20000100800 */
[----:B0-----:R-:W-:-:S02]  /*93e0*/  LEA R8, P2, R3, R5, 0x1 ;  /* 0x0000000503087211 */ /* 0x001fc400078408ff */
[-C--:B-1----:R-:W-:Y:S02]  /*93f0*/  LEA.HI.X.SX32 R0, R4, R18.reuse, 0x1, P0 ;  /* 0x0000001204007211 */ /* 0x082fe400000f0eff */
[----:B------:R-:W-:Y:S02]  /*9400*/  LEA.HI.X.SX32 R4, R6, R18, 0x1, P1 ;  /* 0x0000001206047211 */ /* 0x000fe400008f0eff */
[-C--:B--2---:R-:W-:Y:S01]  /*9410*/  LEA R2, P0, R27, R5.reuse, 0x1 ;  /* 0x000000051b027211 */ /* 0x084fe200078008ff */
[----:B------:R-:W-:Y:S04]  /*9420*/  STL [R1+0xb08], R8 ;  /* 0x000b080801007387 */ /* 0x000fe80000100800 */
[----:B------:R0:W-:Y:S04]  /*9430*/  STL [R1+0xafc], R0 ;  /* 0x000afc0001007387 */ /* 0x0001e80000100800 */
[----:B------:R-:W-:Y:S04]  /*9440*/  STL [R1+0xb00], R2 ;  /* 0x000b000201007387 */ /* 0x000fe80000100800 */
[----:B------:R1:W-:Y:S01]  /*9450*/  STL [R1+0xaf4], R4 ;  /* 0x000af40401007387 */ /* 0x0003e20000100800 */
[----:B0-----:R-:W-:-:S02]  /*9460*/  LEA R0, P1, R15, R5, 0x1 ;  /* 0x000000050f007211 */ /* 0x001fc400078208ff */
[----:B------:R-:W-:-:S03]  /*9470*/  LEA.HI.X.SX32 R6, R7, R18, 0x1, P5 ;  /* 0x0000001207067211 */ /* 0x000fc600028f0eff */
[----:B------:R0:W-:Y:S01]  /*9480*/  STL [R1+0xaf8], R0 ;  /* 0x000af80001007387 */ /* 0x0001e20000100800 */
[----:B-1----:R-:W-:-:S05]  /*9490*/  LEA.HI.X.SX32 R4, R10, R18, 0x1, P4 ;  /* 0x000000120a047211 */ /* 0x002fca00020f0eff */
[----:B------:R1:W-:Y:S01]  /*94a0*/  STL [R1+0xaec], R4 ;  /* 0x000aec0401007387 */ /* 0x0003e20000100800 */
[----:B0-----:R-:W-:-:S05]  /*94b0*/  LEA R0, P4, R17, R5, 0x1 ;  /* 0x0000000511007211 */ /* 0x001fca00078808ff */
[----:B------:R-:W-:Y:S01]  /*94c0*/  STL [R1+0xaf0], R0 ;  /* 0x000af00001007387 */ /* 0x000fe20000100800 */
[----:B-1----:R-:W-:-:S03]  /*94d0*/  LEA R4, P5, R16, R5, 0x1 ;  /* 0x0000000510047211 */ /* 0x002fc600078a08ff */
[----:B------:R0:W-:Y:S01]  /*94e0*/  STL [R1+0xae4], R6 ;  /* 0x000ae40601007387 */ /* 0x0001e20000100800 */
[----:B------:R-:W-:-:S03]  /*94f0*/  LEA.HI.X.SX32 R3, R3, R18, 0x1, P2 ;  /* 0x0000001203037211 */ /* 0x000fc600010f0eff */
[----:B------:R1:W-:Y:S01]  /*9500*/  STL [R1+0xae8], R4 ;  /* 0x000ae80401007387 */ /* 0x0003e20000100800 */
[----:B0-----:R-:W-:Y:S02]  /*9510*/  LEA.HI.X.SX32 R6, R25, R18, 0x1, P3 ;  /* 0x0000001219067211 */ /* 0x001fe400018f0eff */
[----:B-1----:R-:W-:-:S03]  /*9520*/  LEA R4, P3, R19, R5, 0x1 ;  /* 0x0000000513047211 */ /* 0x002fc600078608ff */
[----:B------:R-:W-:Y:S01]  /*9530*/  STL [R1+0xadc], R6 ;  /* 0x000adc0601007387 */ /* 0x000fe20000100800 */
[----:B------:R-:W-:-:S03]  /*9540*/  LEA R7, P2, R20, R5, 0x1 ;  /* 0x0000000514077211 */ /* 0x000fc600078408ff */
[----:B------:R0:W-:Y:S04]  /*9550*/  STL [R1+0xae0], R4 ;  /* 0x000ae00401007387 */ /* 0x0001e80000100800 */
[----:B------:R1:W-:Y:S01]  /*9560*/  STL [R1+0xad4], R3 ;  /* 0x000ad40301007387 */ /* 0x0003e20000100800 */
[----:B------:R-:W-:Y:S01]  /*9570*/  IMAD R2, R28, 0x4, R19 ;  /* 0x000000041c027824 */ /* 0x000fe200078e0213 */
[-C--:B0-----:R-:W-:Y:S02]  /*9580*/  LEA.HI.X.SX32 R4, R15, R18.reuse, 0x1, P1 ;  /* 0x000000120f047211 */ /* 0x081fe400008f0eff */
[----:B-1----:R-:W-:Y:S01]  /*9590*/  LEA.HI.X.SX32 R3, R27, R18, 0x1, P0 ;  /* 0x000000121b037211 */ /* 0x002fe200000f0eff */
[----:B------:R-:W-:Y:S01]  /*95a0*/  STL [R1+0xad8], R7 ;  /* 0x000ad80701007387 */ /* 0x000fe20000100800 */
[----:B------:R-:W-:-:S03]  /*95b0*/  LEA R8, P0, R2, R5, 0x1 ;  /* 0x0000000502087211 */ /* 0x000fc600078008ff */
[----:B------:R0:W-:Y:S04]  /*95c0*/  STL [R1+0xad0], R3 ;  /* 0x000ad00301007387 */ /* 0x0001e80000100800 */
[----:B------:R1:W-:Y:S01]  /*95d0*/  STL [R1+0xacc], R4 ;  /* 0x000acc0401007387 */ /* 0x0003e20000100800 */
[-C--:B0-----:R-:W-:Y:S02]  /*95e0*/  LEA.HI.X.SX32 R3, R17, R18.reuse, 0x1, P4 ;  /* 0x0000001211037211 */ /* 0x081fe400020f0eff */
[----:B-1----:R-:W-:-:S03]  /*95f0*/  LEA.HI.X.SX32 R4, R16, R18, 0x1, P5 ;  /* 0x0000001210047211 */ /* 0x002fc600028f0eff */
[----:B------:R-:W-:Y:S04]  /*9600*/  STL [R1+0xac8], R3 ;  /* 0x000ac80301007387 */ /* 0x000fe80000100800 */
[----:B------:R0:W-:Y:S01]  /*9610*/  STL [R1+0xac0], R4 ;  /* 0x000ac00401007387 */ /* 0x0001e20000100800 */
[----:B------:R-:W-:-:S03]  /*9620*/  IMAD R0, R28, 0x4, R2 ;  /* 0x000000041c007824 */ /* 0x000fc600078e0202 */
[----:B------:R1:W-:Y:S04]  /*9630*/  STL [R1+0xac4], R8 ;  /* 0x000ac40801007387 */ /* 0x0003e80000100800 */
[----:B------:R-:W2:Y:S01]  /*9640*/  LDL.LU R23, [R1+0x198] ;  /* 0x0001980001177983 */ /* 0x000ea20000300800 */
[-C--:B------:R-:W-:Y:S02]  /*9650*/  LEA.HI.X.SX32 R9, R20, R18.reuse, 0x1, P2 ;  /* 0x0000001214097211 */ /* 0x080fe400010f0eff */
[-C--:B0-----:R-:W-:Y:S01]  /*9660*/  LEA.HI.X.SX32 R4, R19, R18.reuse, 0x1, P3 ;  /* 0x0000001213047211 */ /* 0x081fe200018f0eff */
[----:B------:R-:W-:Y:S01]  /*9670*/  IMAD R6, R28, 0x4, R0 ;  /* 0x000000041c067824 */ /* 0x000fe200078e0200 */
[----:B-1----:R-:W-:-:S03]  /*9680*/  LEA.HI.X.SX32 R8, R2, R18, 0x1, P0 ;  /* 0x0000001202087211 */ /* 0x002fc600000f0eff */
[----:B------:R-:W-:Y:S01]  /*9690*/  STL [R1+0xa90], R4 ;  /* 0x000a900401007387 */ /* 0x000fe20000100800 */
[----:B------:R-:W-:Y:S01]  /*96a0*/  LEA R2, P0, R0, R5, 0x1 ;  /* 0x0000000500027211 */ /* 0x000fe200078008ff */
[C---:B------:R-:W-:Y:S02]  /*96b0*/  IMAD R7, R28.reuse, 0x4, R6 ;  /* 0x000000041c077824 */ /* 0x040fe400078e0206 */
[----:B------:R-:W-:Y:S04]  /*96c0*/  STL [R1+0xabc], R9 ;  /* 0x000abc0901007387 */ /* 0x000fe80000100800 */
[----:B------:R0:W-:Y:S01]  /*96d0*/  STL [R1+0xa94], R8 ;  /* 0x000a940801007387 */ /* 0x0001e20000100800 */
[----:B------:R-:W-:-:S03]  /*96e0*/  IMAD R3, R28, 0x4, R7 ;  /* 0x000000041c037824 */ /* 0x000fc600078e0207 */
[----:B------:R-:W-:Y:S01]  /*96f0*/  STL [R1+0xa9c], R2 ;  /* 0x000a9c0201007387 */ /* 0x000fe20000100800 */
[-C--:B0-----:R-:W-:Y:S02]  /*9700*/  LEA R8, P1, R6, R5.reuse, 0x1 ;  /* 0x0000000506087211 */ /* 0x081fe400078208ff */
[----:B------:R-:W-:-:S03]  /*9710*/  LEA R9, P2, R7, R5, 0x1 ;  /* 0x0000000507097211 */ /* 0x000fc600078408ff */
[----:B------:R0:W-:Y:S01]  /*9720*/  STL [R1+0xaa4], R8 ;  /* 0x000aa40801007387 */ /* 0x0001e20000100800 */
[----:B------:R-:W-:-:S03]  /*9730*/  IMAD R4, R28, 0x4, R3 ;  /* 0x000000041c047824 */ /* 0x000fc600078e0203 */
[----:B------:R-:W-:Y:S01]  /*9740*/  STL [R1+0xaac], R9 ;  /* 0x000aac0901007387 */ /* 0x000fe20000100800 */
[-C--:B0-----:R-:W-:Y:S02]  /*9750*/  LEA.HI.X.SX32 R8, R0, R18.reuse, 0x1, P0 ;  /* 0x0000001200087211 */ /* 0x081fe400000f0eff */
[-C--:B------:R-:W-:Y:S01]  /*9760*/  LEA.HI.X.SX32 R0, R6, R18.reuse, 0x1, P1 ;  /* 0x0000001206007211 */ /* 0x080fe200008f0eff */
[C---:B------:R-:W-:Y:S01]  /*9770*/  IMAD R2, R28.reuse, 0x4, R4 ;  /* 0x000000041c027824 */ /* 0x040fe200078e0204 */
[----:B------:R-:W-:Y:S01]  /*9780*/  LEA.HI.X.SX32 R6, R7, R18, 0x1, P2 ;  /* 0x0000001207067211 */ /* 0x000fe200010f0eff */
[----:B------:R-:W-:Y:S04]  /*9790*/  STL [R1+0xa98], R8 ;  /* 0x000a980801007387 */ /* 0x000fe80000100800 */
[----:B------:R-:W3:Y:S04]  /*97a0*/  LDL.LU R24, [R1+0x218] ;  /* 0x0002180001187983 */ /* 0x000ee80000300800 */
[----:B------:R0:W-:Y:S04]  /*97b0*/  STL [R1+0xaa0], R0 ;  /* 0x000aa00001007387 */ /* 0x0001e80000100800 */
[----:B------:R1:W-:Y:S01]  /*97c0*/  STL [R1+0xaa8], R6 ;  /* 0x000aa80601007387 */ /* 0x0003e20000100800 */
[----:B0-----:R-:W-:-:S03]  /*97d0*/  IMAD R0, R28, 0x4, R2 ;  /* 0x000000041c007824 */ /* 0x001fc600078e0202 */
[----:B------:R-:W4:Y:S01]  /*97e0*/  LDL.LU R28, [R1+0x214] ;  /* 0x00021400011c7983 */ /* 0x000f220000300800 */
[-C--:B------:R-:W-:Y:S02]  /*97f0*/  LEA R8, P1, R4, R5.reuse, 0x1 ;  /* 0x0000000504087211 */ /* 0x080fe400078208ff */
[-C--:B-1----:R-:W-:Y:S02]  /*9800*/  LEA R6, P0, R3, R5.reuse, 0x1 ;  /* 0x0000000503067211 */ /* 0x082fe400078008ff */
[----:B------:R-:W-:-:S03]  /*9810*/  LEA R7, P2, R2, R5, 0x1 ;  /* 0x0000000502077211 */ /* 0x000fc600078408ff */
[----:B------:R0:W-:Y:S04]  /*9820*/  STL [R1+0xab0], R6 ;  /* 0x000ab00601007387 */ /* 0x0001e80000100800 */
[----:B------:R-:W-:Y:S04]  /*9830*/  STL [R1+0xab4], R8 ;  /* 0x000ab40801007387 */ /* 0x000fe80000100800 */
[----:B------:R-:W5:Y:S01]  /*9840*/  LDL.LU R20, [R1+0x210] ;  /* 0x0002100001147983 */ /* 0x000f620000300800 */
[----:B0-----:R-:W-:Y:S02]  /*9850*/  LEA R6, P3, R0, R5, 0x1 ;  /* 0x0000000500067211 */ /* 0x001fe400078608ff */
[----:B------:R-:W-:-:S02]  /*9860*/  LEA.HI.X.SX32 R5, R3, R18, 0x1, P0 ;  /* 0x0000001203057211 */ /* 0x000fc400000f0eff */
[-C--:B------:R-:W-:Y:S01]  /*9870*/  LEA.HI.X.SX32 R3, R4, R18.reuse, 0x1, P1 ;  /* 0x0000001204037211 */ /* 0x080fe200008f0eff */
[----:B------:R-:W-:Y:S01]  /*9880*/  STL [R1+0xab8], R7 ;  /* 0x000ab80701007387 */ /* 0x000fe20000100800 */
[-C--:B------:R-:W-:Y:S02]  /*9890*/  LEA.HI.X.SX32 R2, R2, R18.reuse, 0x1, P2 ;  /* 0x0000001202027211 */ /* 0x080fe400010f0eff */
[----:B------:R-:W-:Y:S01]  /*98a0*/  LEA.HI.X.SX32 R0, R0, R18, 0x1, P3 ;  /* 0x0000001200007211 */ /* 0x000fe200018f0eff */
[----:B------:R-:W-:Y:S04]  /*98b0*/  STL [R1+0xa8c], R6 ;  /* 0x000a8c0601007387 */ /* 0x000fe80000100800 */
[----:B------:R0:W-:Y:S04]  /*98c0*/  STL [R1+0xa80], R5 ;  /* 0x000a800501007387 */ /* 0x0001e80000100800 */
[----:B------:R-:W-:Y:S04]  /*98d0*/  STL [R1+0xa84], R3 ;  /* 0x000a840301007387 */ /* 0x000fe80000100800 */
[----:B------:R-:W5:Y:S04]  /*98e0*/  LDL.LU R4, [R1+0x20c] ;  /* 0x00020c0001047983 */ /* 0x000f680000300800 */
[----:B------:R-:W-:Y:S04]  /*98f0*/  STL [R1+0xa88], R2 ;  /* 0x000a880201007387 */ /* 0x000fe80000100800 */
[----:B------:R-:W5:Y:S04]  /*9900*/  LDL.LU R27, [R1+0x208] ;  /* 0x00020800011b7983 */ /* 0x000f680000300800 */
[----:B------:R2:W-:Y:S04]  /*9910*/  STL [R1+0xa7c], R0 ;  /* 0x000a7c0001007387 */ /* 0x0005e80000100800 */
[----:B0-----:R-:W5:Y:S04]  /*9920*/  LDL.LU R5, [R1+0x204] ;  /* 0x0002040001057983 */ /* 0x001f680000300800 */
[----:B------:R-:W5:Y:S04]  /*9930*/  LDL.LU R29, [R1+0x200] ;  /* 0x00020000011d7983 */ /* 0x000f680000300800 */
[----:B------:R-:W5:Y:S04]  /*9940*/  LDL.LU R7, [R1+0x1fc] ;  /* 0x0001fc0001077983 */ /* 0x000f680000300800 */
[----:B------:R-:W5:Y:S04]  /*9950*/  LDL.LU R19, [R1+0x1f8] ;  /* 0x0001f80001137983 */ /* 0x000f680000300800 */
[----:B------:R-:W5:Y:S04]  /*9960*/  LDL.LU R16, [R1+0x1f0] ;  /* 0x0001f00001107983 */ /* 0x000f680000300800 */
[----:B------:R-:W5:Y:S04]  /*9970*/  LDL.LU R17, [R1+0x1ec] ;  /* 0x0001ec0001117983 */ /* 0x000f680000300800 */
[----:B------:R-:W5:Y:S01]  /*9980*/  LDL.LU R15, [R1+0x1e8] ;  /* 0x0001e800010f7983 */ /* 0x000f620000300800 */
[----:B--2---:R-:W-:-:S05]  /*9990*/  IMAD R0, R23, UR4, RZ ;  /* 0x0000000417007c24 */ /* 0x004fca000f8e02ff */
[----:B------:R0:W-:Y:S04]  /*99a0*/  STL [R1+0x378], R0 ;  /* 0x0003780001007387 */ /* 0x0001e80000100800 */
        /* <DEDUP_REMOVED lines=8> */
[----:B---3--:R-:W-:-:S03]  /*9a30*/  IMAD R2, R24, UR4, RZ ;  /* 0x0000000418027c24 */ /* 0x008fc6000f8e02ff */
[----:B------:R-:W3:Y:S04]  /*9a40*/  LDL.LU R24, [R1+0x1c4] ;  /* 0x0001c40001187983 */ /* 0x000ee80000300800 */
[----:B------:R-:W-:Y:S01]  /*9a50*/  STL [R1+0xd84], R2 ;  /* 0x000d840201007387 */ /* 0x000fe20000100800 */
[----:B----4-:R-:W-:-:S03]  /*9a60*/  IMAD R6, R28, UR4, RZ ;  /* 0x000000041c067c24 */ /* 0x010fc6000f8e02ff */
[----:B------:R-:W4:Y:S04]  /*9a70*/  LDL.LU R28, [R1+0x1c0] ;  /* 0x0001c000011c7983 */ /* 0x000f280000300800 */
[----:B------:R-:W4:Y:S04]  /*9a80*/  LDL.LU R21, [R1+0x1bc] ;  /* 0x0001bc0001157983 */ /* 0x000f280000300800 */
[----:B------:R-:W-:Y:S04]  /*9a90*/  STL [R1+0xd88], R6 ;  /* 0x000d880601007387 */ /* 0x000fe80000100800 */
[----:B------:R-:W4:Y:S04]  /*9aa0*/  LDL.LU R9, [R1+0x1b8] ;  /* 0x0001b80001097983 */ /* 0x000f280000300800 */
[----:B------:R-:W4:Y:S01]  /*9ab0*/  LDL.LU R8, [R1+0x1b4] ;  /* 0x0001b40001087983 */ /* 0x000f220000300800 */
[----:B-----5:R-:W-:-:S03]  /*9ac0*/  IMAD R3, R20, UR4, RZ ;  /* 0x0000000414037c24 */ /* 0x020fc6000f8e02ff */
[----:B------:R-:W5:Y:S04]  /*9ad0*/  LDL.LU R22, [R1+0x1b0] ;  /* 0x0001b00001167983 */ /* 0x000f680000300800 */
[----:B------:R-:W5:Y:S04]  /*9ae0*/  LDL.LU R20, [R1+0x1ac] ;  /* 0x0001ac0001147983 */ /* 0x000f680000300800 */
[----:B------:R1:W-:Y:S01]  /*9af0*/  STL [R1+0xd8c], R3 ;  /* 0x000d8c0301007387 */ /* 0x0003e20000100800 */
[----:B0-----:R-:W-:Y:S02]  /*9b00*/  IMAD R0, R5, UR4, RZ ;  /* 0x0000000405007c24 */ /* 0x001fe4000f8e02ff */
[----:B------:R-:W-:-:S02]  /*9b10*/  IMAD R29, R29, UR4, RZ ;  /* 0x000000041d1d7c24 */ /* 0x000fc4000f8e02ff */
[----:B-1----:R-:W-:Y:S01]  /*9b20*/  IMAD R3, R7, UR4, RZ ;  /* 0x0000000407037c24 */ /* 0x002fe2000f8e02ff */
[----:B------:R0:W-:Y:S01]  /*9b30*/  STL [R1], R0 ;  /* 0x0000000001007387 */ /* 0x0001e20000100800 */
[----:B------:R-:W-:-:S03]  /*9b40*/  IMAD R2, R19, UR4, RZ ;  /* 0x0000000413027c24 */ /* 0x000fc6000f8e02ff */
[----:B------:R1:W-:Y:S04]  /*9b50*/  STL [R1+0x74], R3 ;  /* 0x0000740301007387 */ /* 0x0003e80000100800 */
[----:B------:R-:W-:Y:S01]  /*9b60*/  STL [R1+0x4], R29 ;  /* 0x0000041d01007387 */ /* 0x000fe20000100800 */
[----:B0-----:R-:W-:-:S03]  /*9b70*/  IMAD R0, R16, UR4, RZ ;  /* 0x0000000410007c24 */ /* 0x001fc6000f8e02ff */
[----:B------:R0:W-:Y:S01]  /*9b80*/  STL [R1+0x84], R2 ;  /* 0x0000840201007387 */ /* 0x0001e20000100800 */
[----:B-1----:R-:W-:-:S03]  /*9b90*/  IMAD R3, R15, UR4, RZ ;  /* 0x000000040f037c24 */ /* 0x002fc6000f8e02ff */
[----:B------:R2:W-:Y:S01]  /*9ba0*/  STL [R1+0x168], R0 ;  /* 0x0001680001007387 */ /* 0x0005e20000100800 */
[----:B0-----:R-:W-:-:S05]  /*9bb0*/  IMAD R2, R17, UR4, RZ ;  /* 0x0000000411027c24 */ /* 0x001fca000f8e02ff */
[----:B------:R0:W-:Y:S04]  /*9bc0*/  STL [R1+0x198], R2 ;  /* 0x0001980201007387 */ /* 0x0001e80000100800 */
[----:B------:R1:W-:Y:S01]  /*9bd0*/  STL [R1+0x1e8], R3 ;  /* 0x0001e80301007387 */ /* 0x0003e20000100800 */
[----:B--2---:R-:W-:Y:S02]  /*9be0*/  IMAD R0, R25, UR4, RZ ;  /* 0x0000000419007c24 */ /* 0x004fe4000f8e02ff */
[----:B0-----:R-:W-:-:S03]  /*9bf0*/  IMAD R2, R10, UR4, RZ ;  /* 0x000000040a027c24 */ /* 0x001fc6000f8e02ff */
[----:B------:R0:W-:Y:S01]  /*9c00*/  STL [R1+0x1ec], R0 ;  /* 0x0001ec0001007387 */ /* 0x0001e20000100800 */
[----:B-1----:R-:W-:-:S03]  /*9c10*/  IMAD R3, R14, UR4, RZ ;  /* 0x000000040e037c24 */ /* 0x002fc6000f8e02ff */
[----:B------:R1:W-:Y:S04]  /*9c20*/  STL [R1+0x208], R2 ;  /* 0x0002080201007387 */ /* 0x0003e80000100800 */
[----:B------:R2:W-:Y:S01]  /*9c30*/  STL [R1+0x20c], R3 ;  /* 0x00020c0301007387 */ /* 0x0005e20000100800 */
[----:B0-----:R-:W-:Y:S02]  /*9c40*/  IMAD R0, R11, UR4, RZ ;  /* 0x000000040b007c24 */ /* 0x001fe4000f8e02ff */
[----:B-1----:R-:W-:-:S03]  /*9c50*/  IMAD R2, R13, UR4, RZ ;  /* 0x000000040d027c24 */ /* 0x002fc6000f8e02ff */
[----:B------:R0:W-:Y:S01]  /*9c60*/  STL [R1+0x218], R0 ;  /* 0x0002180001007387 */ /* 0x0001e20000100800 */
[----:B--2---:R-:W-:-:S03]  /*9c70*/  IMAD R3, R12, UR4, RZ ;  /* 0x000000040c037c24 */ /* 0x004fc6000f8e02ff */
[----:B------:R1:W-:Y:S04]  /*9c80*/  STL [R1+0x1d4], R2 ;  /* 0x0001d40201007387 */ /* 0x0003e80000100800 */
[----:B------:R-:W-:Y:S01]  /*9c90*/  STL [R1+0x1d0], R3 ;  /* 0x0001d00301007387 */ /* 0x000fe20000100800 */
[----:B0-----:R-:W-:Y:S02]  /*9ca0*/  IMAD R0, R26, UR4, RZ ;  /* 0x000000041a007c24 */ /* 0x001fe4000f8e02ff */
[----:B-1----:R-:W-:Y:S02]  /*9cb0*/  IMAD R2, R23, UR4, RZ ;  /* 0x0000000417027c24 */ /* 0x002fe4000f8e02ff */
[----:B------:R-:W2:Y:S04]  /*9cc0*/  LDL.LU R23, [R1+0x1a8] ;  /* 0x0001a80001177983 */ /* 0x000ea80000300800 */
[----:B------:R3:W-:Y:S04]  /*9cd0*/  STL [R1+0x21c], R0 ;  /* 0x00021c0001007387 */ /* 0x0007e80000100800 */
[----:B------:R-:W-:Y:S04]  /*9ce0*/  STL [R1+0x228], R2 ;  /* 0x0002280201007387 */ /* 0x000fe80000100800 */
[----:B------:R-:W2:Y:S01]  /*9cf0*/  LDL.LU R26, [R1+0x1a4] ;  /* 0x0001a400011a7983 */ /* 0x000ea20000300800 */
[----:B---3--:R-:W-:-:S03]  /*9d00*/  IMAD R0, R24, UR4, RZ ;  /* 0x0000000418007c24 */ /* 0x008fc6000f8e02ff */
[----:B------:R-:W3:Y:S04]  /*9d10*/  LDL.LU R24, [R1+0x1a0] ;  /* 0x0001a00001187983 */ /* 0x000ee80000300800 */
[----:B------:R4:W-:Y:S02]  /*9d20*/  STL [R1+0x1c4], R0 ;  /* 0x0001c40001007387 */ /* 0x0009e40000100800 */
[----:B----4-:R-:W-:Y:S02]  /*9d30*/  IMAD R0, R28, UR4, RZ ;  /* 0x000000041c007c24 */ /* 0x010fe4000f8e02ff */
[----:B------:R-:W4:Y:S01]  /*9d40*/  LDL.LU R28, [R1+0x19c] ;  /* 0x00019c00011c7983 */ /* 0x000f220000300800 */
[----:B------:R-:W-:-:S03]  /*9d50*/  IMAD R2, R21, UR4, RZ ;  /* 0x0000000415027c24 */ /* 0x000fc6000f8e02ff */
[----:B------:R0:W-:Y:S01]  /*9d60*/  STL [R1+0x1c0], R0 ;  /* 0x0001c00001007387 */ /* 0x0001e20000100800 */
[----:B------:R-:W-:-:S03]  /*9d70*/  IMAD R3, R8, UR4, RZ ;  /* 0x0000000408037c24 */ /* 0x000fc6000f8e02ff */
[----:B------:R-:W4:Y:S01]  /*9d80*/  LDL.LU R21, [R1+0x194] ;  /* 0x0001940001157983 */ /* 0x000f220000300800 */
[----:B0-----:R-:W-:-:S03]  /*9d90*/  IMAD R0, R9, UR4, RZ ;  /* 0x0000000409007c24 */ /* 0x001fc6000f8e02ff */
[----:B------:R5:W-:Y:S04]  /*9da0*/  STL [R1+0x22c], R2 ;  /* 0x00022c0201007387 */ /* 0x000be80000100800 */
[----:B------:R0:W-:Y:S04]  /*9db0*/  STL [R1+0x240], R0 ;  /* 0x0002400001007387 */ /* 0x0001e80000100800 */
[----:B------:R1:W-:Y:S01]  /*9dc0*/  STL [R1+0x244], R3 ;  /* 0x0002440301007387 */ /* 0x0003e20000100800 */
[----:B-----5:R-:W-:Y:S02]  /*9dd0*/  IMAD R2, R22, UR4, RZ ;  /* 0x0000000416027c24 */ /* 0x020fe4000f8e02ff */
[----:B0-----:R-:W-:Y:S01]  /*9de0*/  IMAD R0, R20, UR4, RZ ;  /* 0x0000000414007c24 */ /* 0x001fe2000f8e02ff */
[----:B-1----:R-:W5:Y:S04]  /*9df0*/  LDL.LU R3, [R1+0x190] ;  /* 0x0001900001037983 */ /* 0x002f680000300800 */
[----:B------:R0:W-:Y:S04]  /*9e00*/  STL [R1+0x250], R2 ;  /* 0x0002500201007387 */ /* 0x0001e80000100800 */
[----:B------:R-:W5:Y:S01]  /*9e10*/  LDL.LU R6, [R1+0x18c] ;  /* 0x00018c0001067983 */ /* 0x000f620000300800 */
[----:B------:R-:W-:-:S03]  /*9e20*/  IMAD R18, R4, UR4, RZ ;  /* 0x0000000404127c24 */ /* 0x000fc6000f8e02ff */
[----:B------:R1:W-:Y:S04]  /*9e30*/  STL [R1+0x1ac], R0 ;  /* 0x0001ac0001007387 */ /* 0x0003e80000100800 */
[----:B0-----:R-:W5:Y:S04]  /*9e40*/  LDL.LU R2, [R1+0x180] ;  /* 0x0001800001027983 */ /* 0x001f680000300800 */
[----:B-1----:R-:W5:Y:S04]  /*9e50*/  LDL.LU R0, [R1+0x17c] ;  /* 0x00017c0001007983 */ /* 0x002f680000300800 */
        /* <DEDUP_REMOVED lines=15> */
[----:B--2---:R-:W-:-:S03]  /*9f50*/  IMAD R9, R23, UR4, RZ ;  /* 0x0000000417097c24 */ /* 0x004fc6000f8e02ff */
[----:B------:R-:W2:Y:S04]  /*9f60*/  LDL.LU R23, [R1+0x138] ;  /* 0x0001380001177983 */ /* 0x000ea80000300800 */
[----:B------:R3:W-:Y:S01]  /*9f70*/  STL [R1+0x1a8], R9 ;  /* 0x0001a80901007387 */ /* 0x0007e20000100800 */
[----:B------:R-:W-:Y:S02]  /*9f80*/  IMAD R8, R26, UR4, RZ ;  /* 0x000000041a087c24 */ /* 0x000fe4000f8e02ff */
[----:B---3--:R-:W-:Y:S02]  /*9f90*/  IMAD R9, R24, UR4, RZ ;  /* 0x0000000418097c24 */ /* 0x008fe4000f8e02ff */
[----:B------:R-:W3:Y:S04]  /*9fa0*/  LDL.LU R24, [R1+0x134] ;  /* 0x0001340001187983 */ /* 0x000ee80000300800 */
[----:B------:R4:W-:Y:S04]  /*9fb0*/  STL [R1+0x254], R8 ;  /* 0x0002540801007387 */ /* 0x0009e80000100800 */
[----:B------:R0:W-:Y:S01]  /*9fc0*/  STL [R1+0x268], R9 ;  /* 0x0002680901007387 */ /* 0x0001e20000100800 */
[----:B----4-:R-:W-:-:S03]  /*9fd0*/  IMAD R8, R28, UR4, RZ ;  /* 0x000000041c087c24 */ /* 0x010fc6000f8e02ff */
[----:B------:R-:W4:Y:S04]  /*9fe0*/  LDL.LU R28, [R1+0x130] ;  /* 0x00013000011c7983 */ /* 0x000f280000300800 */
[----:B------:R1:W-:Y:S01]  /*9ff0*/  STL [R1+0x26c], R8 ;  /* 0x00026c0801007387 */ /* 0x0003e20000100800 */
[----:B------:R-:W-:-:S03]  /*a000*/  IMAD R21, R21, UR4, RZ ;  /* 0x0000000415157c24 */ /* 0x000fc6000f8e02ff */
[----:B0-----:R-:W4:Y:S04]  /*a010*/  LDL.LU R9, [R1+0x12c] ;  /* 0x00012c0001097983 */ /* 0x001f280000300800 */
[----:B-1----:R-:W4:Y:S04]  /*a020*/  LDL.LU R8, [R1+0x128] ;  /* 0x0001280001087983 */ /* 0x002f280000300800 */
[----:B------:R0:W-:Y:S04]  /*a030*/  STL [R1+0x274], R21 ;  /* 0x0002741501007387 */ /* 0x0001e80000100800 */
[----:B------:R-:W4:Y:S04]  /*a040*/  LDL.LU R26, [R1+0x118] ;  /* 0x00011800011a7983 */ /* 0x000f280000300800 */
[----:B0-----:R-:W4:Y:S01]  /*a050*/  LDL.LU R21, [R1+0x114] ;  /* 0x0001140001157983 */ /* 0x001f220000300800 */
[----:B-----5:R-:W-:-:S05]  /*a060*/  IMAD R3, R3, UR4, RZ ;  /* 0x0000000403037c24 */ /* 0x020fca000f8e02ff */
[----:B------:R0:W-:Y:S02]  /*a070*/  STL [R1+0x280], R3 ;  /* 0x0002800301007387 */ /* 0x0001e40000100800 */
[----:B0-----:R-:W-:Y:S02]  /*a080*/  IMAD R3, R6, UR4, RZ ;  /* 0x0000000406037c24 */ /* 0x001fe4000f8e02ff */
[----:B------:R-:W-:-:S03]  /*a090*/  IMAD R6, R2, UR4, RZ ;  /* 0x0000000402067c24 */ /* 0x000fc6000f8e02ff */
[----:B------:R0:W-:Y:S01]  /*a0a0*/  STL [R1+0x284], R3 ;  /* 0x0002840301007387 */ /* 0x0001e20000100800 */
[----:B------:R-:W-:-:S03]  /*a0b0*/  IMAD R2, R0, UR4, RZ ;  /* 0x0000000400027c24 */ /* 0x000fc6000f8e02ff */
[----:B------:R-:W-:Y:S01]  /*a0c0*/  STL [R1+0x288], R6 ;  /* 0x0002880601007387 */ /* 0x000fe20000100800 */
[----:B0-----:R-:W-:-:S03]  /*a0d0*/  IMAD R3, R4, UR4, RZ ;  /* 0x0000000404037c24 */ /* 0x001fc6000f8e02ff */
[----:B------:R0:W-:Y:S01]  /*a0e0*/  STL [R1+0x28c], R2 ;  /* 0x00028c0201007387 */ /* 0x0001e20000100800 */
[----:B------:R-:W-:-:S03]  /*a0f0*/  IMAD R0, R5, UR4, RZ ;  /* 0x0000000405007c24 */ /* 0x000fc6000f8e02ff */
[----:B------:R1:W-:Y:S01]  /*a100*/  STL [R1+0x290], R3 ;  /* 0x0002900301007387 */ /* 0x0003e20000100800 */
[----:B0-----:R-:W-:-:S03]  /*a110*/  IMAD R2, R7, UR4, RZ ;  /* 0x0000000407027c24 */ /* 0x001fc6000f8e02ff */
[----:B------:R0:W-:Y:S01]  /*a120*/  STL [R1+0x294], R0 ;  /* 0x0002940001007387 */ /* 0x0001e20000100800 */
[----:B-1----:R-:W-:-:S03]  /*a130*/  IMAD R3, R19, UR4, RZ ;  /* 0x0000000413037c24 */ /* 0x002fc6000f8e02ff */
        /* <DEDUP_REMOVED lines=20> */
[----:B------:R-:W-:Y:S04]  /*a280*/  STL [R1+0x2c0], R3 ;  /* 0x0002c00301007387 */ /* 0x000fe80000100800 */
[----:B------:R-:W5:Y:S01]  /*a290*/  LDL.LU R22, [R1+0x110] ;  /* 0x0001100001167983 */ /* 0x000f620000300800 */
[----:B0-----:R-:W-:-:S03]  /*a2a0*/  IMAD R2, R20, UR4, RZ ;  /* 0x0000000414027c24 */ /* 0x001fc6000f8e02ff */
[----:B------:R2:W-:Y:S04]  /*a2b0*/  STL [R1+0x2c4], R0 ;  /* 0x0002c40001007387 */ /* 0x0005e80000100800 */
[----:B------:R-:W-:Y:S04]  /*a2c0*/  STL [R1+0x2c8], R2 ;  /* 0x0002c80201007387 */ /* 0x000fe80000100800 */
[----:B------:R-:W5:Y:S01]  /*a2d0*/  LDL.LU R20, [R1+0x10c] ;  /* 0x00010c0001147983 */ /* 0x000f620000300800 */
[----:B--2---:R-:W-:-:S03]  /*a2e0*/  IMAD R0, R23, UR4, RZ ;  /* 0x0000000417007c24 */ /* 0x004fc6000f8e02ff */
[----:B------:R-:W2:Y:S04]  /*a2f0*/  LDL.LU R23, [R1+0x108] ;  /* 0x0001080001177983 */ /* 0x000ea80000300800 */
[----:B------:R3:W-:Y:S02]  /*a300*/  STL [R1+0x2cc], R0 ;  /* 0x0002cc0001007387 */ /* 0x0007e40000100800 */
[----:B---3--:R-:W-:Y:S02]  /*a310*/  IMAD R0, R24, UR4, RZ ;  /* 0x0000000418007c24 */ /* 0x008fe4000f8e02ff */
[----:B------:R-:W3:Y:S04]  /*a320*/  LDL.LU R24, [R1+0x104] ;  /* 0x0001040001187983 */ /* 0x000ee80000300800 */
[----:B------:R0:W-:Y:S01]  /*a330*/  STL [R1+0x2d0], R0 ;  /* 0x0002d00001007387 */ /* 0x0001e20000100800 */
[----:B----4-:R-:W-:-:S03]  /*a340*/  IMAD R2, R28, UR4, RZ ;  /* 0x000000041c027c24 */ /* 0x010fc6000f8e02ff */
[----:B------:R-:W4:Y:S01]  /*a350*/  LDL.LU R28, [R1+0x100] ;  /* 0x00010000011c7983 */ /* 0x000f220000300800 */
[----:B0-----:R-:W-:-:S03]  /*a360*/  IMAD R0, R9, UR4, RZ ;  /* 0x0000000409007c24 */ /* 0x001fc6000f8e02ff */
[----:B------:R0:W-:Y:S01]  /*a370*/  STL [R1+0x2d4], R2 ;  /* 0x0002d40201007387 */ /* 0x0001e20000100800 */
[----:B------:R-:W-:-:S03]  /*a380*/  IMAD R3, R8, UR4, RZ ;  /* 0x0000000408037c24 */ /* 0x000fc6000f8e02ff */
[----:B------:R-:W-:Y:S04]  /*a390*/  STL [R1+0x2d8], R0 ;  /* 0x0002d80001007387 */ /* 0x000fe80000100800 */
[----:B------:R1:W-:Y:S01]  /*a3a0*/  STL [R1+0x2dc], R3 ;  /* 0x0002dc0301007387 */ /* 0x0003e20000100800 */
[----:B0-----:R-:W-:-:S03]  /*a3b0*/  IMAD R2, R26, UR4, RZ ;  /* 0x000000041a027c24 */ /* 0x001fc6000f8e02ff */
[----:B-1----:R-:W4:Y:S01]  /*a3c0*/  LDL.LU R3, [R1+0xfc] ;  /* 0x0000fc0001037983 */ /* 0x002f220000300800 */
[----:B------:R-:W-:-:S03]  /*a3d0*/  IMAD R0, R21, UR4, RZ ;  /* 0x0000000415007c24 */ /* 0x000fc6000f8e02ff */
[----:B------:R0:W-:Y:S04]  /*a3e0*/  STL [R1+0x2e0], R2 ;  /* 0x0002e00201007387 */ /* 0x0001e80000100800 */
[----:B------:R-:W4:Y:S04]  /*a3f0*/  LDL.LU R6, [R1+0xf8] ;  /* 0x0000f80001067983 */ /* 0x000f280000300800 */
[----:B------:R1:W-:Y:S04]  /*a400*/  STL [R1+0x2e4], R0 ;  /* 0x0002e40001007387 */ /* 0x0003e80000100800 */
[----:B0-----:R-:W4:Y:S04]  /*a410*/  LDL.LU R2, [R1+0xf4] ;  /* 0x0000f40001027983 */ /* 0x001f280000300800 */
[----:B-1----:R-:W4:Y:S04]  /*a420*/  LDL.LU R0, [R1+0xf0] ;  /* 0x0000f00001007983 */ /* 0x002f280000300800 */
        /* <DEDUP_REMOVED lines=16> */
[----:B-----5:R-:W-:-:S05]  /*a530*/  IMAD R21, R22, UR4, RZ ;  /* 0x0000000416157c24 */ /* 0x020fca000f8e02ff */
[----:B------:R0:W-:Y:S01]  /*a540*/  STL [R1+0x2e8], R21 ;  /* 0x0002e81501007387 */ /* 0x0001e20000100800 */
[----:B------:R-:W-:-:S03]  /*a550*/  IMAD R20, R20, UR4, RZ ;  /* 0x0000000414147c24 */ /* 0x000fc6000f8e02ff */
[----:B0-----:R-:W5:Y:S04]  /*a560*/  LDL.LU R21, [R1+0xac] ;  /* 0x0000ac0001157983 */ /* 0x001f680000300800 */
[----:B------:R-:W-:Y:S01]  /*a570*/  STL [R1+0x2ec], R20 ;  /* 0x0002ec1401007387 */ /* 0x000fe20000100800 */
[----:B--2---:R-:W-:-:S05]  /*a580*/  IMAD R22, R23, UR4, RZ ;  /* 0x0000000417167c24 */ /* 0x004fca000f8e02ff */
[----:B------:R0:W-:Y:S04]  /*a590*/  STL [R1+0x2f0], R22 ;  /* 0x0002f01601007387 */ /* 0x0001e80000100800 */
[----:B0-----:R-:W2:Y:S01]  /*a5a0*/  LDL.LU R22, [R1+0xa8] ;  /* 0x0000a80001167983 */ /* 0x001ea20000300800 */
[----:B---3--:R-:W-:-:S05]  /*a5b0*/  IMAD R20, R24, UR4, RZ ;  /* 0x0000000418147c24 */ /* 0x008fca000f8e02ff */
[----:B------:R0:W-:Y:S04]  /*a5c0*/  STL [R1+0x2f4], R20 ;  /* 0x0002f41401007387 */ /* 0x0001e80000100800 */
[----:B0-----:R-:W3:Y:S01]  /*a5d0*/  LDL.LU R20, [R1+0xa4] ;  /* 0x0000a40001147983 */ /* 0x001ee20000300800 */
[----:B----4-:R-:W-:-:S03]  /*a5e0*/  IMAD R24, R28, UR4, RZ ;  /* 0x000000041c187c24 */ /* 0x010fc6000f8e02ff */
[----:B------:R-:W4:Y:S04]  /*a5f0*/  LDL.LU R23, [R1+0xa0] ;  /* 0x0000a00001177983 */ /* 0x000f280000300800 */
[----:B------:R0:W-:Y:S04]  /*a600*/  STL [R1+0x2f8], R24 ;  /* 0x0002f81801007387 */ /* 0x0001e80000100800 */
[----:B0-----:R-:W4:Y:S04]  /*a610*/  LDL.LU R24, [R1+0x9c] ;  /* 0x00009c0001187983 */ /* 0x001f280000300800 */
[----:B------:R-:W4:Y:S01]  /*a620*/  LDL.LU R28, [R1+0x98] ;  /* 0x00009800011c7983 */ /* 0x000f220000300800 */
[----:B------:R-:W-:-:S05]  /*a630*/  IMAD R3, R3, UR4, RZ ;  /* 0x0000000403037c24 */ /* 0x000fca000f8e02ff */
[----:B------:R0:W-:Y:S02]  /*a640*/  STL [R1+0x2fc], R3 ;  /* 0x0002fc0301007387 */ /* 0x0001e40000100800 */
[----:B0-----:R-:W-:Y:S02]  /*a650*/  IMAD R3, R6, UR4, RZ ;  /* 0x0000000406037c24 */ /* 0x001fe4000f8e02ff */
[----:B------:R-:W-:-:S03]  /*a660*/  IMAD R6, R2, UR4, RZ ;  /* 0x0000000402067c24 */ /* 0x000fc6000f8e02ff */
[----:B------:R0:W-:Y:S01]  /*a670*/  STL [R1+0x300], R3 ;  /* 0x0003000301007387 */ /* 0x0001e20000100800 */
[----:B------:R-:W-:-:S03]  /*a680*/  IMAD R2, R0, UR4, RZ ;  /* 0x0000000400027c24 */ /* 0x000fc6000f8e02ff */
[----:B------:R-:W-:Y:S01]  /*a690*/  STL [R1+0x304], R6 ;  /* 0x0003040601007387 */ /* 0x000fe20000100800 */
[----:B0-----:R-:W-:Y:S02]  /*a6a0*/  IMAD R3, R4, UR4, RZ ;  /* 0x0000000404037c24 */ /* 0x001fe4000f8e02ff */
[----:B------:R-:W-:Y:S01]  /*a6b0*/  IMAD R0, R5, UR4, RZ ;  /* 0x0000000405007c24 */ /* 0x000fe2000f8e02ff */
[----:B------:R0:W-:Y:S04]  /*a6c0*/  STL [R1+0x308], R2 ;  /* 0x0003080201007387 */ /* 0x0001e80000100800 */
[----:B------:R1:W-:Y:S04]  /*a6d0*/  STL [R1+0x30c], R3 ;  /* 0x00030c0301007387 */ /* 0x0003e80000100800 */
[----:B------:R1:W-:Y:S01]  /*a6e0*/  STL [R1+0x310], R0 ;  /* 0x0003100001007387 */ /* 0x0003e20000100800 */
[----:B0-----:R-:W-:-:S02]  /*a6f0*/  IMAD R2, R7, UR4, RZ ;  /* 0x0000000407027c24 */ /* 0x001fc4000f8e02ff */
[----:B-1----:R-:W-:-:S03]  /*a700*/  IMAD R3, R19, UR4, RZ ;  /* 0x0000000413037c24 */ /* 0x002fc6000f8e02ff */
[----:B------:R0:W-:Y:S01]  /*a710*/  STL [R1+0x314], R2 ;  /* 0x0003140201007387 */ /* 0x0001e20000100800 */
[----:B------:R-:W-:-:S03]  /*a720*/  IMAD R0, R16, UR4, RZ ;  /* 0x0000000410007c24 */ /* 0x000fc6000f8e02ff */
[----:B------:R1:W-:Y:S04]  /*a730*/  STL [R1+0x318], R3 ;  /* 0x0003180301007387 */ /* 0x0003e80000100800 */
[----:B------:R1:W-:Y:S01]  /*a740*/  STL [R1+0x31c], R0 ;  /* 0x00031c0001007387 */ /* 0x0003e20000100800 */
[----:B0-----:R-:W-:Y:S02]  /*a750*/  IMAD R2, R17, UR4, RZ ;  /* 0x0000000411027c24 */ /* 0x001fe4000f8e02ff */
        /* <DEDUP_REMOVED lines=15> */
[----:B------:R-:W-:Y:S04]  /*a850*/  STL [R1+0x33c], R3 ;  /* 0x00033c0301007387 */ /* 0x000fe80000100800 */
[----:B------:R-:W4:Y:S01]  /*a860*/  LDL.LU R15, [R1+0x94] ;  /* 0x00009400010f7983 */ /* 0x000f220000300800 */
[----:B0-----:R-:W-:-:S03]  /*a870*/  IMAD R2, R8, UR4, RZ ;  /* 0x0000000408027c24 */ /* 0x001fc6000f8e02ff */
[----:B------:R0:W-:Y:S04]  /*a880*/  STL [R1+0x340], R0 ;  /* 0x0003400001007387 */ /* 0x0001e80000100800 */
[----:B------:R-:W-:Y:S04]  /*a890*/  STL [R1+0x344], R2 ;  /* 0x0003440201007387 */ /* 0x000fe80000100800 */
[----:B------:R-:W4:Y:S01]  /*a8a0*/  LDL.LU R25, [R1+0x90] ;  /* 0x0000900001197983 */ /* 0x000f220000300800 */
[----:B0-----:R-:W-:-:S03]  /*a8b0*/  IMAD R0, R26, UR4, RZ ;  /* 0x000000041a007c24 */ /* 0x001fc6000f8e02ff */
[----:B------:R-:W4:Y:S04]  /*a8c0*/  LDL.LU R10, [R1+0x8c] ;  /* 0x00008c00010a7983 */ /* 0x000f280000300800 */
[----:B------:R5:W-:Y:S04]  /*a8d0*/  STL [R1+0x348], R0 ;  /* 0x0003480001007387 */ /* 0x000be80000100800 */
[----:B------:R-:W4:Y:S01]  /*a8e0*/  LDL.LU R14, [R1+0x88] ;  /* 0x00008800010e7983 */ /* 0x000f220000300800 */
[----:B-----5:R-:W-:-:S05]  /*a8f0*/  IMAD R0, R21, UR4, RZ ;  /* 0x0000000415007c24 */ /* 0x020fca000f8e02ff */
[----:B------:R3:W-:Y:S04]  /*a900*/  STL [R1+0x34c], R0 ;  /* 0x00034c0001007387 */ /* 0x0007e80000100800 */
[----:B------:R-:W5:Y:S01]  /*a910*/  LDL.LU R11, [R1+0x80] ;  /* 0x00008000010b7983 */ /* 0x000f620000300800 */
[----:B--2---:R-:W-:-:S05]  /*a920*/  IMAD R2, R22, UR4, RZ ;  /* 0x0000000416027c24 */ /* 0x004fca000f8e02ff */
[----:B------:R0:W-:Y:S01]  /*a930*/  STL [R1+0x350], R2 ;  /* 0x0003500201007387 */ /* 0x0001e20000100800 */
[----:B---3--:R-:W-:Y:S02]  /*a940*/  IMAD R0, R20, UR4, RZ ;  /* 0x0000000414007c24 */ /* 0x008fe4000f8e02ff */
[----:B----4-:R-:W-:-:S03]  /*a950*/  IMAD R3, R23, UR4, RZ ;  /* 0x0000000417037c24 */ /* 0x010fc6000f8e02ff */
[----:B------:R-:W-:Y:S04]  /*a960*/  STL [R1+0x354], R0 ;  /* 0x0003540001007387 */ /* 0x000fe80000100800 */
[----:B------:R1:W-:Y:S01]  /*a970*/  STL [R1+0x358], R3 ;  /* 0x0003580301007387 */ /* 0x0003e20000100800 */
[----:B0-----:R-:W-:-:S03]  /*a980*/  IMAD R2, R24, UR4, RZ ;  /* 0x0000000418027c24 */ /* 0x001fc6000f8e02ff */
[----:B-1----:R-:W2:Y:S01]  /*a990*/  LDL.LU R3, [R1+0x7c] ;  /* 0x00007c0001037983 */ /* 0x002ea20000300800 */
[----:B------:R-:W-:-:S03]  /*a9a0*/  IMAD R0, R28, UR4, RZ ;  /* 0x000000041c007c24 */ /* 0x000fc6000f8e02ff */
[----:B------:R0:W-:Y:S04]  /*a9b0*/  STL [R1+0x35c], R2 ;  /* 0x00035c0201007387 */ /* 0x0001e80000100800 */
[----:B------:R-:W3:Y:S04]  /*a9c0*/  LDL.LU R6, [R1+0x78] ;  /* 0x0000780001067983 */ /* 0x000ee80000300800 */
[----:B------:R1:W-:Y:S04]  /*a9d0*/  STL [R1+0x360], R0 ;  /* 0x0003600001007387 */ /* 0x0003e80000100800 */
[----:B0-----:R-:W4:Y:S04]  /*a9e0*/  LDL.LU R2, [R1+0x70] ;  /* 0x0000700001027983 */ /* 0x001f280000300800 */
        /* <DEDUP_REMOVED lines=9> */
[----:B-1----:R-:W4:Y:S04]  /*aa80*/  LDL.LU R0, [R1+0x48] ;  /* 0x0000480001007983 */ /* 0x002f280000300800 */
[----:B------:R-:W4:Y:S04]  /*aa90*/  LDL.LU R4, [R1+0x44] ;  /* 0x0000440001047983 */ /* 0x000f280000300800 */
[----:B------:R-:W4:Y:S04]  /*aaa0*/  LDL.LU R5, [R1+0x3c] ;  /* 0x00003c0001057983 */ /* 0x000f280000300800 */
[----:B------:R-:W4:Y:S04]  /*aab0*/  LDL.LU R8, [R1+0x38] ;  /* 0x0000380001087983 */ /* 0x000f280000300800 */
[----:B------:R-:W4:Y:S04]  /*aac0*/  LDL.LU R9, [R1+0x34] ;  /* 0x0000340001097983 */ /* 0x000f280000300800 */
[----:B------:R-:W4:Y:S04]  /*aad0*/  LDL.LU R19, [R1+0x30] ;  /* 0x0000300001137983 */ /* 0x000f280000300800 */
[----:B------:R-:W4:Y:S04]  /*aae0*/  LDL.LU R7, [R1+0x2c] ;  /* 0x00002c0001077983 */ /* 0x000f280000300800 */
[----:B------:R-:W4:Y:S01]  /*aaf0*/  LDL.LU R16, [R1+0x28] ;  /* 0x0000280001107983 */ /* 0x000f220000300800 */
[----:B------:R-:W-:-:S05]  /*ab00*/  IMAD R15, R15, UR4, RZ ;  /* 0x000000040f0f7c24 */ /* 0x000fca000f8e02ff */
[----:B------:R0:W-:Y:S04]  /*ab10*/  STL [R1+0x364], R15 ;  /* 0x0003640f01007387 */ /* 0x0001e80000100800 */
[----:B------:R-:W4:Y:S01]  /*ab20*/  LDL.LU R17, [R1+0x24] ;  /* 0x0000240001117983 */ /* 0x000f220000300800 */
[----:B------:R-:W-:Y:S02]  /*ab30*/  IMAD R25, R25, UR4, RZ ;  /* 0x0000000419197c24 */ /* 0x000fe4000f8e02ff */
[----:B0-----:R-:W-:-:S03]  /*ab40*/  IMAD R15, R10, UR4, RZ ;  /* 0x000000040a0f7c24 */ /* 0x001fc6000f8e02ff */
[----:B------:R-:W-:Y:S04]  /*ab50*/  STL [R1+0x368], R25 ;  /* 0x0003681901007387 */ /* 0x000fe80000100800 */
[----:B------:R0:W-:Y:S01]  /*ab60*/  STL [R1+0x36c], R15 ;  /* 0x00036c0f01007387 */ /* 0x0001e20000100800 */
[----:B------:R-:W-:-:S03]  /*ab70*/  IMAD R10, R14, UR4, RZ ;  /* 0x000000040e0a7c24 */ /* 0x000fc6000f8e02ff */
[----:B0-----:R-:W4:Y:S04]  /*ab80*/  LDL.LU R15, [R1+0x20] ;  /* 0x00002000010f7983 */ /* 0x001f280000300800 */
[----:B------:R0:W-:Y:S01]  /*ab90*/  STL [R1+0x370], R10 ;  /* 0x0003700a01007387 */ /* 0x0001e20000100800 */
[----:B-----5:R-:W-:-:S03]  /*aba0*/  IMAD R11, R11, UR4, RZ ;  /* 0x000000040b0b7c24 */ /* 0x020fc6000f8e02ff */
[----:B------:R-:W5:Y:S04]  /*abb0*/  LDL.LU R25, [R1+0x1c] ;  /* 0x00001c0001197983 */ /* 0x000f680000300800 */
[----:B0-----:R-:W5:Y:S04]  /*abc0*/  LDL.LU R10, [R1+0x18] ;  /* 0x00001800010a7983 */ /* 0x001f680000300800 */
[----:B------:R0:W-:Y:S04]  /*abd0*/  STL [R1+0x374], R11 ;  /* 0x0003740b01007387 */ /* 0x0001e80000100800 */
[----:B------:R-:W5:Y:S04]  /*abe0*/  LDL.LU R14, [R1+0x14] ;  /* 0x00001400010e7983 */ /* 0x000f680000300800 */
[----:B0-----:R-:W5:Y:S01]  /*abf0*/  LDL.LU R11, [R1+0x10] ;  /* 0x00001000010b7983 */ /* 0x001f620000300800 */
[----:B--2---:R-:W-:-:S05]  /*ac00*/  IMAD R3, R3, UR4, RZ ;  /* 0x0000000403037c24 */ /* 0x004fca000f8e02ff */
[----:B------:R0:W-:Y:S01]  /*ac10*/  STL [R1+0x270], R3 ;  /* 0x0002700301007387 */ /* 0x0001e20000100800 */
[----:B---3--:R-:W-:-:S03]  /*ac20*/  IMAD R6, R6, UR4, RZ ;  /* 0x0000000406067c24 */ /* 0x008fc6000f8e02ff */
[----:B0-----:R-:W2:Y:S01]  /*ac30*/  LDL.LU R3, [R1+0xd8c] ;  /* 0x000d8c0001037983 */ /* 0x001ea20000300800 */
[----:B----4-:R-:W-:-:S03]  /*ac40*/  IMAD R2, R2, UR4, RZ ;  /* 0x0000000402027c24 */ /* 0x010fc6000f8e02ff */
[----:B------:R0:W-:Y:S01]  /*ac50*/  STL [R1+0x25c], R6 ;  /* 0x00025c0601007387 */ /* 0x0001e20000100800 */
[----:B------:R-:W-:Y:S02]  /*ac60*/  IMAD R12, R12, UR4, RZ ;  /* 0x000000040c0c7c24 */ /* 0x000fe4000f8e02ff */
[----:B------:R-:W-:Y:S01]  /*ac70*/  IMAD R13, R13, UR4, RZ ;  /* 0x000000040d0d7c24 */ /* 0x000fe2000f8e02ff */
[----:B0-----:R-:W3:Y:S01]  /*ac80*/  LDL.LU R6, [R1+0xd88] ;  /* 0x000d880001067983 */ /* 0x001ee20000300800 */
[----:B------:R-:W-:-:S03]  /*ac90*/  IMAD R26, R26, UR4, RZ ;  /* 0x000000041a1a7c24 */ /* 0x000fc6000f8e02ff */
[----:B------:R0:W-:Y:S01]  /*aca0*/  STL [R1+0x258], R2 ;  /* 0x0002580201007387 */ /* 0x0001e20000100800 */
[----:B------:R-:W-:Y:S02]  /*acb0*/  IMAD R21, R21, UR4, RZ ;  /* 0x0000000415157c24 */ /* 0x000fe4000f8e02ff */
[----:B------:R-:W-:Y:S01]  /*acc0*/  IMAD R22, R22, UR4, RZ ;  /* 0x0000000416167c24 */ /* 0x000fe2000f8e02ff */
[----:B0-----:R-:W4:Y:S04]  /*acd0*/  LDL.LU R2, [R1+0xd84] ;  /* 0x000d840001027983 */ /* 0x001f280000300800 */
[----:B------:R0:W-:Y:S01]  /*ace0*/  STL [R1+0x234], R12 ;  /* 0x0002340c01007387 */ /* 0x0001e20000100800 */
[----:B------:R-:W-:Y:S02]  /*acf0*/  IMAD R20, R20, UR4, RZ ;  /* 0x0000000414147c24 */ /* 0x000fe4000f8e02ff */
[----:B------:R-:W-:Y:S01]  /*ad00*/  IMAD R23, R23, UR4, RZ ;  /* 0x0000000417177c24 */ /* 0x000fe2000f8e02ff */
[----:B0-----:R-:W4:Y:S04]  /*ad10*/  LDL.LU R12, [R1+0xd80] ;  /* 0x000d8000010c7983 */ /* 0x001f280000300800 */
[----:B------:R0:W-:Y:S01]  /*ad20*/  STL [R1+0x230], R13 ;  /* 0x0002300d01007387 */ /* 0x0001e20000100800 */
[----:B------:R-:W-:-:S03]  /*ad30*/  IMAD R24, R24, UR4, RZ ;  /* 0x0000000418187c24 */ /* 0x000fc6000f8e02ff */
[----:B0-----:R-:W4:Y:S04]  /*ad40*/  LDL.LU R13, [R1+0xd7c] ;  /* 0x000d7c00010d7983 */ /* 0x001f280000300800 */
[----:B------:R0:W-:Y:S01]  /*ad50*/  STL [R1+0x1fc], R26 ;  /* 0x0001fc1a01007387 */ /* 0x0001e20000100800 */
[----:B------:R-:W-:-:S03]  /*ad60*/  IMAD R28, R28, UR4, RZ ;  /* 0x000000041c1c7c24 */ /* 0x000fc6000f8e02ff */
[----:B0-----:R-:W2:Y:S04]  /*ad70*/  LDL.LU R26, [R1+0xd78] ;  /* 0x000d7800011a7983 */ /* 0x001ea80000300800 */
[----:B------:R0:W-:Y:S04]  /*ad80*/  STL [R1+0x1f8], R21 ;  /* 0x0001f81501007387 */ /* 0x0001e80000100800 */
[----:B0-----:R-:W3:Y:S04]  /*ad90*/  LDL.LU R21, [R1+0xd74] ;  /* 0x000d740001157983 */ /* 0x001ee80000300800 */
[----:B------:R0:W-:Y:S04]  /*ada0*/  STL [R1+0x1f0], R22 ;  /* 0x0001f01601007387 */ /* 0x0001e80000100800 */
[----:B0-----:R-:W4:Y:S04]  /*adb0*/  LDL.LU R22, [R1+0xd70] ;  /* 0x000d700001167983 */ /* 0x001f280000300800 */
[----:B------:R0:W-:Y:S04]  /*adc0*/  STL [R1+0x1dc], R20 ;  /* 0x0001dc1401007387 */ /* 0x0001e80000100800 */
[----:B0-----:R-:W2:Y:S04]  /*add0*/  LDL.LU R20, [R1+0xd6c] ;  /* 0x000d6c0001147983 */ /* 0x001ea80000300800 */
[----:B------:R0:W-:Y:S04]  /*ade0*/  STL [R1+0x1d8], R23 ;  /* 0x0001d81701007387 */ /* 0x0001e80000100800 */
[----:B0-----:R-:W3:Y:S04]  /*adf0*/  LDL.LU R23, [R1+0xd68] ;  /* 0x000d680001177983 */ /* 0x001ee80000300800 */
[----:B------:R0:W-:Y:S04]  /*ae00*/  STL [R1+0x1b4], R24 ;  /* 0x0001b41801007387 */ /* 0x0001e80000100800 */
[----:B0-----:R-:W4:Y:S04]  /*ae10*/  LDL.LU R24, [R1+0xd64] ;  /* 0x000d640001187983 */ /* 0x001f280000300800 */
[----:B------:R0:W-:Y:S04]  /*ae20*/  STL [R1+0x1b0], R28 ;  /* 0x0001b01c01007387 */ /* 0x0001e80000100800 */
[----:B0-----:R-:W2:Y:S01]  /*ae30*/  LDL.LU R28, [R1+0xd60] ;  /* 0x000d6000011c7983 */ /* 0x001ea20000300800 */
[----:B------:R-:W-:-:S02]  /*ae40*/  IMAD R0, R0, UR4, RZ ;  /* 0x0000000400007c24 */ /* 0x000fc4000f8e02ff */
[----:B------:R-:W-:-:S03]  /*ae50*/  IMAD R4, R4, UR4, RZ ;  /* 0x0000000404047c24 */ /* 0x000fc6000f8e02ff */
[----:B------:R0:W-:Y:S01]  /*ae60*/  STL [R1+0x18c], R0 ;  /* 0x00018c0001007387 */ /* 0x0001e20000100800 */
[----:B------:R-:W-:Y:S02]  /*ae70*/  IMAD R8, R8, UR4, RZ ;  /* 0x0000000408087c24 */ /* 0x000fe4000f8e02ff */
[----:B------:R-:W-:Y:S01]  /*ae80*/  IMAD R9, R9, UR4, RZ ;  /* 0x0000000409097c24 */ /* 0x000fe2000f8e02ff */
[----:B------:R-:W-:Y:S01]  /*ae90*/  STL [R1+0x180], R4 ;  /* 0x0001800401007387 */ /* 0x000fe20000100800 */
[----:B0-----:R-:W-:-:S05]  /*aea0*/  IMAD R0, R5, UR4, RZ ;  /* 0x0000000405007c24 */ /* 0x001fca000f8e02ff */
[----:B------:R0:W-:Y:S01]  /*aeb0*/  STL [R1+0x15c], R0 ;  /* 0x00015c0001007387 */ /* 0x0001e20000100800 */
[----:B------:R-:W-:-:S03]  /*aec0*/  IMAD R19, R19, UR4, RZ ;  /* 0x0000000413137c24 */ /* 0x000fc6000f8e02ff */
[----:B------:R-:W-:Y:S01]  /*aed0*/  STL [R1+0x158], R8 ;  /* 0x0001580801007387 */ /* 0x000fe20000100800 */
[----:B0-----:R-:W-:-:S03]  /*aee0*/  IMAD R0, R16, UR4, RZ ;  /* 0x0000000410007c24 */ /* 0x001fc6000f8e02ff */
[----:B------:R-:W-:Y:S04]  /*aef0*/  STL [R1+0x144], R9 ;  /* 0x0001440901007387 */ /* 0x000fe80000100800 */
[----:B------:R-:W-:Y:S04]  /*af00*/  STL.64 [R1+0xd20], R8 ;  /* 0x000d200801007387 */ /* 0x000fe80000100a00 */
[----:B------:R0:W-:Y:S01]  /*af10*/  STL [R1+0x118], R0 ;  /* 0x0001180001007387 */ /* 0x0001e20000100800 */
[----:B------:R-:W-:Y:S02]  /*af20*/  IMAD R7, R7, UR4, RZ ;  /* 0x0000000407077c24 */ /* 0x000fe4000f8e02ff */
[----:B------:R-:W-:Y:S01]  /*af30*/  IMAD R4, R15, UR4, RZ ;  /* 0x000000040f047c24 */ /* 0x000fe2000f8e02ff */
[----:B------:R-:W-:Y:S01]  /*af40*/  STL [R1+0x140], R19 ;  /* 0x0001401301007387 */ /* 0x000fe20000100800 */
[----:B0-----:R-:W-:-:S02]  /*af50*/  IMAD R0, R17, UR4, RZ ;  /* 0x0000000411007c24 */ /* 0x001fc4000f8e02ff */
[----:B-----5:R-:W-:-:S03]  /*af60*/  IMAD R5, R10, UR4, RZ ;  /* 0x000000040a057c24 */ /* 0x020fc6000f8e02ff */
[----:B------:R0:W-:Y:S04]  /*af70*/  STL [R1+0xf4], R0 ;  /* 0x0000f40001007387 */ /* 0x0001e80000100800 */
[----:B------:R-:W-:Y:S01]  /*af80*/  STL [R1+0x11c], R7 ;  /* 0x00011c0701007387 */ /* 0x000fe20000100800 */
[----:B0-----:R-:W-:-:S03]  /*af90*/  IMAD R0, R25, UR4, RZ ;  /* 0x0000000419007c24 */ /* 0x001fc6000f8e02ff */
[----:B------:R0:W-:Y:S04]  /*afa0*/  STL [R1+0xf0], R4 ;  /* 0x0000f00401007387 */ /* 0x0001e80000100800 */
[----:B------:R1:W-:Y:S01]  /*afb0*/  STL [R1+0xcc], R0 ;  /* 0x0000cc0001007387 */ /* 0x0003e20000100800 */
[----:B0-----:R-:W-:-:S03]  /*afc0*/  IMAD R4, R14, UR4, RZ ;  /* 0x000000040e047c24 */ /* 0x001fc6000f8e02ff */
[----:B------:R-:W-:Y:S01]  /*afd0*/  STL [R1+0xc8], R5 ;  /* 0x0000c80501007387 */ /* 0x000fe20000100800 */
[----:B-1----:R-:W-:-:S03]  /*afe0*/  IMAD R0, R11, UR4, RZ ;  /* 0x000000040b007c24 */ /* 0x002fc6000f8e02ff */
[----:B------:R-:W-:Y:S04]  /*aff0*/  STL [R1+0xb4], R4 ;  /* 0x0000b40401007387 */ /* 0x000fe80000100800 */
[----:B------:R3:W-:Y:S02]  /*b000*/  STL [R1+0xb0], R0 ;  /* 0x0000b00001007387 */ /* 0x0007e40000100800 */
[----:B---3--:R-:W-:Y:S02]  /*b010*/  IMAD R0, R23, UR4, RZ ;  /* 0x0000000417007c24 */ /* 0x008fe4000f8e02ff */
[----:B----4-:R-:W-:Y:S02]  /*b020*/  IMAD R4, R24, UR4, RZ ;  /* 0x0000000418047c24 */ /* 0x010fe4000f8e02ff */
[----:B--2---:R-:W-:-:S05]  /*b030*/  IMAD R5, R28, UR4, RZ ;  /* 0x000000041c057c24 */ /* 0x004fca000f8e02ff */
[----:B------:R0:W-:Y:S04]  /*b040*/  STL [R1+0x8c], R5 ;  /* 0x00008c0501007387 */ /* 0x0001e80000100800 */
[----:B------:R1:W-:Y:S01]  /*b050*/  STL [R1+0x88], R4 ;  /* 0x0000880401007387 */ /* 0x0003e20000100800 */
[----:B0-----:R-:W-:-:S03]  /*b060*/  IMAD R5, R20, UR4, RZ ;  /* 0x0000000414057c24 */ /* 0x001fc6000f8e02ff */
[----:B------:R0:W-:Y:S01]  /*b070*/  STL [R1+0x64], R0 ;  /* 0x0000640001007387 */ /* 0x0001e20000100800 */
[----:B-1----:R-:W-:-:S03]  /*b080*/  IMAD R4, R22, UR4, RZ ;  /* 0x0000000416047c24 */ /* 0x002fc6000f8e02ff */
[----:B------:R-:W-:Y:S04]  /*b090*/  STL [R1+0x60], R5 ;  /* 0x0000600501007387 */ /* 0x000fe80000100800 */
[----:B------:R-:W2:Y:S01]  /*b0a0*/  LDL R22, [R1+0x1ac] ;  /* 0x0001ac0001167983 */ /* 0x000ea20000100800 */
[----:B0-----:R-:W-:-:S03]  /*b0b0*/  IMAD R0, R21, UR4, RZ ;  /* 0x0000000415007c24 */ /* 0x001fc6000f8e02ff */
[----:B------:R-:W-:Y:S04]  /*b0c0*/  STL [R1+0x3c], R4 ;  /* 0x00003c0401007387 */ /* 0x000fe80000100800 */
[----:B------:R-:W3:Y:S04]  /*b0d0*/  LDL R23, [R1+0x1a8] ;  /* 0x0001a80001177983 */ /* 0x000ee80000100800 */
[----:B------:R0:W-:Y:S04]  /*b0e0*/  STL [R1+0x38], R0 ;  /* 0x0000380001007387 */ /* 0x0001e80000100800 */
[----:B------:R-:W4:Y:S04]  /*b0f0*/  LDL R8, [R1+0x254] ;  /* 0x0002540001087983 */ /* 0x000f280000100800 */
[----:B------:R-:W5:Y:S01]  /*b100*/  LDL R9, [R1+0x268] ;  /* 0x0002680001097983 */ /* 0x000f620000100800 */
[----:B0-----:R-:W-:-:S03]  /*b110*/  IMAD R0, R26, UR4, RZ ;  /* 0x000000041a007c24 */ /* 0x001fc6000f8e02ff */
[----:B------:R-:W2:Y:S01]  /*b120*/  LDL.LU R26, [R1] ;  /* 0x00000000011a7983 */ /* 0x000ea20000300800 */
[----:B------:R-:W-:-:S04]  /*b130*/  IMAD.WIDE R14, R2, 0x2, R12 ;  /* 0x00000002020e7825 */ /* 0x000fc800078e020c */
[--C-:B------:R-:W-:Y:S01]  /*b140*/  IMAD.WIDE R10, R6, 0x2, R12.reuse ;  /* 0x00000002060a7825 */ /* 0x100fe200078e020c */
[----:B------:R0:W-:Y:S03]  /*b150*/  STL.64 [R1+0xc30], R14 ;  /* 0x000c300e01007387 */ /* 0x0001e60000100a00 */
[----:B------:R-:W-:-:S04]  /*b160*/  IMAD.WIDE R4, R3, 0x2, R12 ;  /* 0x0000000203047825 */ /* 0x000fc800078e020c */
[----:B------:R-:W-:Y:S01]  /*b170*/  IMAD R27, R27, UR4, RZ ;  /* 0x000000041b1b7c24 */ /* 0x000fe2000f8e02ff */
[----:B0-----:R-:W3:Y:S04]  /*b180*/  LDL R14, [R1+0x1c4] ;  /* 0x0001c400010e7983 */ /* 0x001ee80000100800 */
[----:B------:R-:W4:Y:S04]  /*b190*/  LDL R15, [R1+0x1c0] ;  /* 0x0001c000010f7983 */ /* 0x000f280000100800 */
[----:B------:R0:W-:Y:S01]  /*b1a0*/  STL.64 [R1+0xd28], R6 ;  /* 0x000d280601007387 */ /* 0x0001e20000100a00 */
[----:B------:R-:W-:-:S04]  /*b1b0*/  IMAD.WIDE R16, R18, 0x2, R12 ;  /* 0x0000000212107825 */ /* 0x000fc800078e020c */
[--C-:B------:R-:W-:Y:S01]  /*b1c0*/  IMAD.WIDE R20, R27, 0x2, R12.reuse ;  /* 0x000000021b147825 */ /* 0x100fe200078e020c */
[----:B0-----:R-:W5:Y:S04]  /*b1d0*/  LDL R6, [R1+0x21c] ;  /* 0x00021c0001067983 */ /* 0x001f680000100800 */
[----:B------:R-:W3:Y:S04]  /*b1e0*/  LDL R7, [R1+0x228] ;  /* 0x0002280001077983 */ /* 0x000ee80000100800 */
[----:B------:R0:W-:Y:S04]  /*b1f0*/  STL.64 [R1+0xc38], R10 ;  /* 0x000c380a01007387 */ /* 0x0001e80000100a00 */
[----:B0-----:R-:W4:Y:S04]  /*b200*/  LDL R10, [R1+0x244] ;  /* 0x00024400010a7983 */ /* 0x001f280000100800 */
[----:B------:R-:W4:Y:S04]  /*b210*/  LDL R11, [R1+0x250] ;  /* 0x00025000010b7983 */ /* 0x000f280000100800 */
[----:B------:R0:W-:Y:S04]  /*b220*/  STL.64 [R1+0xd30], R2 ;  /* 0x000d300201007387 */ /* 0x0001e80000100a00 */
[----:B0-----:R-:W4:Y:S04]  /*b230*/  LDL R2, [R1+0x22c] ;  /* 0x00022c0001027983 */ /* 0x001f280000100800 */
[----:B------:R-:W4:Y:S04]  /*b240*/  LDL R3, [R1+0x240] ;  /* 0x0002400001037983 */ /* 0x000f280000100800 */
[----:B------:R0:W-:Y:S04]  /*b250*/  STL.64 [R1+0xc40], R4 ;  /* 0x000c400401007387 */ /* 0x0001e80000100a00 */
[----:B0-----:R-:W5:Y:S04]  /*b260*/  LDL R4, [R1+0x1d4] ;  /* 0x0001d40001047983 */ /* 0x001f680000100800 */
[----:B------:R-:W3:Y:S04]  /*b270*/  LDL R5, [R1+0x1d0] ;  /* 0x0001d00001057983 */ /* 0x000ee80000100800 */
[----:B------:R0:W-:Y:S04]  /*b280*/  STL.64 [R1+0xd38], R18 ;  /* 0x000d381201007387 */ /* 0x0001e80000100a00 */
[----:B0-----:R-:W4:Y:S04]  /*b290*/  LDL R18, [R1+0x20c] ;  /* 0x00020c0001127983 */ /* 0x001f280000100800 */
[----:B------:R-:W5:Y:S04]  /*b2a0*/  LDL R19, [R1+0x218] ;  /* 0x0002180001137983 */ /* 0x000f680000100800 */
[----:B------:R0:W-:Y:S04]  /*b2b0*/  STL.64 [R1+0xc48], R16 ;  /* 0x000c481001007387 */ /* 0x0001e80000100a00 */
[----:B0-----:R-:W3:Y:S04]  /*b2c0*/  LDL R16, [R1+0x1ec] ;  /* 0x0001ec0001107983 */ /* 0x001ee80000100800 */
[----:B------:R-:W4:Y:S04]  /*b2d0*/  LDL R17, [R1+0x208] ;  /* 0x0002080001117983 */ /* 0x000f280000100800 */
[----:B------:R0:W-:Y:S04]  /*b2e0*/  STL.64 [R1+0xc50], R20 ;  /* 0x000c501401007387 */ /* 0x0001e80000100a00 */
[----:B0-----:R-:W5:Y:S04]  /*b2f0*/  LDL R20, [R1+0x198] ;  /* 0x0001980001147983 */ /* 0x001f680000100800 */
[----:B------:R-:W3:Y:S01]  /*b300*/  LDL R21, [R1+0x1e8] ;  /* 0x0001e80001157983 */ /* 0x000ee20000100800 */
[----:B--2---:R-:W-:-:S03]  /*b310*/  IMAD.WIDE R24, R26, 0x2, R12 ;  /* 0x000000021a187825 */ /* 0x004fc600078e020c */
[----:B------:R0:W-:Y:S04]  /*b320*/  STL.64 [R1+0xd40], R26 ;  /* 0x000d401a01007387 */ /* 0x0001e80000100a00 */
[----:B0-----:R-:W2:Y:S04]  /*b330*/  LDL R26, [R1+0x84] ;  /* 0x00008400011a7983 */ /* 0x001ea80000100800 */
[----:B------:R-:W4:Y:S04]  /*b340*/  LDL R27, [R1+0x168] ;  /* 0x00016800011b7983 */ /* 0x000f280000100800 */
[----:B------:R0:W-:Y:S04]  /*b350*/  STL.64 [R1+0xc58], R24 ;  /* 0x000c581801007387 */ /* 0x0001e80000100a00 */
[----:B0-----:R-:W5:Y:S01]  /*b360*/  LDL R25, [R1+0x74] ;  /* 0x0000740001197983 */ /* 0x001f620000100800 */
[----:B------:R-:W-:-:S05]  /*b370*/  IMAD.WIDE R28, R29, 0x2, R12 ;  /* 0x000000021d1c7825 */ /* 0x000fca00078e020c */
[----:B------:R5:W-:Y:S02]  /*b380*/  STL.64 [R1+0xc60], R28 ;  /* 0x000c601c01007387 */ /* 0x000be40000100a00 */
[----:B-----5:R-:W-:-:S04]  /*b390*/  IMAD.WIDE R28, R25, 0x2, R12 ;  /* 0x00000002191c7825 */ /* 0x020fc800078e020c */
[--C-:B--2---:R-:W-:Y:S01]  /*b3a0*/  IMAD.WIDE R24, R26, 0x2, R12.reuse ;  /* 0x000000021a187825 */ /* 0x104fe200078e020c */
[----:B------:R4:W-:Y:S04]  /*b3b0*/  STL.64 [R1+0x8], R28 ;  /* 0x0000081c01007387 */ /* 0x0009e80000100a00 */
[----:B------:R0:W-:Y:S01]  /*b3c0*/  STL.64 [R1+0x18], R24 ;  /* 0x0000181801007387 */ /* 0x0001e20000100a00 */
[----:B----4-:R-:W-:-:S04]  /*b3d0*/  IMAD.WIDE R28, R27, 0x2, R12 ;  /* 0x000000021b1c7825 */ /* 0x010fc800078e020c */
[--C-:B0-----:R-:W-:Y:S01]  /*b3e0*/  IMAD.WIDE R24, R20, 0x2, R12.reuse ;  /* 0x0000000214187825 */ /* 0x101fe200078e020c */
[----:B------:R-:W-:Y:S03]  /*b3f0*/  STL.64 [R1+0x28], R28 ;  /* 0x0000281c01007387 */ /* 0x000fe60000100a00 */
[--C-:B---3--:R-:W-:Y:S01]  /*b400*/  IMAD.WIDE R26, R21, 0x2, R12.reuse ;  /* 0x00000002151a7825 */ /* 0x108fe200078e020c */
[----:B------:R0:W-:Y:S03]  /*b410*/  STL.64 [R1+0x40], R24 ;  /* 0x0000401801007387 */ /* 0x0001e60000100a00 */
[--C-:B------:R-:W-:Y:S01]  /*b420*/  IMAD.WIDE R20, R16, 0x2, R12.reuse ;  /* 0x0000000210147825 */ /* 0x100fe200078e020c */
[----:B------:R-:W-:Y:S04]  /*b430*/  STL.64 [R1+0x50], R26 ;  /* 0x0000501a01007387 */ /* 0x000fe80000100a00 */
[----:B------:R1:W-:Y:S01]  /*b440*/  STL.64 [R1+0x68], R20 ;  /* 0x0000681401007387 */ /* 0x0003e20000100a00 */
[----:B0-----:R-:W-:-:S04]  /*b450*/  IMAD.WIDE R24, R17, 0x2, R12 ;  /* 0x0000000211187825 */ /* 0x001fc800078e020c */
[--C-:B------:R-:W-:Y:S01]  /*b460*/  IMAD.WIDE R16, R18, 0x2, R12.reuse ;  /* 0x0000000212107825 */ /* 0x100fe200078e020c */
[----:B------:R-:W-:Y:S03]  /*b470*/  STL.64 [R1+0x78], R24 ;  /* 0x0000781801007387 */ /* 0x000fe60000100a00 */
[--C-:B-1----:R-:W-:Y:S01]  /*b480*/  IMAD.WIDE R20, R19, 0x2, R12.reuse ;  /* 0x0000000213147825 */ /* 0x102fe200078e020c */
[----:B------:R0:W-:Y:S03]  /*b490*/  STL.64 [R1+0x90], R16 ;  /* 0x0000901001007387 */ /* 0x0001e60000100a00 */
[--C-:B------:R-:W-:Y:S01]  /*b4a0*/  IMAD.WIDE R18, R4, 0x2, R12.reuse ;  /* 0x0000000204127825 */ /* 0x100fe200078e020c */
[----:B------:R-:W-:Y:S04]  /*b4b0*/  STL.64 [R1+0xa0], R20 ;  /* 0x0000a01401007387 */ /* 0x000fe80000100a00 */
[----:B------:R-:W-:Y:S01]  /*b4c0*/  STL.64 [R1+0xb8], R18 ;  /* 0x0000b81201007387 */ /* 0x000fe20000100a00 */
[----:B0-----:R-:W-:-:S04]  /*b4d0*/  IMAD.WIDE R16, R5, 0x2, R12 ;  /* 0x0000000205107825 */ /* 0x001fc800078e020c */
[--C-:B------:R-:W-:Y:S01]  /*b4e0*/  IMAD.WIDE R4, R6, 0x2, R12.reuse ;  /* 0x0000000206047825 */ /* 0x100fe200078e020c */
[----:B------:R0:W-:Y:S03]  /*b4f0*/  STL.64 [R1+0xd0], R16 ;  /* 0x0000d01001007387 */ /* 0x0001e60000100a00 */
[--C-:B------:R-:W-:Y:S01]  /*b500*/  IMAD.WIDE R6, R7, 0x2, R12.reuse ;  /* 0x0000000207067825 */ /* 0x100fe200078e020c */
[----:B------:R1:W-:Y:S04]  /*b510*/  STL.64 [R1+0xe0], R4 ;  /* 0x0000e00401007387 */ /* 0x0003e80000100a00 */
[----:B------:R2:W-:Y:S01]  /*b520*/  STL.64 [R1+0xf8], R6 ;  /* 0x0000f80601007387 */ /* 0x0005e20000100a00 */
[----:B0-----:R-:W-:-:S04]  /*b530*/  IMAD.WIDE R16, R14, 0x2, R12 ;  /* 0x000000020e107825 */ /* 0x001fc800078e020c */
[--C-:B-1----:R-:W-:Y:S01]  /*b540*/  IMAD.WIDE R4, R15, 0x2, R12.reuse ;  /* 0x000000020f047825 */ /* 0x102fe200078e020c */
[----:B--2---:R-:W2:Y:S04]  /*b550*/  LDL R6, [R1+0x26c] ;  /* 0x00026c0001067983 */ /* 0x004ea80000100800 */
[----:B------:R0:W-:Y:S04]  /*b560*/  STL.64 [R1+0x108], R16 ;  /* 0x0001081001007387 */ /* 0x0001e80000100a00 */
[----:B------:R-:W3:Y:S04]  /*b570*/  LDL R7, [R1+0x274] ;  /* 0x0002740001077983 */ /* 0x000ee80000100800 */
[----:B------:R1:W-:Y:S04]  /*b580*/  STL.64 [R1+0x120], R4 ;  /* 0x0001200401007387 */ /* 0x0003e80000100a00 */
[----:B------:R-:W4:Y:S01]  /*b590*/  LDL R14, [R1+0x280] ;  /* 0x00028000010e7983 */ /* 0x000f220000100800 */
[----:B0-----:R-:W-:-:S03]  /*b5a0*/  IMAD.WIDE R16, R10, 0x2, R12 ;  /* 0x000000020a107825 */ /* 0x001fc600078e020c */
[----:B------:R-:W5:Y:S01]  /*b5b0*/  LDL R15, [R1+0x284] ;  /* 0x00028400010f7983 */ /* 0x000f620000100800 */
[----:B-1----:R-:W-:-:S04]  /*b5c0*/  IMAD.WIDE R4, R2, 0x2, R12 ;  /* 0x0000000202047825 */ /* 0x002fc800078e020c */
[--C-:B------:R-:W-:Y:S01]  /*b5d0*/  IMAD.WIDE R2, R3, 0x2, R12.reuse ;  /* 0x0000000203027825 */ /* 0x100fe200078e020c */
[----:B------:R0:W-:Y:S04]  /*b5e0*/  STL.64 [R1+0x130], R4 ;  /* 0x0001300401007387 */ /* 0x0001e80000100a00 */
[----:B------:R1:W-:Y:S04]  /*b5f0*/  STL.64 [R1+0x148], R2 ;  /* 0x0001480201007387 */ /* 0x0003e80000100a00 */
[----:B------:R-:W-:Y:S01]  /*b600*/  STL.64 [R1+0x160], R16 ;  /* 0x0001601001007387 */ /* 0x000fe20000100a00 */
[----:B0-----:R-:W-:-:S04]  /*b610*/  IMAD.WIDE R4, R11, 0x2, R12 ;  /* 0x000000020b047825 */ /* 0x001fc800078e020c */
[--C-:B-1----:R-:W-:Y:S01]  /*b620*/  IMAD.WIDE R2, R22, 0x2, R12.reuse ;  /* 0x0000000216027825 */ /* 0x102fe200078e020c */
[----:B------:R0:W-:Y:S03]  /*b630*/  STL.64 [R1+0x170], R4 ;  /* 0x0001700401007387 */ /* 0x0001e60000100a00 */
[--C-:B------:R-:W-:Y:S01]  /*b640*/  IMAD.WIDE R10, R23, 0x2, R12.reuse ;  /* 0x00000002170a7825 */ /* 0x100fe200078e020c */
[----:B------:R1:W-:Y:S04]  /*b650*/  STL.64 [R1+0x190], R2 ;  /* 0x0001900201007387 */ /* 0x0003e80000100a00 */
[----:B------:R-:W-:Y:S01]  /*b660*/  STL.64 [R1+0x1a0], R10 ;  /* 0x0001a00a01007387 */ /* 0x000fe20000100a00 */
[----:B0-----:R-:W-:-:S03]  /*b670*/  IMAD.WIDE R4, R8, 0x2, R12 ;  /* 0x0000000208047825 */ /* 0x001fc600078e020c */
[----:B------:R-:W3:Y:S04]  /*b680*/  LDL R28, [R1+0x28c] ;  /* 0x00028c00011c7983 */ /* 0x000ee80000100800 */
[----:B------:R-:W-:Y:S04]  /*b690*/  STL.64 [R1+0x1b8], R4 ;  /* 0x0001b80401007387 */ /* 0x000fe80000100a00 */
[----:B------:R-:W2:Y:S01]  /*b6a0*/  LDL R29, [R1+0x290] ;  /* 0x00029000011d7983 */ /* 0x000ea20000100800 */
[----:B-1----:R-:W-:-:S05]  /*b6b0*/  IMAD.WIDE R2, R9, 0x2, R12 ;  /* 0x0000000209027825 */ /* 0x002fca00078e020c */
[----:B------:R-:W-:Y:S04]  /*b6c0*/  STL.64 [R1+0x1c8], R2 ;  /* 0x0001c80201007387 */ /* 0x000fe80000100a00 */
[----:B--2---:R0:W-:Y:S04]  /*b6d0*/  STL [R1+0xd58], R29 ;  /* 0x000d581d01007387 */ /* 0x0041e80000100800 */
[----:B0-----:R-:W2:Y:S01]  /*b6e0*/  LDL R29, [R1+0x288] ;  /* 0x00028800011d7983 */ /* 0x001ea20000100800 */
[----:B------:R-:W-:-:S03]  /*b6f0*/  IMAD.WIDE R2, R6, 0x2, R12 ;  /* 0x0000000206027825 */ /* 0x000fc600078e020c */
[----:B---3--:R-:W-:Y:S01]  /*b700*/  STL [R1+0xd5c], R28 ;  /* 0x000d5c1c01007387 */ /* 0x008fe20000100800 */
[----:B------:R-:W-:-:S03]  /*b710*/  IMAD.WIDE R4, R7, 0x2, R12 ;  /* 0x0000000207047825 */ /* 0x000fc600078e020c */
[----:B------:R-:W3:Y:S01]  /*b720*/  LDL R24, [R1+0x294] ;  /* 0x0002940001187983 */ /* 0x000ee20000100800 */
[----:B----4-:R-:W-:-:S03]  /*b730*/  IMAD.WIDE R6, R14, 0x2, R12 ;  /* 0x000000020e067825 */ /* 0x010fc600078e020c */
[----:B------:R-:W4:Y:S04]  /*b740*/  LDL R25, [R1+0x298] ;  /* 0x0002980001197983 */ /* 0x000f280000100800 */
        /* <DEDUP_REMOVED lines=12> */
[----:B------:R5:W-:Y:S04]  /*b810*/  STL.64 [R1+0x1e0], R2 ;  /* 0x0001e00201007387 */ /* 0x000be80000100a00 */
[----:B------:R0:W-:Y:S01]  /*b820*/  STL.64 [R1+0x200], R4 ;  /* 0x0002000401007387 */ /* 0x0001e20000100a00 */
[----:B-----5:R-:W-:-:S03]  /*b830*/  IMAD.WIDE R2, R15, 0x2, R12 ;  /* 0x000000020f027825 */ /* 0x020fc600078e020c */
[----:B0-----:R-:W5:Y:S04]  /*b840*/  LDL R4, [R1+0x2cc] ;  /* 0x0002cc0001047983 */ /* 0x001f680000100800 */
[----:B------:R-:W-:Y:S04]  /*b850*/  STL.64 [R1+0x210], R6 ;  /* 0x0002100601007387 */ /* 0x000fe80000100a00 */
[----:B------:R-:W5:Y:S04]  /*b860*/  LDL R5, [R1+0x2d0] ;  /* 0x0002d00001057983 */ /* 0x000f680000100800 */
[----:B------:R0:W-:Y:S04]  /*b870*/  STL.64 [R1+0x220], R2 ;  /* 0x0002200201007387 */ /* 0x0001e80000100a00 */
[----:B------:R-:W5:Y:S04]  /*b880*/  LDL R10, [R1+0x2dc] ;  /* 0x0002dc00010a7983 */ /* 0x000f680000100800 */
[----:B------:R-:W5:Y:S04]  /*b890*/  LDL R11, [R1+0x2e0] ;  /* 0x0002e000010b7983 */ /* 0x000f680000100800 */
[----:B0-----:R-:W5:Y:S04]  /*b8a0*/  LDL R2, [R1+0x2d4] ;  /* 0x0002d40001027983 */ /* 0x001f680000100800 */
[----:B------:R-:W5:Y:S04]  /*b8b0*/  LDL R3, [R1+0x2d8] ;  /* 0x0002d80001037983 */ /* 0x000f680000100800 */
[----:B------:R-:W5:Y:S04]  /*b8c0*/  LDL R6, [R1+0x2e4] ;  /* 0x0002e40001067983 */ /* 0x000f680000100800 */
[----:B------:R-:W5:Y:S04]  /*b8d0*/  LDL R7, [R1+0x2e8] ;  /* 0x0002e80001077983 */ /* 0x000f680000100800 */
[----:B------:R-:W5:Y:S04]  /*b8e0*/  LDL R14, [R1+0x2ec] ;  /* 0x0002ec00010e7983 */ /* 0x000f680000100800 */
[----:B------:R-:W5:Y:S01]  /*b8f0*/  LDL R15, [R1+0x2f0] ;  /* 0x0002f000010f7983 */ /* 0x000f620000100800 */
[----:B--2---:R-:W-:-:S05]  /*b900*/  IMAD.WIDE R28, R29, 0x2, R12 ;  /* 0x000000021d1c7825 */ /* 0x004fca00078e020c */
[----:B------:R0:W-:Y:S04]  /*b910*/  STL.64 [R1+0x238], R28 ;  /* 0x0002381c01007387 */ /* 0x0001e80000100a00 */
[----:B0-----:R-:W2:Y:S02]  /*b920*/  LDL.LU R28, [R1+0xd5c] ;  /* 0x000d5c00011c7983 */ /* 0x001ea40000300800 */
[----:B--2---:R-:W-:-:S05]  /*b930*/  IMAD.WIDE R28, R28, 0x2, R12 ;  /* 0x000000021c1c7825 */ /* 0x004fca00078e020c */
[----:B------:R0:W-:Y:S04]  /*b940*/  STL.64 [R1+0x248], R28 ;  /* 0x0002481c01007387 */ /* 0x0001e80000100a00 */
[----:B0-----:R-:W2:Y:S02]  /*b950*/  LDL.LU R29, [R1+0xd58] ;  /* 0x000d5800011d7983 */ /* 0x001ea40000300800 */
[----:B--2---:R-:W-:-:S05]  /*b960*/  IMAD.WIDE R28, R29, 0x2, R12 ;  /* 0x000000021d1c7825 */ /* 0x004fca00078e020c */
[----:B------:R3:W-:Y:S02]  /*b970*/  STL.64 [R1+0x260], R28 ;  /* 0x0002601c01007387 */ /* 0x0007e40000100a00 */
[----:B---3--:R-:W-:-:S05]  /*b980*/  IMAD.WIDE R28, R24, 0x2, R12 ;  /* 0x00000002181c7825 */ /* 0x008fca00078e020c */
[----:B------:R4:W-:Y:S02]  /*b990*/  STL.64 [R1+0x278], R28 ;  /* 0x0002781c01007387 */ /* 0x0009e40000100a00 */
[----:B----4-:R-:W-:-:S04]  /*b9a0*/  IMAD.WIDE R28, R25, 0x2, R12 ;  /* 0x00000002191c7825 */ /* 0x010fc800078e020c */
[--C-:B------:R-:W-:Y:S01]  /*b9b0*/  IMAD.WIDE R24, R26, 0x2, R12.reuse ;  /* 0x000000021a187825 */ /* 0x100fe200078e020c */
[----:B------:R0:W-:Y:S03]  /*b9c0*/  STL.64 [R1+0x4d8], R28 ;  /* 0x0004d81c01007387 */ /* 0x0001e60000100a00 */
[--C-:B------:R-:W-:Y:S01]  /*b9d0*/  IMAD.WIDE R26, R27, 0x2, R12.reuse ;  /* 0x000000021b1a7825 */ /* 0x100fe200078e020c */
[----:B------:R1:W-:Y:S04]  /*b9e0*/  STL.64 [R1+0x4e8], R24 ;  /* 0x0004e81801007387 */ /* 0x0003e80000100a00 */
[----:B------:R2:W-:Y:S01]  /*b9f0*/  STL.64 [R1+0x4f8], R26 ;  /* 0x0004f81a01007387 */ /* 0x0005e20000100a00 */
[----:B0-----:R-:W-:-:S04]  /*ba00*/  IMAD.WIDE R28, R20, 0x2, R12 ;  /* 0x00000002141c7825 */ /* 0x001fc800078e020c */
[--C-:B-1----:R-:W-:Y:S01]  /*ba10*/  IMAD.WIDE R24, R21, 0x2, R12.reuse ;  /* 0x0000000215187825 */ /* 0x102fe200078e020c */
[----:B------:R-:W-:Y:S03]  /*ba20*/  STL.64 [R1+0x508], R28 ;  /* 0x0005081c01007387 */ /* 0x000fe60000100a00 */
[--C-:B--2---:R-:W-:Y:S01]  /*ba30*/  IMAD.WIDE R26, R16, 0x2, R12.reuse ;  /* 0x00000002101a7825 */ /* 0x104fe200078e020c */
[----:B------:R0:W-:Y:S03]  /*ba40*/  STL.64 [R1+0x518], R24 ;  /* 0x0005181801007387 */ /* 0x0001e60000100a00 */
[--C-:B------:R-:W-:Y:S01]  /*ba50*/  IMAD.WIDE R20, R17, 0x2, R12.reuse ;  /* 0x0000000211147825 */ /* 0x100fe200078e020c */
[----:B------:R-:W-:Y:S03]  /*ba60*/  STL.64 [R1+0x528], R26 ;  /* 0x0005281a01007387 */ /* 0x000fe60000100a00 */
[--C-:B------:R-:W-:Y:S01]  /*ba70*/  IMAD.WIDE R16, R19, 0x2, R12.reuse ;  /* 0x0000000213107825 */ /* 0x100fe200078e020c */
[----:B------:R1:W-:Y:S03]  /*ba80*/  STL.64 [R1+0x538], R20 ;  /* 0x0005381401007387 */ /* 0x0003e60000100a00 */
[----:B0-----:R-:W-:-:S04]  /*ba90*/  IMAD.WIDE R24, R18, 0x2, R12 ;  /* 0x0000000212187825 */ /* 0x001fc800078e020c */
[--C-:B------:R-:W-:Y:S01]  /*baa0*/  IMAD.WIDE R18, R23, 0x2, R12.reuse ;  /* 0x0000000217127825 */ /* 0x100fe200078e020c */
[----:B------:R-:W-:Y:S03]  /*bab0*/  STL.64 [R1+0x548], R24 ;  /* 0x0005481801007387 */ /* 0x000fe60000100a00 */
[--C-:B-1----:R-:W-:Y:S01]  /*bac0*/  IMAD.WIDE R20, R22, 0x2, R12.reuse ;  /* 0x0000000216147825 */ /* 0x102fe200078e020c */
[----:B------:R0:W-:Y:S04]  /*bad0*/  STL.64 [R1+0x558], R16 ;  /* 0x0005581001007387 */ /* 0x0001e80000100a00 */
[----:B------:R-:W-:Y:S04]  /*bae0*/  STL.64 [R1+0x568], R20 ;  /* 0x0005681401007387 */ /* 0x000fe80000100a00 */
[----:B------:R5:W-:Y:S01]  /*baf0*/  STL.64 [R1+0x578], R18 ;  /* 0x0005781201007387 */ /* 0x000be20000100a00 */
[----:B0-----:R-:W-:-:S03]  /*bb00*/  IMAD.WIDE R16, R8, 0x2, R12 ;  /* 0x0000000208107825 */ /* 0x001fc600078e020c */
[----:B------:R-:W2:Y:S01]  /*bb10*/  LDL R22, [R1+0x2f4] ;  /* 0x0002f40001167983 */ /* 0x000ea20000100800 */
[----:B------:R-:W-:-:S03]  /*bb20*/  IMAD.WIDE R8, R9, 0x2, R12 ;  /* 0x0000000209087825 */ /* 0x000fc600078e020c */
[----:B------:R0:W-:Y:S01]  /*bb30*/  STL.64 [R1+0x588], R16 ;  /* 0x0005881001007387 */ /* 0x0001e20000100a00 */
[----:B-----5:R-:W-:-:S03]  /*bb40*/  IMAD.WIDE R18, R4, 0x2, R12 ;  /* 0x0000000204127825 */ /* 0x020fc600078e020c */
[----:B------:R-:W3:Y:S04]  /*bb50*/  LDL R23, [R1+0x2f8] ;  /* 0x0002f80001177983 */ /* 0x000ee80000100800 */
[----:B------:R1:W-:Y:S01]  /*bb60*/  STL.64 [R1+0x598], R8 ;  /* 0x0005980801007387 */ /* 0x0003e20000100a00 */
[----:B0-----:R-:W-:-:S04]  /*bb70*/  IMAD.WIDE R16, R5, 0x2, R12 ;  /* 0x0000000205107825 */ /* 0x001fc800078e020c */
[--C-:B------:R-:W-:Y:S01]  /*bb80*/  IMAD.WIDE R4, R2, 0x2, R12.reuse ;  /* 0x0000000202047825 */ /* 0x100fe200078e020c */
[----:B-1----:R-:W4:Y:S03]  /*bb90*/  LDL R8, [R1+0x2fc] ;  /* 0x0002fc0001087983 */ /* 0x002f260000100800 */
[--C-:B------:R-:W-:Y:S01]  /*bba0*/  IMAD.WIDE R2, R3, 0x2, R12.reuse ;  /* 0x0000000203027825 */ /* 0x100fe200078e020c */
[----:B------:R-:W5:Y:S04]  /*bbb0*/  LDL R9, [R1+0x300] ;  /* 0x0003000001097983 */ /* 0x000f680000100800 */
[----:B------:R-:W-:Y:S04]  /*bbc0*/  STL.64 [R1+0x5a8], R18 ;  /* 0x0005a81201007387 */ /* 0x000fe80000100a00 */
[----:B------:R0:W-:Y:S04]  /*bbd0*/  STL.64 [R1+0x5b8], R16 ;  /* 0x0005b81001007387 */ /* 0x0001e80000100a00 */
[----:B------:R1:W-:Y:S04]  /*bbe0*/  STL.64 [R1+0x5c8], R4 ;  /* 0x0005c80401007387 */ /* 0x0003e80000100a00 */
[----:B------:R1:W-:Y:S01]  /*bbf0*/  STL.64 [R1+0x5d8], R2 ;  /* 0x0005d80201007387 */ /* 0x0003e20000100a00 */
[----:B0-----:R-:W-:-:S04]  /*bc00*/  IMAD.WIDE R16, R10, 0x2, R12 ;  /* 0x000000020a107825 */ /* 0x001fc800078e020c */
[--C-:B-1----:R-:W-:Y:S01]  /*bc10*/  IMAD.WIDE R4, R11, 0x2, R12.reuse ;  /* 0x000000020b047825 */ /* 0x102fe200078e020c */
[----:B------:R-:W-:Y:S03]  /*bc20*/  STL.64 [R1+0x5e8], R16 ;  /* 0x0005e81001007387 */ /* 0x000fe60000100a00 */
[--C-:B------:R-:W-:Y:S01]  /*bc30*/  IMAD.WIDE R2, R6, 0x2, R12.reuse ;  /* 0x0000000206027825 */ /* 0x100fe200078e020c */
        /* <DEDUP_REMOVED lines=29> */
[----:B------:R-:W-:Y:S04]  /*be10*/  STL.64 [R1+0x658], R6 ;  /* 0x0006580601007387 */ /* 0x000fe80000100a00 */
[----:B------:R-:W4:Y:S01]  /*be20*/  LDL R18, [R1+0x340] ;  /* 0x0003400001127983 */ /* 0x000f220000100800 */
[----:B-----5:R-:W-:-:S03]  /*be30*/  IMAD.WIDE R2, R9, 0x2, R12 ;  /* 0x0000000209027825 */ /* 0x020fc600078e020c */
[----:B------:R0:W-:Y:S04]  /*be40*/  STL.64 [R1+0x668], R4 ;  /* 0x0006680401007387 */ /* 0x0001e80000100a00 */
[----:B------:R-:W5:Y:S04]  /*be50*/  LDL R19, [R1+0x344] ;  /* 0x0003440001137983 */ /* 0x000f680000100800 */
[----:B------:R1:W-:Y:S04]  /*be60*/  STL.64 [R1+0x678], R2 ;  /* 0x0006780201007387 */ /* 0x0003e80000100a00 */
[----:B0-----:R-:W5:Y:S04]  /*be70*/  LDL R4, [R1+0x348] ;  /* 0x0003480001047983 */ /* 0x001f680000100800 */
[----:B------:R-:W5:Y:S04]  /*be80*/  LDL R5, [R1+0x34c] ;  /* 0x00034c0001057983 */ /* 0x000f680000100800 */
[----:B-1----:R-:W5:Y:S04]  /*be90*/  LDL R2, [R1+0x350] ;  /* 0x0003500001027983 */ /* 0x002f680000100800 */
[----:B------:R-:W5:Y:S04]  /*bea0*/  LDL R3, [R1+0x354] ;  /* 0x0003540001037983 */ /* 0x000f680000100800 */
[----:B------:R-:W5:Y:S04]  /*beb0*/  LDL R6, [R1+0x358] ;  /* 0x0003580001067983 */ /* 0x000f680000100800 */
        /* <DEDUP_REMOVED lines=13> */
[----:B---3--:R-:W-:-:S04]  /*bf90*/  IMAD.WIDE R28, R24, 0x2, R12 ;  /* 0x00000002181c7825 */ /* 0x008fc800078e020c */
[--C-:B----4-:R-:W-:Y:S01]  /*bfa0*/  IMAD.WIDE R24, R25, 0x2, R12.reuse ;  /* 0x0000000219187825 */ /* 0x110fe200078e020c */
        /* <DEDUP_REMOVED lines=17> */
[----:B------:R1:W-:Y:S01]  /*c0c0*/  STL.64 [R1+0x748], R10 ;  /* 0x0007480a01007387 */ /* 0x0003e20000100a00 */
[----:B0-----:R-:W-:-:S04]  /*c0d0*/  IMAD.WIDE R16, R14, 0x2, R12 ;  /* 0x000000020e107825 */ /* 0x001fc800078e020c */
[--C-:B------:R-:W-:Y:S01]  /*c0e0*/  IMAD.WIDE R14, R15, 0x2, R12.reuse ;  /* 0x000000020f0e7825 */ /* 0x100fe200078e020c */
[----:B-1----:R-:W2:Y:S04]  /*c0f0*/  LDL R10, [R1+0x370] ;  /* 0x00037000010a7983 */ /* 0x002ea80000100800 */
[----:B------:R0:W-:Y:S01]  /*c100*/  STL.64 [R1+0x758], R16 ;  /* 0x0007581001007387 */ /* 0x0001e20000100a00 */
[----:B-----5:R-:W-:-:S03]  /*c110*/  IMAD.WIDE R20, R19, 0x2, R12 ;  /* 0x0000000213147825 */ /* 0x020fc600078e020c */
[----:B------:R-:W3:Y:S04]  /*c120*/  LDL R11, [R1+0x374] ;  /* 0x00037400010b7983 */ /* 0x000ee80000100800 */
[----:B------:R1:W-:Y:S01]  /*c130*/  STL.64 [R1+0x768], R14 ;  /* 0x0007680e01007387 */ /* 0x0003e20000100a00 */
[----:B0-----:R-:W-:-:S04]  /*c140*/  IMAD.WIDE R16, R18, 0x2, R12 ;  /* 0x0000000212107825 */ /* 0x001fc800078e020c */
[--C-:B------:R-:W-:Y:S01]  /*c150*/  IMAD.WIDE R18, R4, 0x2, R12.reuse ;  /* 0x0000000204127825 */ /* 0x100fe200078e020c */
[----:B-1----:R-:W4:Y:S04]  /*c160*/  LDL R14, [R1+0x270] ;  /* 0x00027000010e7983 */ /* 0x002f280000100800 */
[----:B------:R-:W5:Y:S04]  /*c170*/  LDL R15, [R1+0x25c] ;  /* 0x00025c00010f7983 */ /* 0x000f680000100800 */
[----:B------:R0:W-:Y:S04]  /*c180*/  STL.64 [R1+0x778], R16 ;  /* 0x0007781001007387 */ /* 0x0001e80000100a00 */
        /* <DEDUP_REMOVED lines=39> */
[----:B------:R0:W-:Y:S04]  /*c400*/  STL.64 [R1+0x848], R16 ;  /* 0x0008481001007387 */ /* 0x0001e80000100a00 */
[----:B------:R-:W4:Y:S01]  /*c410*/  LDL.LU R28, [R1+0x118] ;  /* 0x00011800011c7983 */ /* 0x000f220000300800 */
[----:B-----5:R-:W-:-:S03]  /*c420*/  IMAD.WIDE R4, R15, 0x2, R12 ;  /* 0x000000020f047825 */ /* 0x020fc600078e020c */
[----:B------:R-:W-:Y:S04]  /*c430*/  STL.64 [R1+0x858], R10 ;  /* 0x0008580a01007387 */ /* 0x000fe80000100a00 */
[----:B------:R-:W5:Y:S04]  /*c440*/  LDL.LU R29, [R1+0xf4] ;  /* 0x0000f400011d7983 */ /* 0x000f680000300800 */
[----:B------:R1:W-:Y:S04]  /*c450*/  STL.64 [R1+0x868], R4 ;  /* 0x0008680401007387 */ /* 0x0003e80000100a00 */
[----:B------:R-:W5:Y:S04]  /*c460*/  LDL.LU R24, [R1+0xf0] ;  /* 0x0000f00001187983 */ /* 0x000f680000300800 */
[----:B------:R-:W5:Y:S04]  /*c470*/  LDL.LU R25, [R1+0xcc] ;  /* 0x0000cc0001197983 */ /* 0x000f680000300800 */
[----:B------:R-:W5:Y:S04]  /*c480*/  LDL.LU R20, [R1+0xc8] ;  /* 0x0000c80001147983 */ /* 0x000f680000300800 */
[----:B------:R-:W5:Y:S04]  /*c490*/  LDL.LU R21, [R1+0xb4] ;  /* 0x0000b40001157983 */ /* 0x000f680000300800 */
[----:B0-----:R-:W5:Y:S04]  /*c4a0*/  LDL.LU R16, [R1+0xb0] ;  /* 0x0000b00001107983 */ /* 0x001f680000300800 */
[----:B------:R-:W5:Y:S04]  /*c4b0*/  LDL.LU R17, [R1+0x8c] ;  /* 0x00008c0001117983 */ /* 0x000f680000300800 */
[----:B-1----:R-:W5:Y:S04]  /*c4c0*/  LDL.LU R4, [R1+0x88] ;  /* 0x0000880001047983 */ /* 0x002f680000300800 */
[----:B------:R-:W5:Y:S04]  /*c4d0*/  LDL.LU R5, [R1+0x64] ;  /* 0x0000640001057983 */ /* 0x000f680000300800 */
[----:B------:R-:W5:Y:S04]  /*c4e0*/  LDL.LU R10, [R1+0x60] ;  /* 0x00006000010a7983 */ /* 0x000f680000300800 */
[----:B------:R-:W5:Y:S04]  /*c4f0*/  LDL.LU R11, [R1+0x3c] ;  /* 0x00003c00010b7983 */ /* 0x000f680000300800 */
[----:B------:R-:W5:Y:S04]  /*c500*/  LDL.LU R14, [R1+0x38] ;  /* 0x00003800010e7983 */ /* 0x000f680000300800 */
[----:B------:R-:W5:Y:S01]  /*c510*/  LDL.LU R15, [R1+0x378] ;  /* 0x00037800010f7983 */ /* 0x000f620000300800 */
        /* <DEDUP_REMOVED lines=11> */
[----:B0-----:R-:W2:Y:S04]  /*c5d0*/  LDL.LU.64 R26, [R1+0xd40] ;  /* 0x000d4000011a7983 */ /* 0x001ea80000300a00 */
[----:B------:R0:W-:Y:S02]  /*c5e0*/  STL.64 [R1+0x8b8], R18 ;  /* 0x0008b81201007387 */ /* 0x0001e40000100a00 */
[----:B0-----:R-:W-:-:S04]  /*c5f0*/  IMAD.WIDE R18, R2, 0x2, R12 ;  /* 0x0000000202127825 */ /* 0x001fc800078e020c */
[--C-:B------:R-:W-:Y:S01]  /*c600*/  IMAD.WIDE R2, R3, 0x2, R12.reuse ;  /* 0x0000000203027825 */ /* 0x100fe200078e020c */
[----:B------:R0:W-:Y:S04]  /*c610*/  STL.64 [R1+0x8c8], R18 ;  /* 0x0008c81201007387 */ /* 0x0001e80000100a00 */
[----:B0-----:R-:W3:Y:S04]  /*c620*/  LDL.LU.64 R18, [R1+0xd38] ;  /* 0x000d380001127983 */ /* 0x001ee80000300a00 */
[----:B------:R0:W-:Y:S02]  /*c630*/  STL.64 [R1+0x8d8], R2 ;  /* 0x0008d80201007387 */ /* 0x0001e40000100a00 */
[----:B0-----:R-:W-:-:S04]  /*c640*/  IMAD.WIDE R2, R6, 0x2, R12 ;  /* 0x0000000206027825 */ /* 0x001fc800078e020c */
[--C-:B------:R-:W-:Y:S01]  /*c650*/  IMAD.WIDE R6, R7, 0x2, R12.reuse ;  /* 0x0000000207067825 */ /* 0x100fe200078e020c */
[----:B------:R0:W-:Y:S04]  /*c660*/  STL.64 [R1+0x8e8], R2 ;  /* 0x0008e80201007387 */ /* 0x0001e80000100a00 */
[----:B0-----:R-:W4:Y:S04]  /*c670*/  LDL.LU.64 R2, [R1+0xd30] ;  /* 0x000d300001027983 */ /* 0x001f280000300a00 */
[----:B------:R0:W-:Y:S02]  /*c680*/  STL.64 [R1+0x8f8], R6 ;  /* 0x0008f80601007387 */ /* 0x0001e40000100a00 */
[----:B0-----:R-:W-:-:S05]  /*c690*/  IMAD.WIDE R6, R22, 0x2, R12 ;  /* 0x0000000216067825 */ /* 0x001fca00078e020c */
[----:B------:R0:W-:Y:S02]  /*c6a0*/  STL.64 [R1+0x908], R6 ;  /* 0x0009080601007387 */ /* 0x0001e40000100a00 */
[----:B0-----:R-:W-:-:S04]  /*c6b0*/  IMAD.WIDE R6, R8, 0x2, R12 ;  /* 0x0000000208067825 */ /* 0x001fc800078e020c */
[--C-:B------:R-:W-:Y:S01]  /*c6c0*/  IMAD.WIDE R8, R9, 0x2, R12.reuse ;  /* 0x0000000209087825 */ /* 0x100fe200078e020c */
[----:B------:R0:W-:Y:S04]  /*c6d0*/  STL.64 [R1+0x918], R6 ;  /* 0x0009180601007387 */ /* 0x0001e80000100a00 */
[----:B0-----:R-:W5:Y:S04]  /*c6e0*/  LDL.LU.64 R6, [R1+0xd28] ;  /* 0x000d280001067983 */ /* 0x001f680000300a00 */
[----:B------:R0:W-:Y:S04]  /*c6f0*/  STL.64 [R1+0x928], R8 ;  /* 0x0009280801007387 */ /* 0x0001e80000100a00 */
[----:B0-----:R-:W2:Y:S01]  /*c700*/  LDL.LU.64 R8, [R1+0xd20] ;  /* 0x000d200001087983 */ /* 0x001ea20000300a00 */
[----:B------:R-:W-:-:S05]  /*c710*/  IMAD.WIDE R22, R23, 0x2, R12 ;  /* 0x0000000217167825 */ /* 0x000fca00078e020c */
[----:B------:R2:W-:Y:S02]  /*c720*/  STL.64 [R1+0x938], R22 ;  /* 0x0009381601007387 */ /* 0x0005e40000100a00 */
[--C-:B--2---:R-:W-:Y:S02]  /*c730*/  IMAD.WIDE R22, R8, 0x2, R12.reuse ;  /* 0x0000000208167825 */ /* 0x104fe400078e020c */
[----:B------:R-:W4:Y:S04]  /*c740*/  LDL.LU R8, [R1+0xd1c] ;  /* 0x000d1c0001087983 */ /* 0x000f280000300800 */
[----:B------:R0:W-:Y:S02]  /*c750*/  STL.64 [R1+0x948], R22 ;  /* 0x0009481601007387 */ /* 0x0001e40000100a00 */
[----:B0-----:R-:W-:-:S02]  /*c760*/  IMAD.WIDE R22, R9, 0x2, R12 ;  /* 0x0000000209167825 */ /* 0x001fc400078e020c */
[----:B------:R-:W4:Y:S04]  /*c770*/  LDL.LU R9, [R1+0xd18] ;  /* 0x000d180001097983 */ /* 0x000f280000300800 */
[----:B------:R3:W-:Y:S02]  /*c780*/  STL.64 [R1+0x958], R22 ;  /* 0x0009581601007387 */ /* 0x0007e40000100a00 */
[----:B---3--:R-:W-:-:S05]  /*c790*/  IMAD.WIDE R22, R19, 0x2, R12 ;  /* 0x0000000213167825 */ /* 0x008fca00078e020c */
[----:B------:R5:W-:Y:S02]  /*c7a0*/  STL.64 [R1+0x968], R22 ;  /* 0x0009681601007387 */ /* 0x000be40000100a00 */
[----:B-----5:R-:W-:-:S05]  /*c7b0*/  IMAD.WIDE R22, R7, 0x2, R12 ;  /* 0x0000000207167825 */ /* 0x020fca00078e020c */
[----:B------:R0:W-:Y:S02]  /*c7c0*/  STL.64 [R1+0x978], R22 ;  /* 0x0009781601007387 */ /* 0x0001e40000100a00 */
[----:B0-----:R-:W-:-:S05]  /*c7d0*/  IMAD.WIDE R22, R28, 0x2, R12 ;  /* 0x000000021c167825 */ /* 0x001fca00078e020c */
[----:B------:R0:W-:Y:S04]  /*c7e0*/  STL.64 [R1+0x988], R22 ;  /* 0x0009881601007387 */ /* 0x0001e80000100a00 */
[----:B------:R-:W-:Y:S04]  /*c7f0*/  STL [R1+0xc68], R29 ;  /* 0x000c681d01007387 */ /* 0x000fe80000100800 */
[----:B------:R1:W-:Y:S01]  /*c800*/  STL [R1+0xc6c], R28 ;  /* 0x000c6c1c01007387 */ /* 0x0003e20000100800 */
[----:B0-----:R-:W-:-:S05]  /*c810*/  IMAD.WIDE R22, R29, 0x2, R12 ;  /* 0x000000021d167825 */ /* 0x001fca00078e020c */
[----:B------:R0:W-:Y:S01]  /*c820*/  STL.64 [R1+0x998], R22 ;  /* 0x0009981601007387 */ /* 0x0001e20000100a00 */
[----:B-1----:R-:W-:-:S03]  /*c830*/  IMAD.WIDE R28, R24, 0x2, R12 ;  /* 0x00000002181c7825 */ /* 0x002fc600078e020c */
[----:B------:R1:W-:Y:S04]  /*c840*/  STL.64 [R1+0xc70], R24 ;  /* 0x000c701801007387 */ /* 0x0003e80000100a00 */
[----:B------:R-:W-:Y:S01]  /*c850*/  STL.64 [R1+0x9a8], R28 ;  /* 0x0009a81c01007387 */ /* 0x000fe20000100a00 */
[----:B0-----:R-:W-:-:S04]  /*c860*/  IMAD.WIDE R22, R25, 0x2, R12 ;  /* 0x0000000219167825 */ /* 0x001fc800078e020c */
[--C-:B-1----:R-:W-:Y:S01]  /*c870*/  IMAD.WIDE R24, R20, 0x2, R12.reuse ;  /* 0x0000000214187825 */ /* 0x102fe200078e020c */
[----:B------:R0:W-:Y:S04]  /*c880*/  STL.64 [R1+0x9b8], R22 ;  /* 0x0009b81601007387 */ /* 0x0001e80000100a00 */
[----:B------:R1:W-:Y:S04]  /*c890*/  STL.64 [R1+0xc78], R20 ;  /* 0x000c781401007387 */ /* 0x0003e80000100a00 */
[----:B------:R-:W-:Y:S01]  /*c8a0*/  STL.64 [R1+0x9c8], R24 ;  /* 0x0009c81801007387 */ /* 0x000fe20000100a00 */
[----:B0-----:R-:W-:-:S04]  /*c8b0*/  IMAD.WIDE R22, R21, 0x2, R12 ;  /* 0x0000000215167825 */ /* 0x001fc800078e020c */
[--C-:B-1----:R-:W-:Y:S01]  /*c8c0*/  IMAD.WIDE R20, R16, 0x2, R12.reuse ;  /* 0x0000000210147825 */ /* 0x102fe200078e020c */
[----:B------:R0:W-:Y:S04]  /*c8d0*/  STL.64 [R1+0x9d8], R22 ;  /* 0x0009d81601007387 */ /* 0x0001e80000100a00 */
[----:B------:R1:W-:Y:S04]  /*c8e0*/  STL.64 [R1+0xc80], R16 ;  /* 0x000c801001007387 */ /* 0x0003e80000100a00 */
[----:B------:R2:W-:Y:S01]  /*c8f0*/  STL.64 [R1+0x9e8], R20 ;  /* 0x0009e81401007387 */ /* 0x0005e20000100a00 */
[----:B0-----:R-:W-:-:S04]  /*c900*/  IMAD.WIDE R22, R17, 0x2, R12 ;  /* 0x0000000211167825 */ /* 0x001fc800078e020c */
[--C-:B-1----:R-:W-:Y:S01]  /*c910*/  IMAD.WIDE R16, R5, 0x2, R12.reuse ;  /* 0x0000000205107825 */ /* 0x102fe200078e020c */
[----:B------:R-:W-:Y:S03]  /*c920*/  STL.64 [R1+0x9f8], R22 ;  /* 0x0009f81601007387 */ /* 0x000fe60000100a00 */
[--C-:B--2---:R-:W-:Y:S01]  /*c930*/  IMAD.WIDE R20, R4, 0x2, R12.reuse ;  /* 0x0000000204147825 */ /* 0x104fe200078e020c */
[----:B------:R0:W-:Y:S04]  /*c940*/  STL.64 [R1+0xc88], R4 ;  /* 0x000c880401007387 */ /* 0x0001e80000100a00 */
[----:B------:R1:W-:Y:S04]  /*c950*/  STL.64 [R1+0xa08], R20 ;  /* 0x000a081401007387 */ /* 0x0003e80000100a00 */
[----:B------:R2:W-:Y:S04]  /*c960*/  STL.64 [R1+0xa18], R16 ;  /* 0x000a181001007387 */ /* 0x0005e80000100a00 */
[----:B0-----:R-:W3:Y:S01]  /*c970*/  LDL.LU R4, [R1+0x198] ;  /* 0x0001980001047983 */ /* 0x001ee20000300800 */
[----:B-1----:R-:W-:-:S04]  /*c980*/  IMAD.WIDE R20, R10, 0x2, R12 ;  /* 0x000000020a147825 */ /* 0x002fc800078e020c */
[--C-:B--2---:R-:W-:Y:S01]  /*c990*/  IMAD.WIDE R16, R11, 0x2, R12.reuse ;  /* 0x000000020b107825 */ /* 0x104fe200078e020c */
[----:B------:R-:W-:Y:S04]  /*c9a0*/  STL.64 [R1+0xa28], R20 ;  /* 0x000a281401007387 */ /* 0x000fe80000100a00 */
[----:B------:R-:W2:Y:S04]  /*c9b0*/  LDL.LU R5, [R1+0x1e8] ;  /* 0x0001e80001057983 */ /* 0x000ea80000300800 */
[----:B------:R0:W-:Y:S01]  /*c9c0*/  STL.64 [R1+0xa38], R16 ;  /* 0x000a381001007387 */ /* 0x0001e20000100a00 */
[----:B------:R-:W-:-:S03]  /*c9d0*/  IMAD.WIDE R22, R14, 0x2, R12 ;  /* 0x000000020e167825 */ /* 0x000fc600078e020c */
[----:B0-----:R-:W5:Y:S04]  /*c9e0*/  LDL.LU R16, [R1+0x1ec] ;  /* 0x0001ec0001107983 */ /* 0x001f680000300800 */
[----:B------:R-:W5:Y:S04]  /*c9f0*/  LDL.LU R17, [R1+0x208] ;  /* 0x0002080001117983 */ /* 0x000f680000300800 */
[----:B------:R-:W5:Y:S04]  /*ca00*/  LDL.LU R20, [R1+0x20c] ;  /* 0x00020c0001147983 */ /* 0x000f680000300800 */
[----:B------:R-:W5:Y:S04]  /*ca10*/  LDL.LU R21, [R1+0x218] ;  /* 0x0002180001157983 */ /* 0x000f680000300800 */
[----:B------:R-:W5:Y:S04]  /*ca20*/  LDL.LU R24, [R1+0x1d4] ;  /* 0x0001d40001187983 */ /* 0x000f680000300800 */
[----:B------:R-:W5:Y:S04]  /*ca30*/  LDL.LU R25, [R1+0x1d0] ;  /* 0x0001d00001197983 */ /* 0x000f680000300800 */
[----:B------:R-:W5:Y:S04]  /*ca40*/  LDL.LU R28, [R1+0x21c] ;  /* 0x00021c00011c7983 */ /* 0x000f680000300800 */
[----:B------:R-:W5:Y:S04]  /*ca50*/  LDL.LU R29, [R1+0x228] ;  /* 0x00022800011d7983 */ /* 0x000f680000300800 */
[----:B------:R0:W-:Y:S04]  /*ca60*/  STL.64 [R1+0xc90], R10 ;  /* 0x000c900a01007387 */ /* 0x0001e80000100a00 */
[----:B0-----:R-:W3:Y:S04]  /*ca70*/  LDL.LU R10, [R1+0x84] ;  /* 0x00008400010a7983 */ /* 0x001ee80000300800 */
[----:B------:R-:W2:Y:S04]  /*ca80*/  LDL.LU R11, [R1+0x168] ;  /* 0x00016800010b7983 */ /* 0x000ea80000300800 */
[----:B------:R0:W-:Y:S04]  /*ca90*/  STL.64 [R1+0xa48], R22 ;  /* 0x000a481601007387 */ /* 0x0001e80000100a00 */
[----:B------:R1:W-:Y:S01]  /*caa0*/  STL.64 [R1+0xc98], R14 ;  /* 0x000c980e01007387 */ /* 0x0003e20000100a00 */
[----:B0-----:R-:W-:-:S03]  /*cab0*/  IMAD.WIDE R22, R15, 0x2, R12 ;  /* 0x000000020f167825 */ /* 0x001fc600078e020c */
[----:B-1----:R-:W5:Y:S04]  /*cac0*/  LDL.LU R14, [R1+0x4] ;  /* 0x00000400010e7983 */ /* 0x002f680000300800 */
[----:B------:R0:W-:Y:S04]  /*cad0*/  STL.64 [R1+0xa68], R22 ;  /* 0x000a681601007387 */ /* 0x0001e80000100a00 */
[----:B------:R-:W5:Y:S01]  /*cae0*/  LDL.LU R15, [R1+0x74] ;  /* 0x00007400010f7983 */ /* 0x000f620000300800 */
[----:B0-----:R-:W-:-:S04]  /*caf0*/  IMAD.WIDE R22, R0, 0x2, R12 ;  /* 0x0000000200167825 */ /* 0x001fc800078e020c */
[----:B----4-:R-:W-:-:S04]  /*cb00*/  IMAD.WIDE R12, R2, 0x2, R8 ;  /* 0x00000002020c7825 */ /* 0x010fc800078e0208 */
[--C-:B------:R-:W-:Y:S01]  /*cb10*/  IMAD.WIDE R6, R6, 0x2, R8.reuse ;  /* 0x0000000206067825 */ /* 0x100fe200078e0208 */
[----:B------:R-:W-:Y:S03]  /*cb20*/  STL.64 [R1+0xca0], R12 ;  /* 0x000ca00c01007387 */ /* 0x000fe60000100a00 */
[--C-:B------:R-:W-:Y:S01]  /*cb30*/  IMAD.WIDE R2, R3, 0x2, R8.reuse ;  /* 0x0000000203027825 */ /* 0x100fe200078e0208 */
[----:B------:R0:W-:Y:S03]  /*cb40*/  STL.64 [R1+0xa58], R22 ;  /* 0x000a581601007387 */ /* 0x0001e60000100a00 */
[--C-:B------:R-:W-:Y:S01]  /*cb50*/  IMAD.WIDE R18, R18, 0x2, R8.reuse ;  /* 0x0000000212127825 */ /* 0x100fe200078e0208 */
[----:B------:R3:W-:Y:S04]  /*cb60*/  STL.64 [R1+0xca8], R6 ;  /* 0x000ca80601007387 */ /* 0x0007e80000100a00 */
[----:B------:R1:W-:Y:S01]  /*cb70*/  STL.64 [R1+0xcb0], R2 ;  /* 0x000cb00201007387 */ /* 0x0003e20000100a00 */
[----:B0-----:R-:W-:-:S03]  /*cb80*/  IMAD.WIDE R22, R27, 0x2, R8 ;  /* 0x000000021b167825 */ /* 0x001fc600078e0208 */
[----:B------:R-:W-:Y:S01]  /*cb90*/  STL.64 [R1+0xcb8], R18 ;  /* 0x000cb81201007387 */ /* 0x000fe20000100a00 */
[----:B------:R-:W-:-:S03]  /*cba0*/  IMAD.WIDE R26, R26, 0x2, R8 ;  /* 0x000000021a1a7825 */ /* 0x000fc600078e0208 */
[----:B------:R-:W-:Y:S04]  /*cbb0*/  STL.64 [R1+0xcc0], R22 ;  /* 0x000cc01601007387 */ /* 0x000fe80000100a00 */
[----:B------:R-:W-:Y:S01]  /*cbc0*/  STL.64 [R1+0xcc8], R26 ;  /* 0x000cc81a01007387 */ /* 0x000fe20000100a00 */
[----:B---3--:R-:W-:-:S04]  /*cbd0*/  IMAD.WIDE R6, R10, 0x2, R8 ;  /* 0x000000020a067825 */ /* 0x008fc800078e0208 */
[----:B--2---:R-:W-:-:S04]  /*cbe0*/  IMAD.WIDE R10, R11, 0x2, R8 ;  /* 0x000000020b0a7825 */ /* 0x004fc800078e0208 */
[----:B-----5:R-:W-:-:S04]  /*cbf0*/  IMAD.WIDE R12, R14, 0x2, R8 ;  /* 0x000000020e0c7825 */ /* 0x020fc800078e0208 */
[--C-:B-1----:R-:W-:Y:S01]  /*cc00*/  IMAD.WIDE R2, R15, 0x2, R8.reuse ;  /* 0x000000020f027825 */ /* 0x102fe200078e0208 */
[----:B------:R-:W-:Y:S04]  /*cc10*/  STL.64 [R1], R12 ;  /* 0x0000000c01007387 */ /* 0x000fe80000100a00 */
        /* <DEDUP_REMOVED lines=8> */
[----:B------:R2:W-:Y:S01]  /*cca0*/  STL.64 [R1+0x70], R4 ;  /* 0x0000700401007387 */ /* 0x0005e20000100a00 */
[----:B0-----:R-:W-:-:S04]  /*ccb0*/  IMAD.WIDE R2, R17, 0x2, R8 ;  /* 0x0000000211027825 */ /* 0x001fc800078e0208 */
[--C-:B-1----:R-:W-:Y:S01]  /*ccc0*/  IMAD.WIDE R6, R20, 0x2, R8.reuse ;  /* 0x0000000214067825 */ /* 0x102fe200078e0208 */
[----:B------:R0:W-:Y:S03]  /*ccd0*/  STL.64 [R1+0x80], R2 ;  /* 0x0000800201007387 */ /* 0x0001e60000100a00 */
[--C-:B--2---:R-:W-:Y:S01]  /*cce0*/  IMAD.WIDE R4, R21, 0x2, R8.reuse ;  /* 0x0000000215047825 */ /* 0x104fe200078e0208 */
[----:B------:R1:W-:Y:S04]  /*ccf0*/  STL.64 [R1+0x98], R6 ;  /* 0x0000980601007387 */ /* 0x0003e80000100a00 */
[----:B------:R2:W-:Y:S01]  /*cd00*/  STL.64 [R1+0xa8], R4 ;  /* 0x0000a80401007387 */ /* 0x0005e20000100a00 */
[----:B0-----:R-:W-:-:S04]  /*cd10*/  IMAD.WIDE R2, R24, 0x2, R8 ;  /* 0x0000000218027825 */ /* 0x001fc800078e0208 */
[--C-:B-1----:R-:W-:Y:S01]  /*cd20*/  IMAD.WIDE R6, R25, 0x2, R8.reuse ;  /* 0x0000000219067825 */ /* 0x102fe200078e0208 */
[----:B------:R0:W-:Y:S03]  /*cd30*/  STL.64 [R1+0xc0], R2 ;  /* 0x0000c00201007387 */ /* 0x0001e60000100a00 */
[--C-:B--2---:R-:W-:Y:S01]  /*cd40*/  IMAD.WIDE R4, R28, 0x2, R8.reuse ;  /* 0x000000021c047825 */ /* 0x104fe200078e0208 */
[----:B------:R-:W-:Y:S04]  /*cd50*/  STL.64 [R1+0xd8], R6 ;  /* 0x0000d80601007387 */ /* 0x000fe80000100a00 */
[----:B------:R-:W2:Y:S04]  /*cd60*/  LDL.LU R26, [R1+0x250] ;  /* 0x00025000011a7983 */ /* 0x000ea80000300800 */
[----:B------:R-:W-:Y:S04]  /*cd70*/  STL.64 [R1+0xe8], R4 ;  /* 0x0000e80401007387 */ /* 0x000fe80000100a00 */
[----:B------:R-:W3:Y:S01]  /*cd80*/  LDL.LU R27, [R1+0x1ac] ;  /* 0x0001ac00011b7983 */ /* 0x000ee20000300800 */
[----:B0-----:R-:W-:-:S05]  /*cd90*/  IMAD.WIDE R2, R29, 0x2, R8 ;  /* 0x000000021d027825 */ /* 0x001fca00078e0208 */
[----:B------:R-:W-:Y:S04]  /*cda0*/  STL.64 [R1+0x100], R2 ;  /* 0x0001000201007387 */ /* 0x000fe80000100a00 */
[----:B---3--:R0:W-:Y:S04]  /*cdb0*/  STL [R1+0xd00], R27 ;  /* 0x000d001b01007387 */ /* 0x0081e80000100800 */
[----:B0-----:R-:W3:Y:S04]  /*cdc0*/  LDL.LU R27, [R1+0x244] ;  /* 0x00024400011b7983 */ /* 0x001ee80000300800 */
[----:B--2---:R0:W-:Y:S04]  /*cdd0*/  STL [R1+0xd04], R26 ;  /* 0x000d041a01007387 */ /* 0x0041e80000100800 */
[----:B0-----:R-:W2:Y:S04]  /*cde0*/  LDL.LU R26, [R1+0x240] ;  /* 0x00024000011a7983 */ /* 0x001ea80000300800 */
[----:B---3--:R0:W-:Y:S04]  /*cdf0*/  STL [R1+0xd08], R27 ;  /* 0x000d081b01007387 */ /* 0x0081e80000100800 */
[----:B0-----:R-:W3:Y:S04]  /*ce00*/  LDL.LU R27, [R1+0x22c] ;  /* 0x00022c00011b7983 */ /* 0x001ee80000300800 */
[----:B--2---:R0:W-:Y:S04]  /*ce10*/  STL [R1+0xd0c], R26 ;  /* 0x000d0c1a01007387 */ /* 0x0041e80000100800 */
[----:B0-----:R-:W2:Y:S04]  /*ce20*/  LDL.LU R26, [R1+0x1c0] ;  /* 0x0001c000011a7983 */ /* 0x001ea80000300800 */
[----:B---3--:R0:W-:Y:S04]  /*ce30*/  STL [R1+0xd10], R27 ;  /* 0x000d101b01007387 */ /* 0x0081e80000100800 */
[----:B0-----:R-:W3:Y:S04]  /*ce40*/  LDL.LU R27, [R1+0x1c4] ;  /* 0x0001c400011b7983 */ /* 0x001ee80000300800 */
[----:B--2---:R3:W-:Y:S04]  /*ce50*/  STL [R1+0xd14], R26 ;  /* 0x000d141a01007387 */ /* 0x0047e80000100800 */
[----:B------:R-:W2:Y:S04]  /*ce60*/  LDL.LU R22, [R1+0x1a8] ;  /* 0x0001a80001167983 */ /* 0x000ea80000300800 */
        /* <DEDUP_REMOVED lines=23> */
[----:B---3--:R-:W-:-:S05]  /*cfe0*/  IMAD.WIDE R26, R27, 0x2, R8 ;  /* 0x000000021b1a7825 */ /* 0x008fca00078e0208 */
[----:B------:R0:W-:Y:S04]  /*cff0*/  STL.64 [R1+0x110], R26 ;  /* 0x0001101a01007387 */ /* 0x0001e80000100a00 */
[----:B0-----:R-:W3:Y:S02]  /*d000*/  LDL.LU R26, [R1+0xd14] ;  /* 0x000d1400011a7983 */ /* 0x001ee40000300800 */
        /* <DEDUP_REMOVED lines=16> */
[----:B------:R2:W-:Y:S02]  /*d110*/  STL.64 [R1+0x198], R26 ;  /* 0x0001981a01007387 */ /* 0x0005e40000100a00 */
[----:B--2---:R-:W-:-:S04]  /*d120*/  IMAD.WIDE R26, R22, 0x2, R8 ;  /* 0x00000002161a7825 */ /* 0x004fc800078e0208 */
[--C-:B----4-:R-:W-:Y:S01]  /*d130*/  IMAD.WIDE R22, R23, 0x2, R8.reuse ;  /* 0x0000000217167825 */ /* 0x110fe200078e0208 */
[----:B------:R5:W-:Y:S04]  /*d140*/  STL.64 [R1+0x1a8], R26 ;  /* 0x0001a81a01007387 */ /* 0x000be80000100a00 */
[----:B------:R0:W-:Y:S01]  /*d150*/  STL.64 [R1+0x1c0], R22 ;  /* 0x0001c01601007387 */ /* 0x0001e20000100a00 */
[----:B-----5:R-:W-:-:S04]  /*d160*/  IMAD.WIDE R26, R18, 0x2, R8 ;  /* 0x00000002121a7825 */ /* 0x020fc800078e0208 */
[--C-:B0-----:R-:W-:Y:S01]  /*d170*/  IMAD.WIDE R22, R19, 0x2, R8.reuse ;  /* 0x0000000213167825 */ /* 0x101fe200078e0208 */
[----:B------:R-:W-:Y:S03]  /*d180*/  STL.64 [R1+0x1d0], R26 ;  /* 0x0001d01a01007387 */ /* 0x000fe60000100a00 */
        /* <DEDUP_REMOVED lines=9> */
[----:B------:R-:W-:Y:S03]  /*d220*/  STL.64 [R1+0x240], R18 ;  /* 0x0002401201007387 */ /* 0x000fe60000100a00 */
[--C-:B------:R-:W-:Y:S01]  /*d230*/  IMAD.WIDE R6, R13, 0x2, R8.reuse ;  /* 0x000000020d067825 */ /* 0x100fe200078e0208 */
[----:B------:R0:W-:Y:S03]  /*d240*/  STL.64 [R1+0x250], R2 ;  /* 0x0002500201007387 */ /* 0x0001e60000100a00 */
[--C-:B------:R-:W-:Y:S01]  /*d250*/  IMAD.WIDE R12, R14, 0x2, R8.reuse ;  /* 0x000000020e0c7825 */ /* 0x100fe200078e0208 */
        /* <DEDUP_REMOVED lines=193> */
[----:B0-----:R-:W2:Y:S04]  /*de70*/  LDL.LU.64 R26, [R1+0xcc8] ;  /* 0x000cc800011a7983 */ /* 0x001ea80000300a00 */
[----:B------:R5:W-:Y:S02]  /*de80*/  STL.64 [R1+0x820], R22 ;  /* 0x0008201601007387 */ /* 0x000be40000100a00 */
[----:B-----5:R-:W-:-:S04]  /*de90*/  IMAD.WIDE R22, R18, 0x2, R8 ;  /* 0x0000000212167825 */ /* 0x020fc800078e0208 */
        /* <DEDUP_REMOVED lines=9> */
[----:B0-----:R-:W-:-:S04]  /*df30*/  IMAD.WIDE R2, R6, 0x2, R8 ;  /* 0x0000000206027825 */ /* 0x001fc800078e0208 */
[--C-:B------:R-:W-:Y:S01]  /*df40*/  IMAD.WIDE R6, R7, 0x2, R8.reuse ;  /* 0x0000000207067825 */ /* 0x100fe200078e0208 */
[----:B------:R0:W-:Y:S04]  /*df50*/  STL.64 [R1+0x870], R2 ;  /* 0x0008700201007387 */ /* 0x0001e80000100a00 */
[----:B0-----:R-:W5:Y:S04]  /*df60*/  LDL.LU.64 R2, [R1+0xcb0] ;  /* 0x000cb00001027983 */ /* 0x001f680000300a00 */
[----:B------:R0:W-:Y:S02]  /*df70*/  STL.64 [R1+0x258], R6 ;  /* 0x0002580601007387 */ /* 0x0001e40000100a00 */
[----:B0-----:R-:W-:-:S04]  /*df80*/  IMAD.WIDE R6, R12, 0x2, R8 ;  /* 0x000000020c067825 */ /* 0x001fc800078e0208 */
[--C-:B------:R-:W-:Y:S01]  /*df90*/  IMAD.WIDE R12, R13, 0x2, R8.reuse ;  /* 0x000000020d0c7825 */ /* 0x100fe200078e0208 */
        /* <DEDUP_REMOVED lines=37> */
[----:B------:R0:W-:Y:S04]  /*e1f0*/  STL.64 [R1+0x980], R28 ;  /* 0x0009801c01007387 */ /* 0x0001e80000100a00 */
[----:B0-----:R-:W2:Y:S02]  /*e200*/  LDL.LU R28, [R1+0xc6c] ;  /* 0x000c6c00011c7983 */ /* 0x001ea40000300800 */
[----:B--2---:R-:W-:-:S05]  /*e210*/  IMAD.WIDE R28, R28, 0x2, R8 ;  /* 0x000000021c1c7825 */ /* 0x004fca00078e0208 */
[----:B------:R0:W-:Y:S04]  /*e220*/  STL.64 [R1+0x118], R28 ;  /* 0x0001181c01007387 */ /* 0x0001e80000100a00 */
[----:B0-----:R-:W2:Y:S02]  /*e230*/  LDL.LU R29, [R1+0xc68] ;  /* 0x000c6800011d7983 */ /* 0x001ea40000300800 */
[----:B--2---:R-:W-:-:S05]  /*e240*/  IMAD.WIDE R28, R29, 0x2, R8 ;  /* 0x000000021d1c7825 */ /* 0x004fca00078e0208 */
[----:B------:R5:W-:Y:S02]  /*e250*/  STL.64 [R1+0x9a0], R28 ;  /* 0x0009a01c01007387 */ /* 0x000be40000100a00 */
[----:B-----5:R-:W-:-:S04]  /*e260*/  IMAD.WIDE R28, R24, 0x2, R8 ;  /* 0x00000002181c7825 */ /* 0x020fc800078e0208 */
[--C-:B------:R-:W-:Y:S01]  /*e270*/  IMAD.WIDE R24, R25, 0x2, R8.reuse ;  /* 0x0000000219187825 */ /* 0x100fe200078e0208 */
[----:B------:R0:W-:Y:S04]  /*e280*/  STL.64 [R1+0xf0], R28 ;  /* 0x0000f01c01007387 */ /* 0x0001e80000100a00 */
[----:B0-----:R-:W2:Y:S04]  /*e290*/  LDL.LU.64 R28, [R1+0xc60] ;  /* 0x000c6000011c7983 */ /* 0x001ea80000300a00 */
[----:B------:R4:W-:Y:S02]  /*e2a0*/  STL.64 [R1+0x9c0], R24 ;  /* 0x0009c01801007387 */ /* 0x0009e40000100a00 */
[----:B----4-:R-:W-:-:S04]  /*e2b0*/  IMAD.WIDE R24, R20, 0x2, R8 ;  /* 0x0000000214187825 */ /* 0x010fc800078e0208 */
[--C-:B------:R-:W-:Y:S01]  /*e2c0*/  IMAD.WIDE R20, R21, 0x2, R8.reuse ;  /* 0x0000000215147825 */ /* 0x100fe200078e0208 */
[----:B------:R0:W-:Y:S04]  /*e2d0*/  STL.64 [R1+0xc8], R24 ;  /* 0x0000c81801007387 */ /* 0x0001e80000100a00 */
[----:B0-----:R-:W4:Y:S04]  /*e2e0*/  LDL.LU.64 R24, [R1+0xc58] ;  /* 0x000c580001187983 */ /* 0x001f280000300a00 */
[----:B------:R3:W-:Y:S02]  /*e2f0*/  STL.64 [R1+0x9e0], R20 ;  /* 0x0009e01401007387 */ /* 0x0007e40000100a00 */
[----:B---3--:R-:W-:-:S04]  /*e300*/  IMAD.WIDE R20, R16, 0x2, R8 ;  /* 0x0000000210147825 */ /* 0x008fc800078e0208 */
[--C-:B------:R-:W-:Y:S01]  /*e310*/  IMAD.WIDE R16, R17, 0x2, R8.reuse ;  /* 0x0000000211107825 */ /* 0x100fe200078e0208 */
[----:B------:R0:W-:Y:S04]  /*e320*/  STL.64 [R1+0xb0], R20 ;  /* 0x0000b01401007387 */ /* 0x0001e80000100a00 */
[----:B0-----:R-:W3:Y:S04]  /*e330*/  LDL.LU.64 R20, [R1+0xc50] ;  /* 0x000c500001147983 */ /* 0x001ee80000300a00 */
        /* <DEDUP_REMOVED lines=14> */
[----:B0-----:R-:W4:Y:S04]  /*e420*/  LDL.LU.64 R10, [R1+0xc38] ;  /* 0x000c3800010a7983 */ /* 0x001f280000300a00 */
[----:B------:R0:W-:Y:S04]  /*e430*/  STL.64 [R1+0xb80], R14 ;  /* 0x000b800e01007387 */ /* 0x0001e80000100a00 */
[----:B0-----:R-:W3:Y:S01]  /*e440*/  LDL.LU.64 R14, [R1+0xc30] ;  /* 0x000c3000010e7983 */ /* 0x001ee20000300a00 */
[----:B------:R-:W-:-:S05]  /*e450*/  IMAD.WIDE R8, R0, 0x2, R8 ;  /* 0x0000000200087825 */ /* 0x000fca00078e0208 */
[----:B------:R-:W-:Y:S04]  /*e460*/  STL.64 [R1+0xc20], R8 ;  /* 0x000c200801007387 */ /* 0x000fe80000100a00 */
[----:B---3--:R-:W-:Y:S04]  /*e470*/  STL [R1+0x280], R14 ;  /* 0x0002800e01007387 */ /* 0x008fe80000100800 */
[----:B------:R-:W-:Y:S04]  /*e480*/  STL [R1+0x1fc], R15 ;  /* 0x0001fc0f01007387 */ /* 0x000fe80000100800 */
[----:B------:R-:W-:Y:S04]  /*e490*/  STL [R1+0x288], R12 ;  /* 0x0002880c01007387 */ /* 0x000fe80000100800 */
[----:B------:R-:W-:Y:S04]  /*e4a0*/  STL [R1+0x284], R13 ;  /* 0x0002840d01007387 */ /* 0x000fe80000100800 */
[----:B----4-:R-:W-:Y:S04]  /*e4b0*/  STL [R1+0x290], R10 ;  /* 0x0002900a01007387 */ /* 0x010fe80000100800 */
[----:B------:R-:W-:Y:S04]  /*e4c0*/  STL [R1+0x28c], R11 ;  /* 0x00028c0b01007387 */ /* 0x000fe80000100800 */
[----:B------:R-:W-:Y:S04]  /*e4d0*/  STL [R1+0xa74], R6 ;  /* 0x000a740601007387 */ /* 0x000fe80000100800 */
[----:B------:R-:W-:Y:S04]  /*e4e0*/  STL [R1+0x294], R7 ;  /* 0x0002940701007387 */ /* 0x000fe80000100800 */
[----:B--2---:R-:W-:Y:S04]  /*e4f0*/  STL [R1+0xa78], R4 ;  /* 0x000a780401007387 */ /* 0x004fe80000100800 */
[----:B------:R0:W-:Y:S04]  /*e500*/  STL [R1+0x298], R5 ;  /* 0x0002980501007387 */ /* 0x0001e80000100800 */
[----:B0-----:R-:W2:Y:S04]  /*e510*/  LDL.LU.64 R4, [R1+0x8] ;  /* 0x0000080001047983 */ /* 0x001ea80000300a00 */
[----:B------:R-:W3:Y:S04]  /*e520*/  LDL.LU.64 R6, [R1+0x10] ;  /* 0x0000100001067983 */ /* 0x000ee80000300a00 */
[----:B------:R-:W-:Y:S04]  /*e530*/  STL [R1+0x2a0], R2 ;  /* 0x0002a00201007387 */ /* 0x000fe80000100800 */
[----:B------:R0:W-:Y:S04]  /*e540*/  STL [R1+0x29c], R3 ;  /* 0x00029c0301007387 */ /* 0x0001e80000100800 */
[----:B0-----:R-:W4:Y:S04]  /*e550*/  LDL.LU.64 R2, [R1] ;  /* 0x0000000001027983 */ /* 0x001f280000300a00 */
[----:B------:R-:W3:Y:S04]  /*e560*/  LDL.LU.64 R10, [R1+0x18] ;  /* 0x00001800010a7983 */ /* 0x000ee80000300a00 */
[----:B-----5:R-:W-:Y:S04]  /*e570*/  STL [R1+0x2a8], R16 ;  /* 0x0002a81001007387 */ /* 0x020fe80000100800 */
[----:B------:R-:W-:Y:S04]  /*e580*/  STL [R1+0x2a4], R17 ;  /* 0x0002a41101007387 */ /* 0x000fe80000100800 */
[----:B------:R-:W5:Y:S04]  /*e590*/  LDL.LU.64 R12, [R1+0x20] ;  /* 0x00002000010c7983 */ /* 0x000f680000300a00 */
[----:B------:R-:W-:Y:S04]  /*e5a0*/  STL [R1+0x2b0], R18 ;  /* 0x0002b01201007387 */ /* 0x000fe80000100800 */
[----:B------:R-:W-:Y:S04]  /*e5b0*/  STL [R1+0x2ac], R19 ;  /* 0x0002ac1301007387 */ /* 0x000fe80000100800 */
[----:B------:R-:W5:Y:S04]  /*e5c0*/  LDL.LU.64 R14, [R1+0x28] ;  /* 0x00002800010e7983 */ /* 0x000f680000300a00 */
[----:B------:R-:W-:Y:S04]  /*e5d0*/  STL [R1+0x2b8], R20 ;  /* 0x0002b81401007387 */ /* 0x000fe80000100800 */
[----:B------:R-:W-:Y:S04]  /*e5e0*/  STL [R1+0x2b4], R21 ;  /* 0x0002b41501007387 */ /* 0x000fe80000100800 */
[----:B------:R-:W5:Y:S04]  /*e5f0*/  LDL.LU.64 R8, [R1+0x30] ;  /* 0x0000300001087983 */ /* 0x000f680000300a00 */
[----:B------:R-:W-:Y:S04]  /*e600*/  STL [R1+0x2c0], R22 ;  /* 0x0002c01601007387 */ /* 0x000fe80000100800 */
[----:B------:R0:W-:Y:S04]  /*e610*/  STL [R1+0x2bc], R23 ;  /* 0x0002bc1701007387 */ /* 0x0001e80000100800 */
[----:B0-----:R-:W5:Y:S04]  /*e620*/  LDL.LU.64 R22, [R1+0x40] ;  /* 0x0000400001167983 */ /* 0x001f680000300a00 */
[----:B------:R-:W-:Y:S04]  /*e630*/  STL [R1+0x2c8], R24 ;  /* 0x0002c81801007387 */ /* 0x000fe80000100800 */
        /* <DEDUP_REMOVED lines=8> */
[----:B----4-:R0:W-:Y:S01]  /*e6c0*/  STL [R1+0x2e0], R2 ;  /* 0x0002e00201007387 */ /* 0x0101e20000100800 */
[----:B------:R-:W-:-:S03]  /*e6d0*/  IMAD.MOV.U32 R0, RZ, RZ, R3 ;  /* 0x000000ffff007224 */ /* 0x000fc600078e0003 */
[----:B0-----:R-:W4:Y:S04]  /*e6e0*/  LDL.LU.64 R2, [R1+0x68] ;  /* 0x0000680001027983 */ /* 0x001f280000300a00 */
[----:B------:R0:W-:Y:S04]  /*e6f0*/  STL [R1+0x2dc], R0 ;  /* 0x0002dc0001007387 */ /* 0x0001e80000100800 */
[----:B--2---:R1:W-:Y:S01]  /*e700*/  STL [R1+0x2e8], R4 ;  /* 0x0002e80401007387 */ /* 0x0043e20000100800 */
[----:B0-----:R-:W-:-:S03]  /*e710*/  IMAD.MOV.U32 R0, RZ, RZ, R5 ;  /* 0x000000ffff007224 */ /* 0x001fc600078e0005 */
[----:B-1----:R-:W2:Y:S04]  /*e720*/  LDL.LU.64 R4, [R1+0x70] ;  /* 0x0000700001047983 */ /* 0x002ea80000300a00 */
[----:B------:R0:W-:Y:S04]  /*e730*/  STL [R1+0x2e4], R0 ;  /* 0x0002e40001007387 */ /* 0x0001e80000100800 */
[----:B---3--:R1:W-:Y:S01]  /*e740*/  STL [R1+0x2f0], R6 ;  /* 0x0002f00601007387 */ /* 0x0083e20000100800 */
[----:B0-----:R-:W-:-:S03]  /*e750*/  IMAD.MOV.U32 R0, RZ, RZ, R7 ;  /* 0x000000ffff007224 */ /* 0x001fc600078e0007 */
[----:B-1----:R-:W3:Y:S04]  /*e760*/  LDL.LU.64 R6, [R1+0x78] ;  /* 0x0000780001067983 */ /* 0x002ee80000300a00 */
[----:B------:R0:W-:Y:S04]  /*e770*/  STL [R1+0x2ec], R0 ;  /* 0x0002ec0001007387 */ /* 0x0001e80000100800 */
[----:B------:R1:W-:Y:S01]  /*e780*/  STL [R1+0x2f8], R10 ;  /* 0x0002f80a01007387 */ /* 0x0003e20000100800 */
[----:B0-----:R-:W-:-:S03]  /*e790*/  IMAD.MOV.U32 R0, RZ, RZ, R11 ;  /* 0x000000ffff007224 */ /* 0x001fc600078e000b */
[----:B-1----:R-:W3:Y:S04]  /*e7a0*/  LDL.LU.64 R10, [R1+0x80] ;  /* 0x00008000010a7983 */ /* 0x002ee80000300a00 */
[----:B------:R0:W-:Y:S04]  /*e7b0*/  STL [R1+0x2f4], R0 ;  /* 0x0002f40001007387 */ /* 0x0001e80000100800 */
[----:B-----5:R1:W-:Y:S01]  /*e7c0*/  STL [R1+0x300], R12 ;  /* 0x0003000c01007387 */ /* 0x0203e20000100800 */
[----:B0-----:R-:W-:-:S03]  /*e7d0*/  IMAD.MOV.U32 R0, RZ, RZ, R13 ;  /* 0x000000ffff007224 */ /* 0x001fc600078e000d */
[----:B-1----:R-:W5:Y:S04]  /*e7e0*/  LDL.LU.64 R12, [R1+0x90] ;  /* 0x00009000010c7983 */ /* 0x002f680000300a00 */
[----:B------:R0:W-:Y:S04]  /*e7f0*/  STL [R1+0x2fc], R0 ;  /* 0x0002fc0001007387 */ /* 0x0001e80000100800 */
[----:B------:R1:W-:Y:S01]  /*e800*/  STL [R1+0x308], R14 ;  /* 0x0003080e01007387 */ /* 0x0003e20000100800 */
        /* <DEDUP_REMOVED lines=23> */
[----:B----4-:R1:W-:Y:S01]  /*e980*/  STL [R1+0x338], R2 ;  /* 0x0003380201007387 */ /* 0x0103e20000100800 */
[----:B0-----:R-:W-:-:S03]  /*e990*/  IMAD.MOV.U32 R0, RZ, RZ, R3 ;  /* 0x000000ffff007224 */ /* 0x001fc600078e0003 */
[----:B-1----:R-:W4:Y:S04]  /*e9a0*/  LDL.LU.64 R2, [R1+0xd8] ;  /* 0x0000d80001027983 */ /* 0x002f280000300a00 */
        /* <DEDUP_REMOVED lines=34> */
[----:B0-----:R-:W-:-:S03]  /*ebd0*/  MOV R0, R21 ;  /* 0x0000001500007202 */ /* 0x001fc60000000f00 */
        /* <DEDUP_REMOVED lines=239> */
[----:B0-----:R-:W-:-:S03]  /*fad0*/  MOV R0, R11 ;  /* 0x0000000b00007202 */ /* 0x001fc60000000f00 */
        /* <DEDUP_REMOVED lines=119> */
[----:B0-----:R-:W-:-:S03]  /*10250*/  MOV R0, R3 ;  /* 0x0000000300007202 */ /* 0x001fc60000000f00 */
        /* <DEDUP_REMOVED lines=258> */
[----:B------:R-:W-:Y:S04]  /*11280*/  STL [R1+0x858], R16 ;  /* 0x0008581001007387 */ /* 0x000fe80000100800 */
[----:B------:R-:W5:Y:S01]  /*11290*/  LDL.LU.64 R24, [R1+0x8b0] ;  /* 0x0008b00001187983 */ /* 0x000f620000300a00 */
[----:B0-----:R-:W-:-:S05]  /*112a0*/  IMAD.MOV.U32 R0, RZ, RZ, R17 ;  /* 0x000000ffff007224 */ /* 0x001fca00078e0011 */
[----:B------:R0:W-:Y:S04]  /*112b0*/  STL [R1+0x854], R0 ;  /* 0x0008540001007387 */ /* 0x0001e80000100800 */
[----:B----4-:R-:W-:Y:S01]  /*112c0*/  STL [R1+0x860], R2 ;  /* 0x0008600201007387 */ /* 0x010fe20000100800 */
[----:B0-----:R-:W-:-:S03]  /*112d0*/  IMAD.MOV.U32 R0, RZ, RZ, R3 ;  /* 0x000000ffff007224 */ /* 0x001fc600078e0003 */
[----:B------:R-:W4:Y:S04]  /*112e0*/  LDL.LU.64 R16, [R1+0x8b8] ;  /* 0x0008b80001107983 */ /* 0x000f280000300a00 */
[----:B------:R2:W-:Y:S02]  /*112f0*/  STL [R1+0x85c], R0 ;  /* 0x00085c0001007387 */ /* 0x0005e40000100800 */
[----:B--2---:R-:W-:Y:S02]  /*11300*/  IMAD.MOV.U32 R0, RZ, RZ, R5 ;  /* 0x000000ffff007224 */ /* 0x004fe400078e0005 */
[----:B------:R-:W-:Y:S04]  /*11310*/  STL [R1+0x868], R4 ;  /* 0x0008680401007387 */ /* 0x000fe80000100800 */
[----:B------:R-:W2:Y:S04]  /*11320*/  LDL.LU.64 R2, [R1+0x8c0] ;  /* 0x0008c00001027983 */ /* 0x000ea80000300a00 */
[----:B------:R3:W-:Y:S02]  /*11330*/  STL [R1+0x864], R0 ;  /* 0x0008640001007387 */ /* 0x0007e40000100800 */
[----:B---3--:R-:W-:-:S02]  /*11340*/  IMAD.MOV.U32 R0, RZ, RZ, R7 ;  /* 0x000000ffff007224 */ /* 0x008fc400078e0007 */
[----:B------:R-:W-:Y:S04]  /*11350*/  STL [R1+0x870], R6 ;  /* 0x0008700601007387 */ /* 0x000fe80000100800 */
[----:B------:R-:W3:Y:S04]  /*11360*/  LDL.LU.64 R4, [R1+0x8c8] ;  /* 0x0008c80001047983 */ /* 0x000ee80000300a00 */
[----:B------:R0:W-:Y:S02]  /*11370*/  STL [R1+0x86c], R0 ;  /* 0x00086c0001007387 */ /* 0x0001e40000100800 */
[----:B0-----:R-:W-:-:S02]  /*11380*/  IMAD.MOV.U32 R0, RZ, RZ, R11 ;  /* 0x000000ffff007224 */ /* 0x001fc400078e000b */
[----:B------:R-:W-:Y:S04]  /*11390*/  STL [R1+0x878], R10 ;  /* 0x0008780a01007387 */ /* 0x000fe80000100800 */
[----:B------:R-:W3:Y:S04]  /*113a0*/  LDL.LU.64 R6, [R1+0x8d0] ;  /* 0x0008d00001067983 */ /* 0x000ee80000300a00 */
[----:B------:R5:W-:Y:S02]  /*113b0*/  STL [R1+0x874], R0 ;  /* 0x0008740001007387 */ /* 0x000be40000100800 */
[----:B-----5:R-:W-:-:S02]  /*113c0*/  IMAD.MOV.U32 R0, RZ, RZ, R13 ;  /* 0x000000ffff007224 */ /* 0x020fc400078e000d */
[----:B------:R-:W-:Y:S04]  /*113d0*/  STL [R1+0x880], R12 ;  /* 0x0008800c01007387 */ /* 0x000fe80000100800 */
[----:B------:R-:W5:Y:S04]  /*113e0*/  LDL.LU.64 R10, [R1+0x8d8] ;  /* 0x0008d800010a7983 */ /* 0x000f680000300a00 */
[----:B------:R0:W-:Y:S02]  /*113f0*/  STL [R1+0x87c], R0 ;  /* 0x00087c0001007387 */ /* 0x0001e40000100800 */
[----:B0-----:R-:W-:-:S02]  /*11400*/  IMAD.MOV.U32 R0, RZ, RZ, R15 ;  /* 0x000000ffff007224 */ /* 0x001fc400078e000f */
[----:B------:R-:W-:Y:S04]  /*11410*/  STL [R1+0x888], R14 ;  /* 0x0008880e01007387 */ /* 0x000fe80000100800 */
[----:B------:R-:W5:Y:S04]  /*11420*/  LDL.LU.64 R12, [R1+0x8e0] ;  /* 0x0008e000010c7983 */ /* 0x000f680000300a00 */
[----:B------:R0:W-:Y:S04]  /*11430*/  STL [R1+0x884], R0 ;  /* 0x0008840001007387 */ /* 0x0001e80000100800 */
[----:B------:R1:W-:Y:S01]  /*11440*/  STL [R1+0x890], R8 ;  /* 0x0008900801007387 */ /* 0x0003e20000100800 */
[----:B0-----:R-:W-:-:S03]  /*11450*/  IMAD.MOV.U32 R0, RZ, RZ, R9 ;  /* 0x000000ffff007224 */ /* 0x001fc600078e0009 */
[----:B------:R-:W5:Y:S04]  /*11460*/  LDL.LU.64 R14, [R1+0x8e8] ;  /* 0x0008e800010e7983 */ /* 0x000f680000300a00 */
[----:B------:R-:W-:Y:S04]  /*11470*/  STL [R1+0x898], R22 ;  /* 0x0008981601007387 */ /* 0x000fe80000100800 */
[----:B------:R0:W-:Y:S04]  /*11480*/  STL [R1+0x88c], R0 ;  /* 0x00088c0001007387 */ /* 0x0001e80000100800 */
[----:B-1----:R-:W5:Y:S01]  /*11490*/  LDL.LU.64 R8, [R1+0x1d8] ;  /* 0x0001d80001087983 */ /* 0x002f620000300a00 */
[----:B0-----:R-:W-:-:S03]  /*114a0*/  IMAD.MOV.U32 R0, RZ, RZ, R23 ;  /* 0x000000ffff007224 */ /* 0x001fc600078e0017 */
[----:B------:R-:W-:Y:S04]  /*114b0*/  STL [R1+0x8a0], R18 ;  /* 0x0008a01201007387 */ /* 0x000fe80000100800 */
[----:B------:R0:W-:Y:S04]  /*114c0*/  STL [R1+0x894], R0 ;  /* 0x0008940001007387 */ /* 0x0001e80000100800 */
[----:B------:R-:W5:Y:S01]  /*114d0*/  LDL.LU.64 R22, [R1+0x8f8] ;  /* 0x0008f80001167983 */ /* 0x000f620000300a00 */
        /* <DEDUP_REMOVED lines=9> */
[----:B----4-:R-:W-:Y:S04]  /*11570*/  STL [R1+0x8b8], R16 ;  /* 0x0008b81001007387 */ /* 0x010fe80000100800 */
[----:B------:R0:W-:Y:S02]  /*11580*/  STL [R1+0x8ac], R0 ;  /* 0x0008ac0001007387 */ /* 0x0001e40000100800 */
[----:B0-----:R-:W-:Y:S02]  /*11590*/  IMAD.MOV.U32 R0, RZ, RZ, R17 ;  /* 0x000000ffff007224 */ /* 0x001fe400078e0011 */
[----:B------:R-:W4:Y:S04]  /*115a0*/  LDL.LU.64 R16, [R1+0x1b0] ;  /* 0x0001b00001107983 */ /* 0x000f280000300a00 */
        /* <DEDUP_REMOVED lines=37> */
[----:B------:R-:W5:Y:S04]  /*11800*/  LDL.LU.64 R18, [R1+0x958] ;  /* 0x0009580001127983 */ /* 0x000f680000300a00 */
[----:B------:R-:W5:Y:S01]  /*11810*/  LDL.LU.64 R24, [R1+0x960] ;  /* 0x0009600001187983 */ /* 0x000f620000300a00 */
[----:B0-----:R-:W-:-:S05]  /*11820*/  IMAD.MOV.U32 R0, RZ, RZ, R21 ;  /* 0x000000ffff007224 */ /* 0x001fca00078e0015 */
        /* <DEDUP_REMOVED lines=9> */
[----:B---3--:R1:W-:Y:S04]  /*118c0*/  STL [R1+0x920], R4 ;  /* 0x0009200401007387 */ /* 0x0083e80000100800 */
[----:B------:R-:W3:Y:S01]  /*118d0*/  LDL.LU.64 R22, [R1+0x978] ;  /* 0x0009780001167983 */ /* 0x000ee20000300a00 */
[----:B0-----:R-:W-:-:S03]  /*118e0*/  MOV R0, R5 ;  /* 0x0000000500007202 */ /* 0x001fc60000000f00 */
[----:B------:R-:W-:Y:S04]  /*118f0*/  STL [R1+0x928], R6 ;  /* 0x0009280601007387 */ /* 0x000fe80000100800 */
[----:B------:R0:W-:Y:S04]  /*11900*/  STL [R1+0x91c], R0 ;  /* 0x00091c0001007387 */ /* 0x0001e80000100800 */
[----:B-1----:R-:W3:Y:S01]  /*11910*/  LDL.LU.64 R4, [R1+0x980] ;  /* 0x0009800001047983 */ /* 0x002ee20000300a00 */
[----:B0-----:R-:W-:-:S03]  /*11920*/  IMAD.MOV.U32 R0, RZ, RZ, R7 ;  /* 0x000000ffff007224 */ /* 0x001fc600078e0007 */
[----:B-----5:R-:W-:Y:S04]  /*11930*/  STL [R1+0x930], R10 ;  /* 0x0009300a01007387 */ /* 0x020fe80000100800 */
[----:B------:R0:W-:Y:S04]  /*11940*/  STL [R1+0x924], R0 ;  /* 0x0009240001007387 */ /* 0x0001e80000100800 */
[----:B------:R-:W5:Y:S04]  /*11950*/  LDL.LU.64 R6, [R1+0x988] ;  /* 0x0009880001067983 */ /* 0x000f680000300a00 */
[----:B------:R-:W5:Y:S01]  /*11960*/  LDL.LU.64 R20, [R1+0x118] ;  /* 0x0001180001147983 */ /* 0x000f620000300a00 */
[----:B0-----:R-:W-:-:S05]  /*11970*/  IMAD.MOV.U32 R0, RZ, RZ, R11 ;  /* 0x000000ffff007224 */ /* 0x001fca00078e000b */
[----:B------:R0:W-:Y:S04]  /*11980*/  STL [R1+0x92c], R0 ;  /* 0x00092c0001007387 */ /* 0x0001e80000100800 */
[----:B------:R-:W-:Y:S01]  /*11990*/  STL [R1+0x938], R12 ;  /* 0x0009380c01007387 */ /* 0x000fe20000100800 */
[----:B0-----:R-:W-:-:S03]  /*119a0*/  IMAD.MOV.U32 R0, RZ, RZ, R13 ;  /* 0x000000ffff007224 */ /* 0x001fc600078e000d */
[----:B------:R-:W5:Y:S04]  /*119b0*/  LDL.LU.64 R10, [R1+0x998] ;  /* 0x00099800010a7983 */ /* 0x000f680000300a00 */
[----:B------:R0:W-:Y:S02]  /*119c0*/  STL [R1+0x934], R0 ;  /* 0x0009340001007387 */ /* 0x0001e40000100800 */
[----:B0-----:R-:W-:Y:S02]  /*119d0*/  IMAD.MOV.U32 R0, RZ, RZ, R15 ;  /* 0x000000ffff007224 */ /* 0x001fe400078e000f */
        /* <DEDUP_REMOVED lines=12> */
[----:B------:R-:W-:Y:S01]  /*11aa0*/  STL [R1+0x960], R24 ;  /* 0x0009601801007387 */ /* 0x000fe20000100800 */
[----:B0-----:R-:W-:-:S05]  /*11ab0*/  IMAD.MOV.U32 R0, RZ, RZ, R19 ;  /* 0x000000ffff007224 */ /* 0x001fca00078e0013 */
        /* <DEDUP_REMOVED lines=10> */
[----:B---3--:R-:W-:Y:S04]  /*11b60*/  STL [R1+0x978], R22 ;  /* 0x0009781601007387 */ /* 0x008fe80000100800 */
[----:B------:R0:W-:Y:S04]  /*11b70*/  STL [R1+0x96c], R0 ;  /* 0x00096c0001007387 */ /* 0x0001e80000100800 */
[----:B-1----:R-:W2:Y:S01]  /*11b80*/  LDL.LU.64 R2, [R1+0x9c8] ;  /* 0x0009c80001027983 */ /* 0x002ea20000300a00 */
[----:B0-----:R-:W-:-:S03]  /*11b90*/  IMAD.MOV.U32 R0, RZ, RZ, R23 ;  /* 0x000000ffff007224 */ /* 0x001fc600078e0017 */
[----:B------:R-:W-:Y:S04]  /*11ba0*/  STL [R1+0x980], R4 ;  /* 0x0009800401007387 */ /* 0x000fe80000100800 */
[----:B------:R0:W-:Y:S02]  /*11bb0*/  STL [R1+0x974], R0 ;  /* 0x0009740001007387 */ /* 0x0001e40000100800 */
[----:B0-----:R-:W-:Y:S02]  /*11bc0*/  IMAD.MOV.U32 R0, RZ, RZ, R5 ;  /* 0x000000ffff007224 */ /* 0x001fe400078e0005 */
[----:B------:R-:W3:Y:S04]  /*11bd0*/  LDL.LU.64 R4, [R1+0xc8] ;  /* 0x0000c80001047983 */ /* 0x000ee80000300a00 */
[----:B------:R0:W-:Y:S04]  /*11be0*/  STL [R1+0x97c], R0 ;  /* 0x00097c0001007387 */ /* 0x0001e80000100800 */
[----:B-----5:R1:W-:Y:S01]  /*11bf0*/  STL [R1+0x988], R6 ;  /* 0x0009880601007387 */ /* 0x0203e20000100800 */
[----:B0-----:R-:W-:-:S03]  /*11c00*/  IMAD.MOV.U32 R0, RZ, RZ, R7 ;  /* 0x000000ffff007224 */ /* 0x001fc600078e0007 */
[----:B------:R-:W-:Y:S04]  /*11c10*/  STL [R1+0x990], R20 ;  /* 0x0009901401007387 */ /* 0x000fe80000100800 */
[----:B------:R0:W-:Y:S04]  /*11c20*/  STL [R1+0x984], R0 ;  /* 0x0009840001007387 */ /* 0x0001e80000100800 */
[----:B-1----:R-:W5:Y:S01]  /*11c30*/  LDL.LU.64 R6, [R1+0x9d8] ;  /* 0x0009d80001067983 */ /* 0x002f620000300a00 */
[----:B0-----:R-:W-:-:S03]  /*11c40*/  IMAD.MOV.U32 R0, RZ, RZ, R21 ;  /* 0x000000ffff007224 */ /* 0x001fc600078e0015 */
[----:B------:R-:W-:Y:S04]  /*11c50*/  STL [R1+0x998], R10 ;  /* 0x0009980a01007387 */ /* 0x000fe80000100800 */
[----:B------:R0:W-:Y:S02]  /*11c60*/  STL [R1+0x98c], R0 ;  /* 0x00098c0001007387 */ /* 0x0001e40000100800 */
[----:B0-----:R-:W-:Y:S02]  /*11c70*/  IMAD.MOV.U32 R0, RZ, RZ, R11 ;  /* 0x000000ffff007224 */ /* 0x001fe400078e000b */
[----:B------:R-:W5:Y:S04]  /*11c80*/  LDL.LU.64 R10, [R1+0x9e0] ;  /* 0x0009e000010a7983 */ /* 0x000f680000300a00 */
        /* <DEDUP_REMOVED lines=9> */
[----:B------:R-:W4:Y:S01]  /*11d20*/  LDL.LU.64 R14, [R1+0x9f8] ;  /* 0x0009f800010e7983 */ /* 0x000f220000300a00 */
[----:B0-----:R-:W-:-:S03]  /*11d30*/  IMAD.MOV.U32 R0, RZ, RZ, R9 ;  /* 0x000000ffff007224 */ /* 0x001fc600078e0009 */
[----:B----4-:R0:W-:Y:S04]  /*11d40*/  STL.64 [R1+0xc28], R14 ;  /* 0x000c280e01007387 */ /* 0x0101e80000100a00 */
[----:B0-----:R-:W4:Y:S04]  /*11d50*/  LDL.LU.64 R14, [R1+0xb0] ;  /* 0x0000b000010e7983 */ /* 0x001f280000300a00 */
[----:B------:R-:W-:Y:S04]  /*11d60*/  STL [R1+0x9b8], R18 ;  /* 0x0009b81201007387 */ /* 0x000fe80000100800 */
[----:B------:R0:W-:Y:S04]  /*11d70*/  STL [R1+0x9ac], R0 ;  /* 0x0009ac0001007387 */ /* 0x0001e80000100800 */
[----:B------:R-:W4:Y:S04]  /*11d80*/  LDL.LU.64 R8, [R1+0xa00] ;  /* 0x000a000001087983 */ /* 0x000f280000300a00 */
[----:B------:R-:W4:Y:S01]  /*11d90*/  LDL.LU.64 R28, [R1+0xa08] ;  /* 0x000a0800011c7983 */ /* 0x000f220000300a00 */
[----:B0-----:R-:W-:-:S05]  /*11da0*/  IMAD.MOV.U32 R0, RZ, RZ, R19 ;  /* 0x000000ffff007224 */ /* 0x001fca00078e0013 */
[----:B------:R0:W-:Y:S04]  /*11db0*/  STL [R1+0x9b4], R0 ;  /* 0x0009b40001007387 */ /* 0x0001e80000100800 */
[----:B------:R-:W-:Y:S04]  /*11dc0*/  STL [R1+0x9c0], R16 ;  /* 0x0009c01001007387 */ /* 0x000fe80000100800 */
[----:B------:R-:W4:Y:S01]  /*11dd0*/  LDL.LU.64 R26, [R1+0x88] ;  /* 0x00008800011a7983 */ /* 0x000f220000300a00 */
[----:B0-----:R-:W-:-:S03]  /*11de0*/  IMAD.MOV.U32 R0, RZ, RZ, R17 ;  /* 0x000000ffff007224 */ /* 0x001fc600078e0011 */
[----:B------:R-:W4:Y:S04]  /*11df0*/  LDL.LU.64 R24, [R1+0xa18] ;  /* 0x000a180001187983 */ /* 0x000f280000300a00 */
[----:B------:R0:W-:Y:S04]  /*11e00*/  STL [R1+0x9bc], R0 ;  /* 0x0009bc0001007387 */ /* 0x0001e80000100800 */
[----:B--2---:R-:W-:Y:S04]  /*11e10*/  STL [R1+0x9c8], R2 ;  /* 0x0009c80201007387 */ /* 0x004fe80000100800 */
[----:B------:R-:W2:Y:S01]  /*11e20*/  LDL.LU.64 R22, [R1+0xa20] ;  /* 0x000a200001167983 */ /* 0x000ea20000300a00 */
[----:B0-----:R-:W-:-:S03]  /*11e30*/  IMAD.MOV.U32 R0, RZ, RZ, R3 ;  /* 0x000000ffff007224 */ /* 0x001fc600078e0003 */
[----:B------:R-:W2:Y:S04]  /*11e40*/  LDL.LU.64 R20, [R1+0xa28] ;  /* 0x000a280001147983 */ /* 0x000ea80000300a00 */
[----:B------:R0:W-:Y:S04]  /*11e50*/  STL [R1+0x9c4], R0 ;  /* 0x0009c40001007387 */ /* 0x0001e80000100800 */
[----:B---3--:R-:W-:Y:S04]  /*11e60*/  STL [R1+0x9d0], R4 ;  /* 0x0009d00401007387 */ /* 0x008fe80000100800 */
[----:B------:R-:W3:Y:S01]  /*11e70*/  LDL.LU.64 R18, [R1+0x60] ;  /* 0x0000600001127983 */ /* 0x000ee20000300a00 */
[----:B0-----:R-:W-:-:S03]  /*11e80*/  IMAD.MOV.U32 R0, RZ, RZ, R5 ;  /* 0x000000ffff007224 */ /* 0x001fc600078e0005 */
[----:B------:R-:W3:Y:S04]  /*11e90*/  LDL.LU.64 R16, [R1+0xa38] ;  /* 0x000a380001107983 */ /* 0x000ee80000300a00 */
[----:B------:R0:W-:Y:S04]  /*11ea0*/  STL [R1+0x9cc], R0 ;  /* 0x0009cc0001007387 */ /* 0x0001e80000100800 */
[----:B-----5:R1:W-:Y:S04]  /*11eb0*/  STL [R1+0x9d8], R6 ;  /* 0x0009d80601007387 */ /* 0x0203e80000100800 */
[----:B------:R-:W5:Y:S01]  /*11ec0*/  LDL.LU.64 R2, [R1+0xa40] ;  /* 0x000a400001027983 */ /* 0x000f620000300a00 */
[----:B0-----:R-:W-:-:S03]  /*11ed0*/  IMAD.MOV.U32 R0, RZ, RZ, R7 ;  /* 0x000000ffff007224 */ /* 0x001fc600078e0007 */
[----:B------:R-:W5:Y:S04]  /*11ee0*/  LDL.LU.64 R4, [R1+0xa48] ;  /* 0x000a480001047983 */ /* 0x000f680000300a00 */
[----:B------:R0:W-:Y:S04]  /*11ef0*/  STL [R1+0x9d4], R0 ;  /* 0x0009d40001007387 */ /* 0x0001e80000100800 */
[----:B------:R0:W-:Y:S04]  /*11f00*/  STL [R1+0x9e0], R10 ;  /* 0x0009e00a01007387 */ /* 0x0001e80000100800 */
[----:B-1----:R-:W5:Y:S01]  /*11f10*/  LDL.LU.64 R6, [R1+0x38] ;  /* 0x0000380001067983 */ /* 0x002f620000300a00 */
[----:B0-----:R-:W-:-:S03]  /*11f20*/  IMAD.MOV.U32 R0, RZ, RZ, R11 ;  /* 0x000000ffff007224 */ /* 0x001fc600078e000b */
[----:B------:R-:W5:Y:S04]  /*11f30*/  LDL.LU.64 R10, [R1+0xa58] ;  /* 0x000a5800010a7983 */ /* 0x000f680000300a00 */
[----:B------:R0:W-:Y:S04]  /*11f40*/  STL [R1+0x9dc], R0 ;  /* 0x0009dc0001007387 */ /* 0x0001e80000100800 */
[----:B------:R1:W-:Y:S01]  /*11f50*/  STL [R1+0x9e8], R12 ;  /* 0x0009e80c01007387 */ /* 0x0003e20000100800 */
[----:B0-----:R-:W-:-:S03]  /*11f60*/  IMAD.MOV.U32 R0, RZ, RZ, R13 ;  /* 0x000000ffff007224 */ /* 0x001fc600078e000d */
[----:B----4-:R-:W-:Y:S04]  /*11f70*/  STL [R1+0x9f0], R14 ;  /* 0x0009f00e01007387 */ /* 0x010fe80000100800 */
[----:B------:R0:W-:Y:S04]  /*11f80*/  STL [R1+0x9e4], R0 ;  /* 0x0009e40001007387 */ /* 0x0001e80000100800 */
[----:B-1----:R-:W4:Y:S01]  /*11f90*/  LDL.LU.64 R12, [R1+0xa68] ;  /* 0x000a6800010c7983 */ /* 0x002f220000300a00 */
[----:B0-----:R-:W-:-:S03]  /*11fa0*/  IMAD.MOV.U32 R0, RZ, RZ, R15 ;  /* 0x000000ffff007224 */ /* 0x001fc600078e000f */
[----:B------:R-:W2:Y:S04]  /*11fb0*/  LDL.LU.64 R14, [R1+0xc28] ;  /* 0x000c2800010e7983 */ /* 0x000ea80000300a00 */
[----:B--2---:R-:W-:Y:S04]  /*11fc0*/  STL [R1+0x9f8], R14 ;  /* 0x0009f80e01007387 */ /* 0x004fe80000100800 */
[----:B------:R0:W-:Y:S02]  /*11fd0*/  STL [R1+0x9ec], R0 ;  /* 0x0009ec0001007387 */ /* 0x0001e40000100800 */
[----:B0-----:R-:W-:-:S02]  /*11fe0*/  IMAD.MOV.U32 R0, RZ, RZ, R15 ;  /* 0x000000ffff007224 */ /* 0x001fc400078e000f */
[----:B------:R-:W2:Y:S04]  /*11ff0*/  LDL.64 R14, [R1+0xb80] ;  /* 0x000b8000010e7983 */ /* 0x000ea80000100a00 */
[----:B------:R0:W-:Y:S04]  /*12000*/  STL [R1+0x9f4], R0 ;  /* 0x0009f40001007387 */ /* 0x0001e80000100800 */
[----:B------:R1:W-:Y:S01]  /*12010*/  STL [R1+0xa00], R8 ;  /* 0x000a000801007387 */ /* 0x0003e20000100800 */
[----:B0-----:R-:W-:-:S03]  /*12020*/  IMAD.MOV.U32 R0, RZ, RZ, R9 ;  /* 0x000000ffff007224 */ /* 0x001fc600078e0009 */
[----:B-1----:R-:W2:Y:S04]  /*12030*/  LDL.LU.64 R8, [R1+0xc20] ;  /* 0x000c200001087983 */ /* 0x002ea80000300a00 */
[----:B------:R-:W-:Y:S04]  /*12040*/  STL [R1+0xa08], R28 ;  /* 0x000a081c01007387 */ /* 0x000fe80000100800 */
[----:B------:R0:W-:Y:S04]  /*12050*/  STL [R1+0x9fc], R0 ;  /* 0x0009fc0001007387 */ /* 0x0001e80000100800 */
[----:B------:R-:W-:Y:S01]  /*12060*/  STL [R1+0xa10], R26 ;  /* 0x000a101a01007387 */ /* 0x000fe20000100800 */
[----:B0-----:R-:W-:-:S05]  /*12070*/  IMAD.MOV.U32 R0, RZ, RZ, R29 ;  /* 0x000000ffff007224 */ /* 0x001fca00078e001d */
[----:B------:R0:W-:Y:S04]  /*12080*/  STL [R1+0xa04], R0 ;  /* 0x000a040001007387 */ /* 0x0001e80000100800 */
[----:B------:R-:W-:Y:S01]  /*12090*/  STL [R1+0xa18], R24 ;  /* 0x000a181801007387 */ /* 0x000fe20000100800 */
[----:B0-----:R-:W-:-:S05]  /*120a0*/  MOV R0, R27 ;  /* 0x0000001b00007202 */ /* 0x001fca0000000f00 */
[----:B------:R0:W-:Y:S04]  /*120b0*/  STL [R1+0xa0c], R0 ;  /* 0x000a0c0001007387 */ /* 0x0001e80000100800 */
[----:B------:R-:W-:Y:S01]  /*120c0*/  STL [R1+0xa20], R22 ;  /* 0x000a201601007387 */ /* 0x000fe20000100800 */
[----:B0-----:R-:W-:-:S05]  /*120d0*/  IMAD.MOV.U32 R0, RZ, RZ, R25 ;  /* 0x000000ffff007224 */ /* 0x001fca00078e0019 */
[----:B------:R0:W-:Y:S04]  /*120e0*/  STL [R1+0xa14], R0 ;  /* 0x000a140001007387 */ /* 0x0001e80000100800 */
[----:B------:R-:W-:Y:S01]  /*120f0*/  STL [R1+0xa28], R20 ;  /* 0x000a281401007387 */ /* 0x000fe20000100800 */
[----:B0-----:R-:W-:-:S05]  /*12100*/  IMAD.MOV.U32 R0, RZ, RZ, R23 ;  /* 0x000000ffff007224 */ /* 0x001fca00078e0017 */
[----:B------:R0:W-:Y:S04]  /*12110*/  STL [R1+0xa1c], R0 ;  /* 0x000a1c0001007387 */ /* 0x0001e80000100800 */
[----:B---3--:R-:W-:Y:S01]  /*12120*/  STL [R1+0xa30], R18 ;  /* 0x000a301201007387 */ /* 0x008fe20000100800 */
[----:B0-----:R-:W-:-:S05]  /*12130*/  IMAD.MOV.U32 R0, RZ, RZ, R21 ;  /* 0x000000ffff007224 */ /* 0x001fca00078e0015 */
[----:B------:R0:W-:Y:S04]  /*12140*/  STL [R1+0xa24], R0 ;  /* 0x000a240001007387 */ /* 0x0001e80000100800 */
[----:B------:R-:W-:Y:S01]  /*12150*/  STL [R1+0xa38], R16 ;  /* 0x000a381001007387 */ /* 0x000fe20000100800 */
[----:B0-----:R-:W-:-:S05]  /*12160*/  IMAD.MOV.U32 R0, RZ, RZ, R19 ;  /* 0x000000ffff007224 */ /* 0x001fca00078e0013 */
[----:B------:R0:W-:Y:S04]  /*12170*/  STL [R1+0xa2c], R0 ;  /* 0x000a2c0001007387 */ /* 0x0001e80000100800 */
[----:B-----5:R-:W-:Y:S01]  /*12180*/  STL [R1+0xa40], R2 ;  /* 0x000a400201007387 */ /* 0x020fe20000100800 */
[----:B0-----:R-:W-:-:S05]  /*12190*/  IMAD.MOV.U32 R0, RZ, RZ, R17 ;  /* 0x000000ffff007224 */ /* 0x001fca00078e0011 */
[----:B------:R0:W-:Y:S04]  /*121a0*/  STL [R1+0xa34], R0 ;  /* 0x000a340001007387 */ /* 0x0001e80000100800 */
[----:B------:R-:W-:Y:S01]  /*121b0*/  STL [R1+0xa48], R4 ;  /* 0x000a480401007387 */ /* 0x000fe20000100800 */
[----:B0-----:R-:W-:-:S05]  /*121c0*/  IMAD.MOV.U32 R0, RZ, RZ, R3 ;  /* 0x000000ffff007224 */ /* 0x001fca00078e0003 */
[----:B------:R0:W-:Y:S04]  /*121d0*/  STL [R1+0xa3c], R0 ;  /* 0x000a3c0001007387 */ /* 0x0001e80000100800 */
[----:B------:R-:W-:Y:S01]  /*121e0*/  STL [R1+0xa50], R6 ;  /* 0x000a500601007387 */ /* 0x000fe20000100800 */
[----:B0-----:R-:W-:-:S05]  /*121f0*/  IMAD.MOV.U32 R0, RZ, RZ, R5 ;  /* 0x000000ffff007224 */ /* 0x001fca00078e0005 */
[----:B------:R0:W-:Y:S04]  /*12200*/  STL [R1+0xa44], R0 ;  /* 0x000a440001007387 */ /* 0x0001e80000100800 */
[----:B------:R-:W-:Y:S01]  /*12210*/  STL [R1+0xa58], R10 ;  /* 0x000a580a01007387 */ /* 0x000fe20000100800 */
[----:B0-----:R-:W-:-:S05]  /*12220*/  IMAD.MOV.U32 R0, RZ, RZ, R7 ;  /* 0x000000ffff007224 */ /* 0x001fca00078e0007 */
[----:B------:R0:W-:Y:S01]  /*12230*/  STL [R1+0xa4c], R0 ;  /* 0x000a4c0001007387 */ /* 0x0001e20000100800 */
[----:B----4-:R-:W-:Y:S02]  /*12240*/  IMAD.MOV.U32 R2, RZ, RZ, R13 ;  /* 0x000000ffff027224 */ /* 0x010fe400078e000d */
[----:B0-----:R-:W-:Y:S02]  /*12250*/  IMAD.MOV.U32 R0, RZ, RZ, R11 ;  /* 0x000000ffff007224 */ /* 0x001fe400078e000b */
[----:B--2---:R-:W-:Y:S01]  /*12260*/  IMAD.MOV.U32 R3, RZ, RZ, R15 ;  /* 0x000000ffff037224 */ /* 0x004fe200078e000f */
[----:B------:R-:W-:Y:S04]  /*12270*/  STL [R1+0xa60], R8 ;  /* 0x000a600801007387 */ /* 0x000fe80000100800 */
[----:B------:R0:W-:Y:S04]  /*12280*/  STL [R1+0xa54], R0 ;  /* 0x000a540001007387 */ /* 0x0001e80000100800 */
[----:B------:R-:W-:Y:S04]  /*12290*/  STL [R1+0xa5c], R9 ;  /* 0x000a5c0901007387 */ /* 0x000fe80000100800 */
[----:B------:R-:W-:Y:S01]  /*122a0*/  STL [R1+0xa68], R12 ;  /* 0x000a680c01007387 */ /* 0x000fe20000100800 */
[----:B0-----:R-:W0:Y:S03]  /*122b0*/  LDC R0, c[0x0][0x23c] ;  /* 0x00008f00ff007b82 */ /* 0x001e260000000800 */
[----:B------:R0:W-:Y:S04]  /*122c0*/  STL [R1+0xa64], R2 ;  /* 0x000a640201007387 */ /* 0x0001e80000100800 */
[----:B------:R1:W-:Y:S01]  /*122d0*/  STL [R1+0xa70], R14 ;  /* 0x000a700e01007387 */ /* 0x0003e20000100800 */
[----:B------:R-:W2:Y:S03]  /*122e0*/  LDC R15, c[0x0][0x230] ;  /* 0x00008c00ff0f7b82 */ /* 0x000ea60000000800 */
[----:B------:R3:W-:Y:S04]  /*122f0*/  STL [R1+0xa6c], R3 ;  /* 0x000a6c0301007387 */ /* 0x0007e80000100800 */
[----:B------:R4:W-:Y:S01]  /*12300*/  STL [R1+0x270], RZ ;  /* 0x000270ff01007387 */ /* 0x0009e20000100800 */
[----:B0-----:R-:W-:-:S03]  /*12310*/  IMAD.SHL.U32 R2, R0, 0x80, RZ ;  /* 0x0000008000027824 */ /* 0x001fc600078e00ff */
[----:B------:R4:W-:Y:S04]  /*12320*/  STL [R1+0x274], RZ ;  /* 0x000274ff01007387 */ /* 0x0009e80000100800 */
[----:B------:R4:W-:Y:S04]  /*12330*/  STL [R1+0x278], RZ ;  /* 0x000278ff01007387 */ /* 0x0009e80000100800 */
[----:B------:R4:W-:Y:S01]  /*12340*/  STL [R1+0x27c], RZ ;  /* 0x00027cff01007387 */ /* 0x0009e20000100800 */
[----:B--2---:R-:W-:-:S03]  /*12350*/  VIADD R15, R15, 0x7f ;  /* 0x0000007f0f0f7836 */ /* 0x004fc60000000000 */
[----:B------:R4:W-:Y:S02]  /*12360*/  STL [R1+0x240], RZ ;  /* 0x000240ff01007387 */ /* 0x0009e40000100800 */
[----:B------:R-:W-:Y:S02]  /*12370*/  SHF.R.S32.HI R0, RZ, 0x1f, R15 ;  /* 0x0000001fff007819 */ /* 0x000fe4000001140f */
[----:B------:R4:W-:Y:S02]  /*12380*/  STL [R1+0x244], RZ ;  /* 0x000244ff01007387 */ /* 0x0009e40000100800 */
[----:B------:R-:W-:Y:S02]  /*12390*/  LEA.HI R0, R0, R15, RZ, 0x7 ;  /* 0x0000000f00007211 */ /* 0x000fe400078f38ff */
[----:B------:R4:W-:Y:S04]  /*123a0*/  STL [R1+0x248], RZ ;  /* 0x000248ff01007387 */ /* 0x0009e80000100800 */
[----:B------:R4:W-:Y:S04]  /*123b0*/  STL [R1+0x24c], RZ ;  /* 0x00024cff01007387 */ /* 0x0009e80000100800 */
[----:B------:R-:W2:Y:S01]  /*123c0*/  LDL R15, [R1+0x184] ;  /* 0x00018400010f7983 */ /* 0x000ea20000100800 */
[----:B-1----:R-:W0:Y:S03]  /*123d0*/  S2R R14, SR_TID.X ;  /* 0x00000000000e7919 */ /* 0x002e260000002100 */
[----:B------:R4:W-:Y:S04]  /*123e0*/  STL [R1+0x220], RZ ;  /* 0x000220ff01007387 */ /* 0x0009e80000100800 */
[----:B------:R4:W-:Y:S04]  /*123f0*/  STL [R1+0x224], RZ ;  /* 0x000224ff01007387 */ /* 0x0009e80000100800 */
[----:B------:R4:W-:Y:S04]  /*12400*/  STL [R1+0x228], RZ ;  /* 0x000228ff01007387 */ /* 0x0009e80000100800 */
[----:B------:R4:W-:Y:S04]  /*12410*/  STL [R1+0x22c], RZ ;  /* 0x00022cff01007387 */ /* 0x0009e80000100800 */
[----:B------:R4:W-:Y:S04]  /*12420*/  STL [R1+0x210], RZ ;  /* 0x000210ff01007387 */ /* 0x0009e80000100800 */
[----:B------:R4:W-:Y:S04]  /*12430*/  STL [R1+0x214], RZ ;  /* 0x000214ff01007387 */ /* 0x0009e80000100800 */
[----:B------:R4:W-:Y:S04]  /*12440*/  STL [R1+0x218], RZ ;  /* 0x000218ff01007387 */ /* 0x0009e80000100800 */
[----:B------:R4:W-:Y:S01]  /*12450*/  STL [R1+0x21c], RZ ;  /* 0x00021cff01007387 */ /* 0x0009e20000100800 */
[----:B0-----:R-:W-:-:S03]  /*12460*/  LOP3.LUT R14, R14, 0x3f, RZ, 0xc0, !PT ;  /* 0x0000003f0e0e7812 */ /* 0x001fc600078ec0ff */
[----:B------:R4:W-:Y:S01]  /*12470*/  STL [R1+0x260], RZ ;  /* 0x000260ff01007387 */ /* 0x0009e20000100800 */
[----:B---3--:R-:W-:-:S03]  /*12480*/  SHF.R.S32.HI R3, RZ, 0x1f, R2 ;  /* 0x0000001fff037819 */ /* 0x008fc60000011402 */
[----:B------:R4:W-:Y:S01]  /*12490*/  STL [R1+0x264], RZ ;  /* 0x000264ff01007387 */ /* 0x0009e20000100800 */
[----:B------:R-:W-:-:S03]  /*124a0*/  IMAD.SHL.U32 R28, R14, 0x2, RZ ;  /* 0x000000020e1c7824 */ /* 0x000fc600078e00ff */
[----:B------:R4:W-:Y:S04]  /*124b0*/  STL [R1+0x268], RZ ;  /* 0x000268ff01007387 */ /* 0x0009e80000100800 */
[----:B------:R4:W-:Y:S01]  /*124c0*/  STL [R1+0x26c], RZ ;  /* 0x00026cff01007387 */ /* 0x0009e20000100800 */
[----:B------:R-:W-:-:S03]  /*124d0*/  SHF.R.S32.HI R4, RZ, 0x7, R0 ;  /* 0x00000007ff047819 */ /* 0x000fc60000011400 */
[----:B------:R4:W-:Y:S01]  /*124e0*/  STL [R1+0x250], RZ ;  /* 0x000250ff01007387 */ /* 0x0009e20000100800 */
[----:B------:R-:W-:-:S03]  /*124f0*/  SHF.L.U64.HI R0, R2, 0x1, R3 ;  /* 0x0000000102007819 */ /* 0x000fc60000010203 */
[----:B------:R4:W-:Y:S01]  /*12500*/  STL [R1+0x254], RZ ;  /* 0x000254ff01007387 */ /* 0x0009e20000100800 */
[----:B------:R-:W-:-:S03]  /*12510*/  LOP3.LUT R2, R28, 0x20, RZ, 0x3c, !PT ;  /* 0x000000201c027812 */ /* 0x000fc600078e3cff */
[----:B------:R4:W-:Y:S01]  /*12520*/  STL [R1+0x258], RZ ;  /* 0x000258ff01007387 */ /* 0x0009e20000100800 */
[----:B------:R-:W-:-:S03]  /*12530*/  LOP3.LUT R2, R28, 0x50, RZ, 0x3c, !PT ;  /* 0x000000501c027812 */ /* 0x000fc600078e3cff */
[----:B------:R4:W-:Y:S04]  /*12540*/  STL [R1+0x25c], RZ ;  /* 0x00025cff01007387 */ /* 0x0009e80000100800 */
        /* <DEDUP_REMOVED lines=8> */
[----:B------:R-:W-:Y:S01]  /*125d0*/  USHF.L.U32 UR6, UR6, 0x7, URZ ;  /* 0x0000000706067899 */ /* 0x000fe2000800063f */
[----:B------:R-:W-:-:S02]  /*125e0*/  LOP3.LUT R3, R28, 0x10, RZ, 0x3c, !PT ;  /* 0x000000101c037812 */ /* 0x000fc400078e3cff */
[C---:B------:R-:W-:Y:S01]  /*125f0*/  LOP3.LUT R4, R28.reuse, 0x30, RZ, 0x3c, !PT ;  /* 0x000000301c047812 */ /* 0x040fe200078e3cff */
[----:B------:R-:W-:Y:S01]  /*12600*/  USHF.R.S32.HI UR7, URZ, 0x1f, UR6 ;  /* 0x0000001f3f077899 */ /* 0x000fe20008011406 */
[C---:B------:R-:W-:Y:S02]  /*12610*/  LOP3.LUT R3, R28.reuse, 0x40, RZ, 0x3c, !PT ;  /* 0x000000401c037812 */ /* 0x040fe400078e3cff */
[C---:B------:R-:W-:Y:S02]  /*12620*/  LOP3.LUT R4, R28.reuse, 0x60, RZ, 0x3c, !PT ;  /* 0x000000601c047812 */ /* 0x040fe400078e3cff */
[----:B------:R-:W-:Y:S01]  /*12630*/  LOP3.LUT R3, R28, 0x70, RZ, 0x3c, !PT ;  /* 0x000000701c037812 */ /* 0x000fe200078e3cff */
[----:B------:R-:W-:Y:S01]  /*12640*/  UMOV UR4, URZ ;  /* 0x0000003f00047c82 */ /* 0x000fe20008000000 */
[----:B------:R-:W-:Y:S02]  /*12650*/  USHF.L.U32 UR10, UR6, 0x1, URZ ;  /* 0x00000001060a7899 */ /* 0x000fe4000800063f */
[----:B------:R-:W-:Y:S01]  /*12660*/  USHF.L.U64.HI UR7, UR6, 0x1, UR7 ;  /* 0x0000000106077899 */ /* 0x000fe20008010207 */
[----:B--2---:R-:W-:-:S05]  /*12670*/  LOP3.LUT R2, R15, 0x40, RZ, 0x3c, !PT ;  /* 0x000000400f027812 */ /* 0x004fca00078e3cff */
[----:B------:R4:W-:Y:S06]  /*12680*/  STL [R1+0xc10], R2 ;  /* 0x000c100201007387 */ /* 0x0009ec0000100800 */
.L_x_2:
[----:B-----5:R0:W-:Y:S04]  /*12690*/  STL [R1+0x14c0], R29 ;  /* 0x0014c01d01007387 */ /* 0x0201e80000100800 */
[----:B------:R-:W2:Y:S04]  /*126a0*/  LDL R3, [R1+0xa7c] ;  /* 0x000a7c0001037983 */ /* 0x000ea80000100800 */
[----:B----4-:R-:W2:Y:S01]  /*126b0*/  LDL R2, [R1+0xa8c] ;  /* 0x000a8c0001027983 */ /* 0x010ea20000100800 */
[----:B0-----:R-:W0:Y:S01]  /*126c0*/  S2R R29, SR_TID.X ;  /* 0x00000000001d7919 */ /* 0x001e220000002100 */
[----:B------:R-:W-:-:S02]  /*126d0*/  UIMAD UR6, UR4, -0x80, UR11 ;  /* 0xffffff80040678a4 */ /* 0x000fc4000f8e020b */
[----:B------:R-:W3:Y:S04]  /*126e0*/  LDL R8, [R1+0xab8] ;  /* 0x000ab80001087983 */ /* 0x000ee80000100800 */
[----:B------:R1:W-:Y:S04]  /*126f0*/  STL [R1+0x14bc], R5 ;  /* 0x0014bc0501007387 */ /* 0x0003e80000100800 */
[----:B-1----:R-:W4:Y:S04]  /*12700*/  LDL R5, [R1+0xa88] ;  /* 0x000a880001057983 */ /* 0x002f280000100800 */
[----:B------:R-:W-:Y:S04]  /*12710*/  STL [R1+0x14b8], R27 ;  /* 0x0014b81b01007387 */ /* 0x000fe80000100800 */
[----:B------:R-:W-:Y:S04]  /*12720*/  STL [R1+0x14b4], R26 ;  /* 0x0014b41a01007387 */ /* 0x000fe80000100800 */
[----:B------:R-:W-:Y:S01]  /*12730*/  STL [R1+0x14b0], R13 ;  /* 0x0014b00d01007387 */ /* 0x000fe20000100800 */
[----:B0-----:R-:W-:-:S02]  /*12740*/  SHF.R.U32.HI R7, RZ, 0x4, R29 ;  /* 0x00000004ff077819 */ /* 0x001fc4000001161d */
[----:B------:R-:W-:Y:S01]  /*12750*/  SHF.R.U32.HI R29, RZ, 0x4, R29 ;  /* 0x00000004ff1d7819 */ /* 0x000fe2000001161d */
[----:B------:R-:W-:Y:S01]  /*12760*/  STL [R1+0x14ac], R25 ;  /* 0x0014ac1901007387 */ /* 0x000fe20000100800 */
[----:B------:R-:W-:Y:S02]  /*12770*/  SGXT.U32 R7, R7, 0x2 ;  /* 0x000000020707781a */ /* 0x000fe40000000000 */
[----:B------:R-:W-:Y:S01]  /*12780*/  SGXT.U32 R29, R29, 0x2 ;  /* 0x000000021d1d781a */ /* 0x000fe20000000000 */
[----:B------:R0:W-:Y:S03]  /*12790*/  STL [R1+0x14a8], R4 ;  /* 0x0014a80401007387 */ /* 0x0001e60000100800 */
[----:B------:R-:W-:Y:S01]  /*127a0*/  LOP3.LUT R29, R29, 0x4, RZ, 0xfc, !PT ;  /* 0x000000041d1d7812 */ /* 0x000fe200078efcff */
[----:B------:R-:W-:Y:S03]  /*127b0*/  STL [R1+0x14a4], R24 ;  /* 0x0014a41801007387 */ /* 0x000fe60000100800 */
[----:B------:R-:W-:Y:S01]  /*127c0*/  ISETP.GE.AND P0, PT, R29, UR6, PT ;  /* 0x000000061d007c0c */ /* 0x000fe2000bf06270 */
[----:B------:R-:W-:Y:S01]  /*127d0*/  STL [R1+0x14a0], R6 ;  /* 0x0014a00601007387 */ /* 0x000fe20000100800 */
[----:B0-----:R-:W-:-:S03]  /*127e0*/  PRMT R4, RZ, 0x7610, R4 ;  /* 0x00007610ff047816 */ /* 0x001fc60000000004 */
[----:B------:R-:W-:Y:S04]  /*127f0*/  STL [R1+0x149c], R23 ;  /* 0x00149c1701007387 */ /* 0x000fe80000100800 */
[----:B------:R-:W-:Y:S04]  /*12800*/  STL [R1+0x1498], R11 ;  /* 0x0014980b01007387 */ /* 0x000fe80000100800 */
[----:B------:R0:W-:Y:S04]  /*12810*/  STL [R1+0x1494], R12 ;  /* 0x0014940c01007387 */ /* 0x0001e80000100800 */
[----:B------:R-:W-:Y:S04]  /*12820*/  STL [R1+0x1490], R10 ;  /* 0x0014900a01007387 */ /* 0x000fe80000100800 */
[----:B------:R-:W-:Y:S01]  /*12830*/  STL [R1+0x13bc], R28 ;  /* 0x0013bc1c01007387 */ /* 0x000fe20000100800 */
[----:B0-----:R-:W-:-:S03]  /*12840*/  LOP3.LUT R12, R7, 0x8, RZ, 0xfc, !PT ;  /* 0x00000008070c7812 */ /* 0x001fc600078efcff */
[----:B------:R-:W-:Y:S04]  /*12850*/  STL [R1+0x13c0], R28 ;  /* 0x0013c01c01007387 */ /* 0x000fe80000100800 */
[----:B--2---:R3:W2:Y:S01]  /*12860*/  @!P0 LDG.E.U16 R4, desc[UR8][R2.64] ;  /* 0x0000000802048981 */ /* 0x0046a2000c1e1500 */
[----:B------:R-:W-:-:S03]  /*12870*/  LOP3.LUT R7, R7, 0xc, RZ, 0xfc, !PT ;  /* 0x0000000c07077812 */ /* 0x000fc600078efcff */
[----:B------:R-:W-:Y:S04]  /*12880*/  STL [R1+0x13c4], R28 ;  /* 0x0013c41c01007387 */ /* 0x000fe80000100800 */
[----:B------:R-:W-:Y:S04]  /*12890*/  STL [R1+0x13c8], R28 ;  /* 0x0013c81c01007387 */ /* 0x000fe80000100800 */
[----:B------:R-:W-:Y:S01]  /*128a0*/  STL [R1+0x13cc], R28 ;  /* 0x0013cc1c01007387 */ /* 0x000fe20000100800 */
[----:B------:R-:W-:-:S03]  /*128b0*/  ISETP.GE.AND P2, PT, R7, UR6, PT ;  /* 0x0000000607007c0c */ /* 0x000fc6000bf46270 */
[----:B------:R-:W-:Y:S01]  /*128c0*/  STL [R1+0x13d0], R28 ;  /* 0x0013d01c01007387 */ /* 0x000fe20000100800 */
[----:B------:R-:W0:Y:S03]  /*128d0*/  S2R R23, SR_TID.X ;  /* 0x0000000000177919 */ /* 0x000e260000002100 */
[----:B------:R-:W-:Y:S04]  /*128e0*/  STL [R1+0x13d4], R28 ;  /* 0x0013d41c01007387 */ /* 0x000fe80000100800 */
[----:B------:R-:W-:Y:S04]  /*128f0*/  STL [R1+0x13d8], R28 ;  /* 0x0013d81c01007387 */ /* 0x000fe80000100800 */
[----:B------:R-:W-:Y:S04]  /*12900*/  STL [R1+0x13dc], R28 ;  /* 0x0013dc1c01007387 */ /* 0x000fe80000100800 */
[----:B------:R-:W-:Y:S01]  /*12910*/  STL [R1+0x13e0], R28 ;  /* 0x0013e01c01007387 */ /* 0x000fe20000100800 */
[----:B------:R-:W1:Y:S03]  /*12920*/  S2R R7, SR_TID.X ;  /* 0x0000000000077919 */ /* 0x000e660000002100 */
[----:B------:R-:W-:Y:S04]  /*12930*/  STL [R1+0x13e4], R28 ;  /* 0x0013e41c01007387 */ /* 0x000fe80000100800 */
        /* <DEDUP_REMOVED lines=19> */
[----:B------:R-:W-:Y:S01]  /*12a70*/  STL [R1+0x1434], R28 ;  /* 0x0014341c01007387 */ /* 0x000fe20000100800 */
[----:B------:R-:W-:-:S03]  /*12a80*/  ISETP.GE.AND P1, PT, R12, UR6, PT ;  /* 0x000000060c007c0c */ /* 0x000fc6000bf26270 */
[----:B------:R-:W-:Y:S04]  /*12a90*/  STL [R1+0x1438], R28 ;  /* 0x0014381c01007387 */ /* 0x000fe80000100800 */
[----:B------:R-:W-:Y:S04]  /*12aa0*/  STL [R1+0x143c], R28 ;  /* 0x00143c1c01007387 */ /* 0x000fe80000100800 */
[----:B------:R-:W-:Y:S01]  /*12ab0*/  STL [R1+0x1440], R28 ;  /* 0x0014401c01007387 */ /* 0x000fe20000100800 */
[----:B0-----:R-:W-:-:S03]  /*12ac0*/  SHF.R.U32.HI R23, RZ, 0x4, R23 ;  /* 0x00000004ff177819 */ /* 0x001fc60000011617 */
[----:B------:R-:W-:Y:S04]  /*12ad0*/  STL [R1+0x1444], R28 ;  /* 0x0014441c01007387 */ /* 0x000fe80000100800 */
[----:B------:R-:W-:Y:S04]  /*12ae0*/  STL [R1+0x1448], R28 ;  /* 0x0014481c01007387 */ /* 0x000fe80000100800 */
[----:B------:R-:W-:Y:S04]  /*12af0*/  STL [R1+0x144c], R28 ;  /* 0x00144c1c01007387 */ /* 0x000fe80000100800 */
[----:B------:R-:W-:Y:S01]  /*12b00*/  STL [R1+0x1450], R28 ;  /* 0x0014501c01007387 */ /* 0x000fe20000100800 */
[----:B------:R-:W-:-:S03]  /*12b10*/  SGXT.U32 R23, R23, 0x2 ;  /* 0x000000021717781a */ /* 0x000fc60000000000 */
[----:B------:R-:W-:Y:S01]  /*12b20*/  STL [R1+0x1454], R28 ;  /* 0x0014541c01007387 */ /* 0x000fe20000100800 */
[----:B-1----:R-:W-:-:S03]  /*12b30*/  SHF.R.U32.HI R7, RZ, 0x4, R7 ;  /* 0x00000004ff077819 */ /* 0x002fc60000011607 */
[----:B------:R-:W-:Y:S04]  /*12b40*/  STL [R1+0x1458], R28 ;  /* 0x0014581c01007387 */ /* 0x000fe80000100800 */
[----:B------:R-:W-:Y:S04]  /*12b50*/  STL [R1+0x145c], R28 ;  /* 0x00145c1c01007387 */ /* 0x000fe80000100800 */
[----:B------:R-:W-:Y:S01]  /*12b60*/  STL [R1+0x1460], R28 ;  /* 0x0014601c01007387 */ /* 0x000fe20000100800 */
[----:B------:R-:W-:-:S03]  /*12b70*/  LOP3.LUT R23, R23, 0x10, RZ, 0xfc, !PT ;  /* 0x0000001017177812 */ /* 0x000fc600078efcff */
[----:B------:R-:W-:Y:S01]  /*12b80*/  STL [R1+0x1464], R28 ;  /* 0x0014641c01007387 */ /* 0x000fe20000100800 */
[----:B------:R-:W-:-:S03]  /*12b90*/  SGXT.U32 R7, R7, 0x2 ;  /* 0x000000020707781a */ /* 0x000fc60000000000 */
[----:B------:R-:W-:Y:S01]  /*12ba0*/  STL [R1+0x1468], R28 ;  /* 0x0014681c01007387 */ /* 0x000fe20000100800 */
[----:B------:R-:W-:-:S03]  /*12bb0*/  PRMT R14, RZ, 0x7610, R14 ;  /* 0x00007610ff0e7816 */ /* 0x000fc6000000000e */
[----:B------:R-:W-:Y:S01]  /*12bc0*/  STL [R1+0x146c], R28 ;  /* 0x00146c1c01007387 */ /* 0x000fe20000100800 */
[----:B---3--:R-:W-:-:S03]  /*12bd0*/  @!P1 IMAD.MOV.U32 R2, RZ, RZ, R8 ;  /* 0x000000ffff029224 */ /* 0x008fc600078e0008 */
[----:B------:R-:W-:Y:S01]  /*12be0*/  STL [R1+0x1474], R28 ;  /* 0x0014741c01007387 */ /* 0x000fe20000100800 */
[----:B----4-:R-:W-:-:S03]  /*12bf0*/  @!P1 IMAD.MOV.U32 R3, RZ, RZ, R5 ;  /* 0x000000ffff039224 */ /* 0x010fc600078e0005 */
[----:B------:R-:W-:Y:S01]  /*12c00*/  STL [R1+0x147c], R28 ;  /* 0x00147c1c01007387 */ /* 0x000fe20000100800 */
[----:B------:R-:W-:-:S03]  /*12c10*/  ISETP.GE.AND P3, PT, R23, UR6, PT ;  /* 0x0000000617007c0c */ /* 0x000fc6000bf66270 */
[----:B------:R-:W-:Y:S01]  /*12c20*/  STL [R1+0x1484], R28 ;  /* 0x0014841c01007387 */ /* 0x000fe20000100800 */
[----:B------:R-:W-:-:S03]  /*12c30*/  LOP3.LUT R23, R7, 0x14, RZ, 0xfc, !PT ;  /* 0x0000001407177812 */ /* 0x000fc600078efcff */
[----:B------:R-:W-:Y:S04]  /*12c40*/  STL [R1+0x148c], R28 ;  /* 0x00148c1c01007387 */ /* 0x000fe80000100800 */
[----:B------:R-:W-:Y:S04]  /*12c50*/  STL [R1+0xd54], R0 ;  /* 0x000d540001007387 */ /* 0x000fe80000100800 */
[----:B------:R-:W3:Y:S04]  /*12c60*/  LDL.LU R29, [R1+0x14c0] ;  /* 0x0014c000011d7983 */ /* 0x000ee80000300800 */
[----:B------:R-:W4:Y:S04]  /*12c70*/  LDL R7, [R1+0xa80] ;  /* 0x000a800001077983 */ /* 0x000f280000100800 */
[----:B------:R0:W3:Y:S04]  /*12c80*/  @!P1 LDG.E.U16 R14, desc[UR8][R2.64] ;  /* 0x00000008020e9981 */ /* 0x0000e8000c1e1500 */
[----:B--2---:R1:W-:Y:S04]  /*12c90*/  STL [R1], R4 ;  /* 0x0000000401007387 */ /* 0x0043e80000100800 */
[----:B------:R-:W0:Y:S04]  /*12ca0*/  LDL R2, [R1+0xa84] ;  /* 0x000a840001027983 */ /* 0x000e280000100800 */
[----:B------:R-:W0:Y:S01]  /*12cb0*/  LDL R3, [R1+0xab4] ;  /* 0x000ab40001037983 */ /* 0x000e220000100800 */
[----:B------:R-:W-:-:S03]  /*12cc0*/  PRMT R27, RZ, 0x7610, R27 ;  /* 0x00007610ff1b7816 */ /* 0x000fc6000000001b */
[----:B-1----:R-:W2:Y:S01]  /*12cd0*/  LDL R4, [R1+0xab0] ;  /* 0x000ab00001047983 */ /* 0x002ea20000100800 */
[----:B------:R-:W1:Y:S01]  /*12ce0*/  S2R R8, SR_TID.X ;  /* 0x0000000000087919 */ /* 0x000e620000002100 */
[----:B------:R-:W-:Y:S02]  /*12cf0*/  ISETP.GE.AND P0, PT, R23, UR6, PT ;  /* 0x0000000617007c0c */ /* 0x000fe4000bf06270 */
[----:B------:R-:W-:Y:S01]  /*12d00*/  PRMT R15, RZ, 0x7610, R15 ;  /* 0x00007610ff0f7816 */ /* 0x000fe2000000000f */
[----:B------:R-:W4:Y:S04]  /*12d10*/  LDL R23, [R1+0xaa0] ;  /* 0x000aa00001177983 */ /* 0x000f280000100800 */
[----:B------:R-:W4:Y:S01]  /*12d20*/  LDL R12, [R1+0xaa4] ;  /* 0x000aa400010c7983 */ /* 0x000f220000100800 */
[----:B0-----:R-:W-:-:S04]  /*12d30*/  @!P2 LOP3.LUT R3, R3, R2, RZ, 0x3c, !PT ;  /* 0x000000020303a212 */ /* 0x001fc800078e3cff */
[----:B------:R-:W-:-:S04]  /*12d40*/  @!P2 LOP3.LUT R2, R3, R2, RZ, 0x3c, !PT ;  /* 0x000000020302a212 */ /* 0x000fc800078e3cff */
[----:B------:R-:W-:-:S05]  /*12d50*/  @!P2 LOP3.LUT R3, R3, R2, RZ, 0x3c, !PT ;  /* 0x000000020303a212 */ /* 0x000fca00078e3cff */
[----:B------:R2:W4:Y:S01]  /*12d60*/  @!P2 LDG.E.U16 R27, desc[UR8][R2.64] ;  /* 0x00000008021ba981 */ /* 0x000522000c1e1500 */
[----:B-1----:R-:W-:-:S04]  /*12d70*/  SHF.R.U32.HI R5, RZ, 0x4, R8 ;  /* 0x00000004ff057819 */ /* 0x002fc80000011608 */
[----:B------:R-:W-:Y:S01]  /*12d80*/  SGXT.U32 R5, R5, 0x2 ;  /* 0x000000020505781a */ /* 0x000fe20000000000 */
[----:B---3--:R-:W-:Y:S03]  /*12d90*/  STL [R1+0x1470], R14 ;  /* 0x0014700e01007387 */ /* 0x008fe60000100800 */
[----:B------:R-:W-:Y:S01]  /*12da0*/  LOP3.LUT R5, R5, 0x18, RZ, 0xfc, !PT ;  /* 0x0000001805057812 */ /* 0x000fe200078efcff */
[----:B------:R-:W-:Y:S01]  /*12db0*/  STL [R1+0x1478], R14 ;  /* 0x0014780e01007387 */ /* 0x000fe20000100800 */
[----:B--2---:R-:W-:Y:S02]  /*12dc0*/  @!P3 IMAD.MOV.U32 R2, RZ, RZ, R4 ;  /* 0x000000ffff02b224 */ /* 0x004fe400078e0004 */
[----:B----4-:R-:W-:Y:S01]  /*12dd0*/  @!P3 IMAD.MOV.U32 R3, RZ, RZ, R7 ;  /* 0x000000ffff03b224 */ /* 0x010fe200078e0007 */
[----:B------:R-:W-:Y:S01]  /*12de0*/  STL [R1+0x1480], R14 ;  /* 0x0014800e01007387 */ /* 0x000fe20000100800 */
[----:B------:R-:W-:-:S03]  /*12df0*/  ISETP.GE.AND P1, PT, R5, UR6, PT ;  /* 0x0000000605007c0c */ /* 0x000fc6000bf26270 */
[----:B------:R-:W-:Y:S04]  /*12e00*/  STL [R1+0x1488], R14 ;  /* 0x0014880e01007387 */ /* 0x000fe80000100800 */
[----:B------:R-:W2:Y:S04]  /*12e10*/  LDL.LU R5, [R1+0x14bc] ;  /* 0x0014bc0001057983 */ /* 0x000ea80000300800 */
[----:B------:R-:W3:Y:S04]  /*12e20*/  LDL R7, [R1+0xa94] ;  /* 0x000a940001077983 */ /* 0x000ee80000100800 */
[----:B------:R-:W4:Y:S04]  /*12e30*/  LDL R4, [R1+0xac4] ;  /* 0x000ac40001047983 */ /* 0x000f280000100800 */
[----:B------:R0:W2:Y:S04]  /*12e40*/  @!P3 LDG.E.U16 R15, desc[UR8][R2.64] ;  /* 0x00000008020fb981 */ /* 0x0000a8000c1e1500 */
[----:B------:R1:W-:Y:S04]  /*12e50*/  STL [R1+0xc], R27 ;  /* 0x00000c1b01007387 */ /* 0x0003e80000100800 */
[----:B------:R-:W0:Y:S04]  /*12e60*/  LDL R2, [R1+0xaa8] ;  /* 0x000aa80001027983 */ /* 0x000e280000100800 */
[----:B------:R-:W0:Y:S01]  /*12e70*/  LDL R3, [R1+0xaac] ;  /* 0x000aac0001037983 */ /* 0x000e220000100800 */
[----:B------:R-:W-:-:S02]  /*12e80*/  PRMT R26, RZ, 0x7610, R26 ;  /* 0x00007610ff1a7816 */ /* 0x000fc4000000001a */
[----:B------:R-:W-:-:S04]  /*12e90*/  SHF.R.U32.HI R8, RZ, 0x4, R8 ;  /* 0x00000004ff087819 */ /* 0x000fc80000011608 */
[----:B------:R-:W-:-:S04]  /*12ea0*/  SGXT.U32 R8, R8, 0x2 ;  /* 0x000000020808781a */ /* 0x000fc80000000000 */
[----:B------:R-:W-:-:S04]  /*12eb0*/  LOP3.LUT R8, R8, 0x1c, RZ, 0xfc, !PT ;  /* 0x0000001c08087812 */ /* 0x000fc800078efcff */
[----:B------:R-:W-:Y:S02]  /*12ec0*/  ISETP.GE.AND P2, PT, R8, UR6, PT ;  /* 0x0000000608007c0c */ /* 0x000fe4000bf46270 */
[----:B------:R-:W1:Y:S01]  /*12ed0*/  S2R R8, SR_TID.X ;  /* 0x0000000000087919 */ /* 0x000e620000002100 */
[----:B0-----:R-:W-:-:S04]  /*12ee0*/  @!P0 LOP3.LUT R3, R3, R2, RZ, 0x3c, !PT ;  /* 0x0000000203038212 */ /* 0x001fc800078e3cff */
[----:B------:R-:W-:-:S04]  /*12ef0*/  @!P0 LOP3.LUT R2, R3, R2, RZ, 0x3c, !PT ;  /* 0x0000000203028212 */ /* 0x000fc800078e3cff */
[----:B------:R-:W-:-:S05]  /*12f00*/  @!P0 LOP3.LUT R3, R3, R2, RZ, 0x3c, !PT ;  /* 0x0000000203038212 */ /* 0x000fca00078e3cff */
[----:B------:R0:W3:Y:S01]  /*12f10*/  @!P0 LDG.E.U16 R26, desc[UR8][R2.64] ;  /* 0x00000008021a8981 */ /* 0x0000e2000c1e1500 */
[----:B-1----:R-:W-:-:S04]  /*12f20*/  SHF.R.U32.HI R27, RZ, 0x4, R8 ;  /* 0x00000004ff1b7819 */ /* 0x002fc80000011608 */
[----:B------:R-:W-:Y:S02]  /*12f30*/  SGXT.U32 R27, R27, 0x2 ;  /* 0x000000021b1b781a */ /* 0x000fe40000000000 */
[----:B------:R-:W-:Y:S02]  /*12f40*/  PRMT R16, RZ, 0x7610, R16 ;  /* 0x00007610ff107816 */ /* 0x000fe40000000010 */
[----:B------:R-:W-:Y:S01]  /*12f50*/  LOP3.LUT R27, R27, 0x20, RZ, 0xfc, !PT ;  /* 0x000000201b1b7812 */ /* 0x000fe200078efcff */
[----:B0-----:R-:W-:Y:S02]  /*12f60*/  @!P1 IMAD.MOV.U32 R2, RZ, RZ, R12 ;  /* 0x000000ffff029224 */ /* 0x001fe400078e000c */
[----:B------:R-:W-:Y:S01]  /*12f70*/  @!P1 IMAD.MOV.U32 R3, RZ, RZ, R23 ;  /* 0x000000ffff039224 */ /* 0x000fe200078e0017 */
[----:B------:R-:W-:Y:S02]  /*12f80*/  ISETP.GE.AND P3, PT, R27, UR6, PT ;  /* 0x000000061b007c0c */ /* 0x000fe4000bf66270 */
[----:B------:R-:W2:Y:S04]  /*12f90*/  LDL.LU R27, [R1+0x14b8] ;  /* 0x0014b800011b7983 */ /* 0x000ea80000300800 */
[----:B------:R-:W2:Y:S04]  /*12fa0*/  LDL R23, [R1+0xac0] ;  /* 0x000ac00001177983 */ /* 0x000ea80000100800 */
[----:B------:R-:W2:Y:S04]  /*12fb0*/  LDL R12, [R1+0xae8] ;  /* 0x000ae800010c7983 */ /* 0x000ea80000100800 */
[----:B------:R0:W2:Y:S04]  /*12fc0*/  @!P1 LDG.E.U16 R16, desc[UR8][R2.64] ;  /* 0x0000000802109981 */ /* 0x0000a8000c1e1500 */
[----:B---3--:R1:W-:Y:S04]  /*12fd0*/  STL [R1+0x20], R26 ;  /* 0x0000201a01007387 */ /* 0x0083e80000100800 */
        /* <DEDUP_REMOVED lines=16> */
[----:B----4-:R-:W-:Y:S02]  /*130e0*/  @!P3 IMAD.MOV.U32 R2, RZ, RZ, R4 ;  /* 0x000000ffff02b224 */ /* 0x010fe400078e0004 */
[----:B------:R-:W-:Y:S01]  /*130f0*/  @!P3 IMAD.MOV.U32 R3, RZ, RZ, R7 ;  /* 0x000000ffff03b224 */ /* 0x000fe200078e0007 */
[----:B------:R-:W-:Y:S02]  /*13100*/  ISETP.GE.AND P1, PT, R26, UR6, PT ;  /* 0x000000061a007c0c */ /* 0x000fe4000bf26270 */
[----:B------:R-:W4:Y:S04]  /*13110*/  LDL.LU R26, [R1+0x14b4] ;  /* 0x0014b400011a7983 */ /* 0x000f280000300800 */
[----:B------:R0:W4:Y:S04]  /*13120*/  @!P3 LDG.E.U16 R17, desc[UR8][R2.64] ;  /* 0x000000080211b981 */ /* 0x000128000c1e1500 */
[----:B---3--:R1:W-:Y:S04]  /*13130*/  STL [R1+0x3c], R13 ;  /* 0x00003c0d01007387 */ /* 0x0083e80000100800 */
[----:B------:R-:W0:Y:S04]  /*13140*/  LDL R2, [R1+0xa90] ;  /* 0x000a900001027983 */ /* 0x000e280000100800 */
[----:B------:R-:W0:Y:S01]  /*13150*/  LDL R3, [R1+0xae0] ;  /* 0x000ae00001037983 */ /* 0x000e220000100800 */
[----:B------:R-:W-:Y:S01]  /*13160*/  PRMT R25, RZ, 0x7610, R25 ;  /* 0x00007610ff197816 */ /* 0x000fe20000000019 */
[----:B------:R-:W3:Y:S01]  /*13170*/  S2R R4, SR_TID.X ;  /* 0x0000000000047919 */ /* 0x000ee20000002100 */
[----:B-1----:R-:W1:Y:S01]  /*13180*/  S2R R13, SR_TID.X ;  /* 0x00000000000d7919 */ /* 0x002e620000002100 */
[----:B------:R-:W-:-:S02]  /*13190*/  SHF.R.U32.HI R8, RZ, 0x4, R8 ;  /* 0x00000004ff087819 */ /* 0x000fc40000011608 */
[----:B------:R-:W-:Y:S01]  /*131a0*/  PRMT R18, RZ, 0x7610, R18 ;  /* 0x00007610ff127816 */ /* 0x000fe20000000012 */
[----:B------:R-:W4:Y:S01]  /*131b0*/  LDL R7, [R1+0xaf8] ;  /* 0x000af80001077983 */ /* 0x000f220000100800 */
[----:B0-----:R-:W-:-:S04]  /*131c0*/  @!P0 LOP3.LUT R3, R3, R2, RZ, 0x3c, !PT ;  /* 0x0000000203038212 */ /* 0x001fc800078e3cff */
[----:B------:R-:W-:-:S04]  /*131d0*/  @!P0 LOP3.LUT R2, R3, R2, RZ, 0x3c, !PT ;  /* 0x0000000203028212 */ /* 0x000fc800078e3cff */
[----:B------:R-:W-:-:S05]  /*131e0*/  @!P0 LOP3.LUT R3, R3, R2, RZ, 0x3c, !PT ;  /* 0x0000000203038212 */ /* 0x000fca00078e3cff */
[----:B------:R0:W4:Y:S01]  /*131f0*/  @!P0 LDG.E.U16 R25, desc[UR8][R2.64] ;  /* 0x0000000802198981 */ /* 0x000122000c1e1500 */
[----:B---3--:R-:W-:Y:S02]  /*13200*/  SHF.R.U32.HI R4, RZ, 0x4, R4 ;  /* 0x00000004ff047819 */ /* 0x008fe40000011604 */
[----:B-1----:R-:W-:Y:S02]  /*13210*/  SHF.R.U32.HI R13, RZ, 0x4, R13 ;  /* 0x00000004ff0d7819 */ /* 0x002fe4000001160d */
[----:B------:R-:W-:Y:S02]  /*13220*/  SGXT.U32 R4, R4, 0x2 ;  /* 0x000000020404781a */ /* 0x000fe40000000000 */
[----:B------:R-:W-:Y:S02]  /*13230*/  SGXT.U32 R8, R8, 0x2 ;  /* 0x000000020808781a */ /* 0x000fe40000000000 */
[----:B------:R-:W-:Y:S02]  /*13240*/  SGXT.U32 R13, R13, 0x2 ;  /* 0x000000020d0d781a */ /* 0x000fe40000000000 */
[----:B0-----:R-:W-:-:S02]  /*13250*/  LOP3.LUT R3, R4, 0x34, RZ, 0xfc, !PT ;  /* 0x0000003404037812 */ /* 0x001fc400078efcff */
[----:B------:R-:W-:Y:S02]  /*13260*/  LOP3.LUT R8, R8, 0x2c, RZ, 0xfc, !PT ;  /* 0x0000002c08087812 */ /* 0x000fe400078efcff */
[----:B------:R-:W-:Y:S01]  /*13270*/  LOP3.LUT R13, R13, 0x30, RZ, 0xfc, !PT ;  /* 0x000000300d0d7812 */ /* 0x000fe200078efcff */
[----:B--2---:R-:W-:Y:S01]  /*13280*/  @!P1 IMAD.MOV.U32 R2, RZ, RZ, R12 ;  /* 0x000000ffff029224 */ /* 0x004fe200078e000c */
[----:B------:R-:W-:Y:S01]  /*13290*/  ISETP.GE.AND P0, PT, R3, UR6, PT ;  /* 0x0000000603007c0c */ /* 0x000fe2000bf06270 */
[----:B------:R-:W-:Y:S01]  /*132a0*/  @!P1 IMAD.MOV.U32 R3, RZ, RZ, R23 ;  /* 0x000000ffff039224 */ /* 0x000fe200078e0017 */
[----:B------:R-:W-:Y:S02]  /*132b0*/  ISETP.GE.AND P2, PT, R8, UR6, PT ;  /* 0x0000000608007c0c */ /* 0x000fe4000bf46270 */
[----:B------:R-:W2:Y:S01]  /*132c0*/  LDL R8, [R1+0xacc] ;  /* 0x000acc0001087983 */ /* 0x000ea20000100800 */
[----:B------:R-:W-:-:S03]  /*132d0*/  ISETP.GE.AND P3, PT, R13, UR6, PT ;  /* 0x000000060d007c0c */ /* 0x000fc6000bf66270 */
[----:B------:R-:W3:Y:S04]  /*132e0*/  LDL.LU R13, [R1+0x14b0] ;  /* 0x0014b000010d7983 */ /* 0x000ee80000300800 */
[----:B------:R0:W3:Y:S04]  /*132f0*/  @!P1 LDG.E.U16 R18, desc[UR8][R2.64] ;  /* 0x0000000802129981 */ /* 0x0000e8000c1e1500 */
[----:B----4-:R1:W-:Y:S04]  /*13300*/  STL [R1+0x64], R25 ;  /* 0x0000641901007387 */ /* 0x0103e80000100800 */
[----:B-1----:R-:W4:Y:S04]  /*13310*/  LDL.LU R25, [R1+0x14ac] ;  /* 0x0014ac0001197983 */ /* 0x002f280000300800 */
[----:B------:R-:W0:Y:S04]  /*13320*/  LDL R2, [R1+0xac8] ;  /* 0x000ac80001027983 */ /* 0x000e280000100800 */
[----:B------:R-:W0:Y:S01]  /*13330*/  LDL R3, [R1+0xaf0] ;  /* 0x000af00001037983 */ /* 0x000e220000100800 */
[----:B------:R-:W-:Y:S01]  /*13340*/  PRMT R24, RZ, 0x7610, R24 ;  /* 0x00007610ff187816 */ /* 0x000fe20000000018 */
[----:B------:R-:W1:Y:S01]  /*13350*/  S2R R4, SR_TID.X ;  /* 0x0000000000047919 */ /* 0x000e620000002100 */
[----:B------:R-:W2:Y:S01]  /*13360*/  S2R R12, SR_TID.X ;  /* 0x00000000000c7919 */ /* 0x000ea20000002100 */
[----:B------:R-:W-:Y:S01]  /*13370*/  PRMT R19, RZ, 0x7610, R19 ;  /* 0x00007610ff137816 */ /* 0x000fe20000000013 */
[----:B------:R-:W3:Y:S01]  /*13380*/  LDL R23, [R1+0xb08] ;  /* 0x000b080001177983 */ /* 0x000ee20000100800 */
[----:B0-----:R-:W-:-:S04]  /*13390*/  @!P2 LOP3.LUT R3, R3, R2, RZ, 0x3c, !PT ;  /* 0x000000020303a212 */ /* 0x001fc800078e3cff */
[----:B------:R-:W-:-:S04]  /*133a0*/  @!P2 LOP3.LUT R2, R3, R2, RZ, 0x3c, !PT ;  /* 0x000000020302a212 */ /* 0x000fc800078e3cff */
[----:B------:R-:W-:-:S05]  /*133b0*/  @!P2 LOP3.LUT R3, R3, R2, RZ, 0x3c, !PT ;  /* 0x000000020303a212 */ /* 0x000fca00078e3cff */
[----:B------:R0:W4:Y:S01]  /*133c0*/  @!P2 LDG.E.U16 R24, desc[UR8][R2.64] ;  /* 0x000000080218a981 */ /* 0x000122000c1e1500 */
[----:B-1----:R-:W-:-:S04]  /*133d0*/  SHF.R.U32.HI R4, RZ, 0x4, R4 ;  /* 0x00000004ff047819 */ /* 0x002fc80000011604 */
[----:B------:R-:W-:Y:S02]  /*133e0*/  SGXT.U32 R4, R4, 0x2 ;  /* 0x000000020404781a */ /* 0x000fe40000000000 */
[----:B--2---:R-:W-:Y:S02]  /*133f0*/  LEA.HI R12, R12, 0x3c, RZ, 0x1c ;  /* 0x0000003c0c0c7811 */ /* 0x004fe400078fe0ff */
[----:B------:R-:W-:Y:S01]  /*13400*/  LOP3.LUT R4, R4, 0x38, RZ, 0xfc, !PT ;  /* 0x0000003804047812 */ /* 0x000fe200078efcff */
[----:B0-----:R-:W-:Y:S02]  /*13410*/  @!P3 IMAD.MOV.U32 R2, RZ, RZ, R7 ;  /* 0x000000ffff02b224 */ /* 0x001fe400078e0007 */
[----:B------:R-:W-:Y:S01]  /*13420*/  @!P3 IMAD.MOV.U32 R3, RZ, RZ, R8 ;  /* 0x000000ffff03b224 */ /* 0x000fe200078e0008 */
[----:B------:R-:W-:Y:S02]  /*13430*/  ISETP.GE.AND P1, PT, R4, UR6, PT ;  /* 0x0000000604007c0c */ /* 0x000fe4000bf26270 */
[----:B------:R-:W2:Y:S01]  /*13440*/  LDL.LU R4, [R1+0x14a8] ;  /* 0x0014a80001047983 */ /* 0x000ea20000300800 */
[----:B------:R-:W-:-:S03]  /*13450*/  ISETP.GE.AND P2, PT, R12, UR6, PT ;  /* 0x000000060c007c0c */ /* 0x000fc6000bf46270 */
[----:B------:R-:W2:Y:S04]  /*13460*/  LDL R12, [R1+0xadc] ;  /* 0x000adc00010c7983 */ /* 0x000ea80000100800 */
[----:B------:R-:W2:Y:S04]  /*13470*/  LDL R7, [R1+0xb10] ;  /* 0x000b100001077983 */ /* 0x000ea80000100800 */
[----:B------:R0:W2:Y:S04]  /*13480*/  @!P3 LDG.E.U16 R19, desc[UR8][R2.64] ;  /* 0x000000080213b981 */ /* 0x0000a8000c1e1500 */
[----:B----4-:R1:W-:Y:S04]  /*13490*/  STL [R1+0x60], R24 ;  /* 0x0000601801007387 */ /* 0x0103e80000100800 */
[----:B------:R-:W0:Y:S04]  /*134a0*/  LDL R2, [R1+0xad0] ;  /* 0x000ad00001027983 */ /* 0x000e280000100800 */
[----:B------:R-:W0:Y:S01]  /*134b0*/  LDL R3, [R1+0xb00] ;  /* 0x000b000001037983 */ /* 0x000e220000100800 */
[----:B------:R-:W-:Y:S01]  /*134c0*/  PRMT R6, RZ, 0x7610, R6 ;  /* 0x00007610ff067816 */ /* 0x000fe20000000006 */
[----:B------:R-:W1:Y:S01]  /*134d0*/  S2R R8, SR_TID.X ;  /* 0x0000000000087919 */ /* 0x000e620000002100 */
[----:B0-----:R-:W-:-:S04]  /*134e0*/  @!P0 LOP3.LUT R3, R3, R2, RZ, 0x3c, !PT ;  /* 0x0000000203038212 */ /* 0x001fc800078e3cff */
[----:B------:R-:W-:-:S04]  /*134f0*/  @!P0 LOP3.LUT R2, R3, R2, RZ, 0x3c, !PT ;  /* 0x0000000203028212 */ /* 0x000fc800078e3cff */
[----:B------:R-:W-:-:S05]  /*13500*/  @!P0 LOP3.LUT R3, R3, R2, RZ, 0x3c, !PT ;  /* 0x0000000203038212 */ /* 0x000fca00078e3cff */
[----:B------:R-:W4:Y:S01]  /*13510*/  @!P0 LDG.E.U16 R6, desc[UR8][R2.64] ;  /* 0x0000000802068981 */ /* 0x000f22000c1e1500 */
[----:B-1----:R-:W-:-:S04]  /*13520*/  SHF.R.U32.HI R24, RZ, 0x4, R8 ;  /* 0x00000004ff187819 */ /* 0x002fc80000011608 */
[----:B------:R-:W-:-:S04]  /*13530*/  SGXT.U32 R24, R24, 0x2 ;  /* 0x000000021818781a */ /* 0x000fc80000000000 */
[----:B------:R-:W-:-:S04]  /*13540*/  LOP3.LUT R24, R24, 0x40, RZ, 0xfc, !PT ;  /* 0x0000004018187812 */ /* 0x000fc800078efcff */
[----:B------:R-:W-:Y:S02]  /*13550*/  ISETP.GE.AND P3, PT, R24, UR6, PT ;  /* 0x0000000618007c0c */ /* 0x000fe4000bf66270 */
[----:B------:R-:W2:Y:S01]  /*13560*/  LDL.LU R24, [R1+0x14a4] ;  /* 0x0014a40001187983 */ /* 0x000ea20000300800 */
[----:B------:R-:W-:-:S03]  /*13570*/  SHF.R.U32.HI R8, RZ, 0x4, R8 ;  /* 0x00000004ff087819 */ /* 0x000fc60000011608 */
[----:B----4-:R0:W-:Y:S04]  /*13580*/  STL [R1+0x54], R6 ;  /* 0x0000540601007387 */ /* 0x0101e80000100800 */
[----:B0-----:R-:W4:Y:S04]  /*13590*/  LDL.LU R6, [R1+0x14a0] ;  /* 0x0014a00001067983 */ /* 0x001f280000300800 */
[----:B------:R-:W2:Y:S01]  /*135a0*/  LDL R3, [R1+0xad4] ;  /* 0x000ad40001037983 */ /* 0x000ea20000100800 */
[----:B------:R-:W-:-:S04]  /*135b0*/  SGXT.U32 R8, R8, 0x2 ;  /* 0x000000020808781a */ /* 0x000fc80000000000 */
[----:B------:R-:W-:Y:S02]  /*135c0*/  LOP3.LUT R2, R8, 0x44, RZ, 0xfc, !PT ;  /* 0x0000004408027812 */ /* 0x000fe400078efcff */
[----:B------:R-:W-:Y:S02]  /*135d0*/  PRMT R20, RZ, 0x7610, R20 ;  /* 0x00007610ff147816 */ /* 0x000fe40000000014 */
[----:B------:R-:W-:Y:S01]  /*135e0*/  ISETP.GE.AND P0, PT, R2, UR6, PT ;  /* 0x0000000602007c0c */ /* 0x000fe2000bf06270 */
[----:B---3--:R-:W-:-:S05]  /*135f0*/  @!P1 IMAD.MOV.U32 R2, RZ, RZ, R23 ;  /* 0x000000ffff029224 */ /* 0x008fca00078e0017 */
[----:B--2---:R0:W2:Y:S04]  /*13600*/  @!P1 LDG.E.U16 R20, desc[UR8][R2.64] ;  /* 0x0000000802149981 */ /* 0x0040a8000c1e1500 */
[----:B------:R-:W0:Y:S04]  /*13610*/  LDL R2, [R1+0xb58] ;  /* 0x000b580001027983 */ /* 0x000e280000100800 */
[----:B------:R-:W0:Y:S01]  /*13620*/  LDL R3, [R1+0xb78] ;  /* 0x000b780001037983 */ /* 0x000e220000100800 */
[----:B------:R-:W-:Y:S01]  /*13630*/  PRMT R11, RZ, 0x7610, R11 ;  /* 0x00007610ff0b7816 */ /* 0x000fe2000000000b */
        /* <DEDUP_REMOVED lines=13> */
[----:B------:R0:W2:Y:S01]  /*13710*/  @!P3 LDG.E.U16 R21, desc[UR8][R2.64] ;  /* 0x000000080215b981 */ /* 0x0000a2000c1e1500 */
[----:B------:R-:W-:-:S04]  /*13720*/  SHF.R.U32.HI R8, RZ, 0x4, R8 ;  /* 0x00000004ff087819 */ /* 0x000fc80000011608 */
[----:B------:R-:W-:-:S04]  /*13730*/  SGXT.U32 R8, R8, 0x2 ;  /* 0x000000020808781a */ /* 0x000fc80000000000 */
[----:B------:R-:W-:-:S04]  /*13740*/  LOP3.LUT R8, R8, 0x4c, RZ, 0xfc, !PT ;  /* 0x0000004c08087812 */ /* 0x000fc800078efcff */
[----:B------:R-:W-:Y:S01]  /*13750*/  ISETP.GE.AND P2, PT, R8, UR6, PT ;  /* 0x0000000608007c0c */ /* 0x000fe2000bf46270 */
[----:B---3--:R1:W-:Y:S04]  /*13760*/  STL [R1+0x48], R11 ;  /* 0x0000480b01007387 */ /* 0x0083e80000100800 */
[----:B-1----:R-:W3:Y:S04]  /*13770*/  LDL.LU R11, [R1+0x1498] ;  /* 0x00149800010b7983 */ /* 0x002ee80000300800 */
[----:B------:R-:W0:Y:S04]  /*13780*/  LDL R2, [R1+0xae4] ;  /* 0x000ae40001027983 */ /* 0x000e280000100800 */
[----:B------:R-:W0:Y:S01]  /*13790*/  LDL R3, [R1+0xb18] ;  /* 0x000b180001037983 */ /* 0x000e220000100800 */
[----:B------:R-:W1:Y:S01]  /*137a0*/  S2R R8, SR_TID.X ;  /* 0x0000000000087919 */ /* 0x000e620000002100 */
[----:B------:R-:W-:-:S02]  /*137b0*/  PRMT R9, RZ, 0x7610, R9 ;  /* 0x00007610ff097816 */ /* 0x000fc40000000009 */
[----:B------:R-:W4:Y:S01]  /*137c0*/  LDL R7, [R1+0xb30] ;  /* 0x000b300001077983 */ /* 0x000f220000100800 */
[----:B-1----:R-:W-:-:S04]  /*137d0*/  SHF.R.U32.HI R12, RZ, 0x4, R8 ;  /* 0x00000004ff0c7819 */ /* 0x002fc80000011608 */
[----:B------:R-:W-:-:S04]  /*137e0*/  SGXT.U32 R12, R12, 0x2 ;  /* 0x000000020c0c781a */ /* 0x000fc80000000000 */
[----:B------:R-:W-:-:S04]  /*137f0*/  LOP3.LUT R12, R12, 0x50, RZ, 0xfc, !PT ;  /* 0x000000500c0c7812 */ /* 0x000fc800078efcff */
[----:B------:R-:W-:Y:S02]  /*13800*/  ISETP.GE.AND P3, PT, R12, UR6, PT ;  /* 0x000000060c007c0c */ /* 0x000fe4000bf66270 */
[----:B------:R-:W3:Y:S01]  /*13810*/  LDL.LU R12, [R1+0x1494] ;  /* 0x00149400010c7983 */ /* 0x000ee20000300800 */
[----:B0-----:R-:W-:-:S04]  /*13820*/  @!P0 LOP3.LUT R3, R3, R2, RZ, 0x3c, !PT ;  /* 0x0000000203038212 */ /* 0x001fc800078e3cff */
[----:B------:R-:W-:-:S04]  /*13830*/  @!P0 LOP3.LUT R2, R3, R2, RZ, 0x3c, !PT ;  /* 0x0000000203028212 */ /* 0x000fc800078e3cff */
[----:B------:R-:W-:-:S05]  /*13840*/  @!P0 LOP3.LUT R3, R3, R2, RZ, 0x3c, !PT ;  /* 0x0000000203038212 */ /* 0x000fca00078e3cff */
[----:B------:R-:W2:Y:S04]  /*13850*/  @!P0 LDG.E.U16 R9, desc[UR8][R2.64] ;  /* 0x0000000802098981 */ /* 0x000ea8000c1e1500 */
[----:B------:R-:W4:Y:S04]  /*13860*/  LDL R2, [R1+0xaec] ;  /* 0x000aec0001027983 */ /* 0x000f280000100800 */
[----:B------:R-:W4:Y:S01]  /*13870*/  LDL R3, [R1+0xb20] ;  /* 0x000b200001037983 */ /* 0x000f220000100800 */
[----:B------:R-:W-:-:S03]  /*13880*/  PRMT R22, RZ, 0x7610, R22 ;  /* 0x00007610ff167816 */ /* 0x000fc60000000016 */
[----:B--2---:R0:W-:Y:S01]  /*13890*/  STL [R1+0x38], R9 ;  /* 0x0000380901007387 */ /* 0x0041e20000100800 */
[----:B----4-:R-:W-:-:S04]  /*138a0*/  @!P1 LOP3.LUT R3, R3, R2, RZ, 0x3c, !PT ;  /* 0x0000000203039212 */ /* 0x010fc800078e3cff */
[----:B------:R-:W-:-:S04]  /*138b0*/  @!P1 LOP3.LUT R2, R3, R2, RZ, 0x3c, !PT ;  /* 0x0000000203029212 */ /* 0x000fc800078e3cff */
[----:B------:R-:W-:-:S05]  /*138c0*/  @!P1 LOP3.LUT R3, R3, R2, RZ, 0x3c, !PT ;  /* 0x0000000203039212 */ /* 0x000fca00078e3cff */
[----:B------:R1:W2:Y:S04]  /*138d0*/  @!P1 LDG.E.U16 R22, desc[UR8][R2.64] ;  /* 0x0000000802169981 */ /* 0x0002a8000c1e1500 */
[----:B------:R-:W1:Y:S04]  /*138e0*/  LDL R2, [R1+0xaf4] ;  /* 0x000af40001027983 */ /* 0x000e680000100800 */
[----:B------:R-:W1:Y:S01]  /*138f0*/  LDL R3, [R1+0xb28] ;  /* 0x000b280001037983 */ /* 0x000e620000100800 */
[----:B------:R-:W-:Y:S01]  /*13900*/  PRMT R10, RZ, 0x7610, R10 ;  /* 0x00007610ff0a7816 */ /* 0x000fe2000000000a */
[----:B0-----:R-:W0:Y:S01]  /*13910*/  S2R R9, SR_TID.X ;  /* 0x0000000000097919 */ /* 0x001e220000002100 */
[----:B-1----:R-:W-:-:S04]  /*13920*/  @!P2 LOP3.LUT R3, R3, R2, RZ, 0x3c, !PT ;  /* 0x000000020303a212 */ /* 0x002fc800078e3cff */
[----:B------:R-:W-:-:S04]  /*13930*/  @!P2 LOP3.LUT R2, R3, R2, RZ, 0x3c, !PT ;  /* 0x000000020302a212 */ /* 0x000fc800078e3cff */
[----:B------:R-:W-:-:S05]  /*13940*/  @!P2 LOP3.LUT R3, R3, R2, RZ, 0x3c, !PT ;  /* 0x000000020303a212 */ /* 0x000fca00078e3cff */
[----:B------:R1:W4:Y:S02]  /*13950*/  @!P2 LDG.E.U16 R10, desc[UR8][R2.64] ;  /* 0x00000008020aa981 */ /* 0x000324000c1e1500 */
[----:B-1----:R-:W1:Y:S01]  /*13960*/  S2R R3, SR_TID.X ;  /* 0x0000000000037919 */ /* 0x002e620000002100 */
[----:B------:R-:W-:Y:S02]  /*13970*/  SHF.R.U32.HI R8, RZ, 0x4, R8 ;  /* 0x00000004ff087819 */ /* 0x000fe40000011608 */
[----:B0-----:R-:W-:Y:S02]  /*13980*/  SHF.R.U32.HI R9, RZ, 0x4, R9 ;  /* 0x00000004ff097819 */ /* 0x001fe40000011609 */
[----:B------:R-:W-:Y:S02]  /*13990*/  SGXT.U32 R8, R8, 0x2 ;  /* 0x000000020808781a */ /* 0x000fe40000000000 */
[----:B------:R-:W-:Y:S02]  /*139a0*/  SGXT.U32 R9, R9, 0x2 ;  /* 0x000000020909781a */ /* 0x000fe40000000000 */
[----:B------:R-:W-:-:S02]  /*139b0*/  LOP3.LUT R8, R8, 0x54, RZ, 0xfc, !PT ;  /* 0x0000005408087812 */ /* 0x000fc400078efcff */
[----:B------:R-:W-:Y:S02]  /*139c0*/  LOP3.LUT R9, R9, 0x58, RZ, 0xfc, !PT ;  /* 0x0000005809097812 */ /* 0x000fe400078efcff */
[----:B------:R-:W-:Y:S02]  /*139d0*/  ISETP.GE.AND P4, PT, R8, UR6, PT ;  /* 0x0000000608007c0c */ /* 0x000fe4000bf86270 */
[----:B------:R-:W-:Y:S01]  /*139e0*/  ISETP.GE.AND P0, PT, R9, UR6, PT ;  /* 0x0000000609007c0c */ /* 0x000fe2000bf06270 */
[----:B------:R-:W3:Y:S04]  /*139f0*/  LDL R8, [R1+0xb38] ;  /* 0x000b380001087983 */ /* 0x000ee80000100800 */
[----:B------:R-:W2:Y:S01]  /*13a00*/  LDL R9, [R1+0xb48] ;  /* 0x000b480001097983 */ /* 0x000ea20000100800 */
[----:B-1----:R-:W-:-:S04]  /*13a10*/  SHF.R.U32.HI R3, RZ, 0x4, R3 ;  /* 0x00000004ff037819 */ /* 0x002fc80000011603 */
[----:B------:R-:W-:-:S04]  /*13a20*/  SGXT.U32 R3, R3, 0x2 ;  /* 0x000000020303781a */ /* 0x000fc80000000000 */
[----:B------:R-:W-:Y:S01]  /*13a30*/  LOP3.LUT R2, R3, 0x5c, RZ, 0xfc, !PT ;  /* 0x0000005c03027812 */ /* 0x000fe200078efcff */
[----:B----4-:R0:W-:Y:S04]  /*13a40*/  STL [R1+0x2c], R10 ;  /* 0x00002c0a01007387 */ /* 0x0101e80000100800 */
[----:B0-----:R-:W4:Y:S04]  /*13a50*/  LDL.LU R10, [R1+0x1490] ;  /* 0x00149000010a7983 */ /* 0x001f280000300800 */
[----:B------:R-:W3:Y:S01]  /*13a60*/  LDL R3, [R1+0xafc] ;  /* 0x000afc0001037983 */ /* 0x000ee20000100800 */
[----:B------:R-:W-:-:S02]  /*13a70*/  PRMT R29, RZ, 0x7610, R29 ;  /* 0x00007610ff1d7816 */ /* 0x000fc4000000001d */
[----:B------:R-:W-:Y:S02]  /*13a80*/  ISETP.GE.AND P1, PT, R2, UR6, PT ;  /* 0x0000000602007c0c */ /* 0x000fe4000bf26270 */
[----:B------:R-:W-:-:S05]  /*13a90*/  @!P3 MOV R2, R7 ;  /* 0x000000070002b202 */ /* 0x000fca0000000f00 */
[----:B---3--:R0:W3:Y:S02]  /*13aa0*/  @!P3 LDG.E.U16 R29, desc[UR8][R2.64] ;  /* 0x00000008021db981 */ /* 0x0080e4000c1e1500 */
[----:B0-----:R-:W0:Y:S02]  /*13ab0*/  S2R R3, SR_TID.X ;  /* 0x0000000000037919 */ /* 0x001e240000002100 */
[----:B0-----:R-:W-:-:S04]  /*13ac0*/  SHF.R.U32.HI R3, RZ, 0x4, R3 ;  /* 0x00000004ff037819 */ /* 0x001fc80000011603 */
[----:B------:R-:W-:-:S04]  /*13ad0*/  SGXT.U32 R3, R3, 0x2 ;  /* 0x000000020303781a */ /* 0x000fc80000000000 */
[----:B------:R-:W-:Y:S02]  /*13ae0*/  LOP3.LUT R2, R3, 0x60, RZ, 0xfc, !PT ;  /* 0x0000006003027812 */ /* 0x000fe400078efcff */
[----:B------:R-:W2:Y:S01]  /*13af0*/  LDL R3, [R1+0xb04] ;  /* 0x000b040001037983 */ /* 0x000ea20000100800 */
[----:B------:R-:W-:Y:S02]  /*13b00*/  PRMT R5, RZ, 0x7610, R5 ;  /* 0x00007610ff057816 */ /* 0x000fe40000000005 */
[----:B------:R-:W-:Y:S01]  /*13b10*/  ISETP.GE.AND P2, PT, R2, UR6, PT ;  /* 0x0000000602007c0c */ /* 0x000fe2000bf46270 */
[----:B------:R-:W-:Y:S01]  /*13b20*/  @!P4 IMAD.MOV.U32 R2, RZ, RZ, R8 ;  /* 0x000000ffff02c224 */ /* 0x000fe200078e0008 */
[----:B------:R-:W-:-:S04]  /*13b30*/  PRMT R27, RZ, 0x7610, R27 ;  /* 0x00007610ff1b7816 */ /* 0x000fc8000000001b */
[----:B--2---:R0:W2:Y:S04]  /*13b40*/  @!P4 LDG.E.U16 R5, desc[UR8][R2.64] ;  /* 0x000000080205c981 */ /* 0x0040a8000c1e1500 */
[----:B------:R-:W4:Y:S01]  /*13b50*/  LDL R3, [R1+0xb0c] ;  /* 0x000b0c0001037983 */ /* 0x000f220000100800 */
[----:B0-----:R-:W-:-:S03]  /*13b60*/  @!P0 IMAD.MOV.U32 R2, RZ, RZ, R9 ;  /* 0x000000ffff028224 */ /* 0x001fc600078e0009 */
[----:B--2---:R0:W-:Y:S01]  /*13b70*/  STL [R1+0x28], R5 ;  /* 0x0000280501007387 */ /* 0x0041e20000100800 */
[----:B------:R-:W-:Y:S01]  /*13b80*/  PRMT R0, RZ, 0x7610, R0 ;  /* 0x00007610ff007816 */ /* 0x000fe20000000000 */
[----:B------:R-:W1:Y:S02]  /*13b90*/  S2R R7, SR_TID.X ;  /* 0x0000000000077919 */ /* 0x000e640000002100 */
[----:B------:R-:W2:Y:S04]  /*13ba0*/  LDL R8, [R1+0xb2c] ;  /* 0x000b2c0001087983 */ /* 0x000ea80000100800 */
[----:B----4-:R4:W3:Y:S04]  /*13bb0*/  @!P0 LDG.E.U16 R27, desc[UR8][R2.64] ;  /* 0x00000008021b8981 */ /* 0x0108e8000c1e1500 */
[----:B------:R-:W4:Y:S04]  /*13bc0*/  LDL R2, [R1+0xb14] ;  /* 0x000b140001027983 */ /* 0x000f280000100800 */
[----:B------:R-:W4:Y:S02]  /*13bd0*/  LDL R3, [R1+0xb44] ;  /* 0x000b440001037983 */ /* 0x000f240000100800 */
[----:B----4-:R-:W-:-:S04]  /*13be0*/  @!P1 LOP3.LUT R3, R3, R2, RZ, 0x3c, !PT ;  /* 0x0000000203039212 */ /* 0x010fc800078e3cff */
[----:B------:R-:W-:-:S04]  /*13bf0*/  @!P1 LOP3.LUT R2, R3, R2, RZ, 0x3c, !PT ;  /* 0x0000000203029212 */ /* 0x000fc800078e3cff */
[----:B------:R-:W-:-:S05]  /*13c00*/  @!P1 LOP3.LUT R3, R3, R2, RZ, 0x3c, !PT ;  /* 0x0000000203039212 */ /* 0x000fca00078e3cff */
[----:B------:R-:W4:Y:S01]  /*13c10*/  @!P1 LDG.E.U16 R0, desc[UR8][R2.64] ;  /* 0x0000000802009981 */ /* 0x000f22000c1e1500 */
[----:B-1----:R-:W-:-:S04]  /*13c20*/  SHF.R.U32.HI R7, RZ, 0x4, R7 ;  /* 0x00000004ff077819 */ /* 0x002fc80000011607 */
[----:B------:R-:W-:-:S04]  /*13c30*/  SGXT.U32 R7, R7, 0x2 ;  /* 0x000000020707781a */ /* 0x000fc80000000000 */
[C---:B0-----:R-:W-:Y:S02]  /*13c40*/  LOP3.LUT R5, R7.reuse, 0x64, RZ, 0xfc, !PT ;  /* 0x0000006407057812 */ /* 0x041fe400078efcff */
[----:B------:R-:W-:Y:S02]  /*13c50*/  LOP3.LUT R7, R7, 0x68, RZ, 0xfc, !PT ;  /* 0x0000006807077812 */ /* 0x000fe400078efcff */
[----:B------:R-:W-:Y:S02]  /*13c60*/  ISETP.GE.AND P3, PT, R5, UR6, PT ;  /* 0x0000000605007c0c */ /* 0x000fe4000bf66270 */
[----:B------:R-:W-:Y:S01]  /*13c70*/  ISETP.GE.AND P4, PT, R7, UR6, PT ;  /* 0x0000000607007c0c */ /* 0x000fe2000bf86270 */
[----:B------:R-:W2:Y:S04]  /*13c80*/  LDL R5, [R1+0xb50] ;  /* 0x000b500001057983 */ /* 0x000ea80000100800 */
[----:B------:R-:W3:Y:S01]  /*13c90*/  LDL R7, [R1+0xb60] ;  /* 0x000b600001077983 */ /* 0x000ee20000100800 */
[----:B------:R-:W0:Y:S03]  /*13ca0*/  S2R R9, SR_TID.X ;  /* 0x0000000000097919 */ /* 0x000e260000002100 */
[----:B----4-:R0:W-:Y:S04]  /*13cb0*/  STL [R1+0x1c], R0 ;  /* 0x00001c0001007387 */ /* 0x0101e80000100800 */
[----:B------:R-:W4:Y:S04]  /*13cc0*/  LDL R2, [R1+0xb1c] ;  /* 0x000b1c0001027983 */ /* 0x000f280000100800 */
[----:B------:R-:W4:Y:S01]  /*13cd0*/  LDL R3, [R1+0xb54] ;  /* 0x000b540001037983 */ /* 0x000f220000100800 */
[----:B0-----:R-:W-:-:S04]  /*13ce0*/  SHF.R.U32.HI R0, RZ, 0x4, R9 ;  /* 0x00000004ff007819 */ /* 0x001fc80000011609 */
[----:B------:R-:W-:Y:S02]  /*13cf0*/  SGXT.U32 R0, R0, 0x2 ;  /* 0x000000020000781a */ /* 0x000fe40000000000 */
[----:B------:R-:W-:Y:S02]  /*13d00*/  PRMT R26, RZ, 0x7610, R26 ;  /* 0x00007610ff1a7816 */ /* 0x000fe4000000001a */
[----:B------:R-:W-:-:S04]  /*13d10*/  LOP3.LUT R0, R0, 0x6c, RZ, 0xfc, !PT ;  /* 0x0000006c00007812 */ /* 0x000fc800078efcff */
[----:B------:R-:W-:Y:S02]  /*13d20*/  ISETP.GE.AND P0, PT, R0, UR6, PT ;  /* 0x0000000600007c0c */ /* 0x000fe4000bf06270 */
[----:B------:R-:W3:Y:S01]  /*13d30*/  LDL.LU R0, [R1+0xb40] ;  /* 0x000b400001007983 */ /* 0x000ee20000300800 */
[----:B----4-:R-:W-:-:S04]  /*13d40*/  @!P2 LOP3.LUT R3, R3, R2, RZ, 0x3c, !PT ;  /* 0x000000020303a212 */ /* 0x010fc800078e3cff */
[----:B------:R-:W-:-:S04]  /*13d50*/  @!P2 LOP3.LUT R2, R3, R2, RZ, 0x3c, !PT ;  /* 0x000000020302a212 */ /* 0x000fc800078e3cff */
[----:B------:R-:W-:-:S05]  /*13d60*/  @!P2 LOP3.LUT R3, R3, R2, RZ, 0x3c, !PT ;  /* 0x000000020303a212 */ /* 0x000fca00078e3cff */
[----:B------:R2:W4:Y:S04]  /*13d70*/  @!P2 LDG.E.U16 R26, desc[UR8][R2.64] ;  /* 0x00000008021aa981 */ /* 0x000528000c1e1500 */
[----:B------:R-:W3:Y:S01]  /*13d80*/  LDL R3, [R1+0xb24] ;  /* 0x000b240001037983 */ /* 0x000ee20000100800 */
[----:B------:R-:W-:Y:S01]  /*13d90*/  PRMT R13, RZ, 0x7610, R13 ;  /* 0x00007610ff0d7816 */ /* 0x000fe2000000000d */
[----:B--2---:R-:W-:Y:S02]  /*13da0*/  @!P3 IMAD.MOV.U32 R2, RZ, RZ, R5 ;  /* 0x000000ffff02b224 */ /* 0x004fe400078e0005 */
[----:B------:R-:W0:Y:S01]  /*13db0*/  S2R R5, SR_TID.X ;  /* 0x0000000000057919 */ /* 0x000e220000002100 */
[----:B------:R-:W-:Y:S02]  /*13dc0*/  PRMT R25, RZ, 0x7610, R25 ;  /* 0x00007610ff197816 */ /* 0x000fe40000000019 */
[----:B------:R-:W-:-:S04]  /*13dd0*/  SHF.R.U32.HI R9, RZ, 0x4, R9 ;  /* 0x00000004ff097819 */ /* 0x000fc80000011609 */
[----:B------:R-:W-:Y:S01]  /*13de0*/  SGXT.U32 R9, R9, 0x2 ;  /* 0x000000020909781a */ /* 0x000fe20000000000 */
[----:B---3--:R1:W2:Y:S02]  /*13df0*/  @!P3 LDG.E.U16 R13, desc[UR8][R2.64] ;  /* 0x00000008020db981 */ /* 0x0082a4000c1e1500 */
[----:B-1----:R-:W-:Y:S02]  /*13e00*/  @!P4 IMAD.MOV.U32 R2, RZ, RZ, R7 ;  /* 0x000000ffff02c224 */ /* 0x002fe400078e0007 */
[----:B------:R-:W-:-:S05]  /*13e10*/  @!P4 IMAD.MOV.U32 R3, RZ, RZ, R8 ;  /* 0x000000ffff03c224 */ /* 0x000fca00078e0008 */
[----:B------:R1:W3:Y:S01]  /*13e20*/  @!P4 LDG.E.U16 R25, desc[UR8][R2.64] ;  /* 0x000000080219c981 */ /* 0x0002e2000c1e1500 */
[----:B0-----:R-:W-:-:S03]  /*13e30*/  SHF.R.U32.HI R7, RZ, 0x4, R5 ;  /* 0x00000004ff077819 */ /* 0x001fc60000011605 */
[----:B------:R-:W1:Y:S04]  /*13e40*/  LDL R2, [R1+0xb34] ;  /* 0x000b340001027983 */ /* 0x000e680000100800 */
[----:B------:R-:W1:Y:S01]  /*13e50*/  LDL R3, [R1+0xb74] ;  /* 0x000b740001037983 */ /* 0x000e620000100800 */
[----:B------:R-:W-:Y:S02]  /*13e60*/  LOP3.LUT R9, R9, 0x70, RZ, 0xfc, !PT ;  /* 0x0000007009097812 */ /* 0x000fe400078efcff */
[----:B------:R-:W-:Y:S02]  /*13e70*/  SGXT.U32 R7, R7, 0x2 ;  /* 0x000000020707781a */ /* 0x000fe40000000000 */
[----:B------:R-:W-:Y:S02]  /*13e80*/  ISETP.GE.AND P1, PT, R9, UR6, PT ;  /* 0x0000000609007c0c */ /* 0x000fe4000bf26270 */
[----:B------:R-:W4:Y:S01]  /*13e90*/  LDL R9, [R1+0xb70] ;  /* 0x000b700001097983 */ /* 0x000f220000100800 */
[----:B------:R-:W-:-:S04]  /*13ea0*/  LOP3.LUT R7, R7, 0x74, RZ, 0xfc, !PT ;  /* 0x0000007407077812 */ /* 0x000fc800078efcff */
[----:B------:R-:W-:Y:S01]  /*13eb0*/  ISETP.GE.AND P2, PT, R7, UR6, PT ;  /* 0x0000000607007c0c */ /* 0x000fe2000bf46270 */
[----:B--2---:R0:W-:Y:S04]  /*13ec0*/  STL [R1+0x14], R13 ;  /* 0x0000140d01007387 */ /* 0x0041e80000100800 */
[----:B------:R-:W2:Y:S04]  /*13ed0*/  LDL R8, [R1+0xb3c] ;  /* 0x000b3c0001087983 */ /* 0x000ea80000100800 */
[----:B------:R-:W3:Y:S01]  /*13ee0*/  LDL R7, [R1+0xb6c] ;  /* 0x000b6c0001077983 */ /* 0x000ee20000100800 */
[----:B------:R-:W-:-:S02]  /*13ef0*/  PRMT R4, RZ, 0x7610, R4 ;  /* 0x00007610ff047816 */ /* 0x000fc40000000004 */
[----:B------:R-:W-:Y:S02]  /*13f00*/  PRMT R24, RZ, 0x7610, R24 ;  /* 0x00007610ff187816 */ /* 0x000fe40000000018 */
[----:B-1----:R-:W-:-:S04]  /*13f10*/  @!P0 LOP3.LUT R3, R3, R2, RZ, 0x3c, !PT ;  /* 0x0000000203038212 */ /* 0x002fc800078e3cff */
[----:B------:R-:W-:-:S04]  /*13f20*/  @!P0 LOP3.LUT R2, R3, R2, RZ, 0x3c, !PT ;  /* 0x0000000203028212 */ /* 0x000fc800078e3cff */
[----:B------:R-:W-:-:S05]  /*13f30*/  @!P0 LOP3.LUT R3, R3, R2, RZ, 0x3c, !PT ;  /* 0x0000000203038212 */ /* 0x000fca00078e3cff */
[----:B------:R4:W3:Y:S01]  /*13f40*/  @!P0 LDG.E.U16 R4, desc[UR8][R2.64] ;  /* 0x0000000802048981 */ /* 0x0008e2000c1e1500 */
[----:B------:R-:W-:Y:S01]  /*13f50*/  PRMT R6, RZ, 0x7610, R6 ;  /* 0x00007610ff067816 */ /* 0x000fe20000000006 */
[----:B----4-:R-:W-:Y:S02]  /*13f60*/  @!P1 IMAD.MOV.U32 R2, RZ, RZ, R9 ;  /* 0x000000ffff029224 */ /* 0x010fe400078e0009 */
[----:B------:R-:W-:-:S05]  /*13f70*/  @!P1 IMAD.MOV.U32 R3, RZ, RZ, R0 ;  /* 0x000000ffff039224 */ /* 0x000fca00078e0000 */
[----:B------:R2:W4:Y:S02]  /*13f80*/  @!P1 LDG.E.U16 R24, desc[UR8][R2.64] ;  /* 0x0000000802189981 */ /* 0x000524000c1e1500 */
[----:B--2---:R-:W-:Y:S02]  /*13f90*/  @!P2 IMAD.MOV.U32 R3, RZ, RZ, R8 ;  /* 0x000000ffff03a224 */ /* 0x004fe400078e0008 */
[----:B---3--:R-:W-:-:S05]  /*13fa0*/  @!P2 IMAD.MOV.U32 R2, RZ, RZ, R7 ;  /* 0x000000ffff02a224 */ /* 0x008fca00078e0007 */
[----:B------:R-:W2:Y:S01]  /*13fb0*/  @!P2 LDG.E.U16 R6, desc[UR8][R2.64] ;  /* 0x000000080206a981 */ /* 0x000ea2000c1e1500 */
[----:B------:R-:W-:-:S04]  /*13fc0*/  SHF.R.U32.HI R5, RZ, 0x4, R5 ;  /* 0x00000004ff057819 */ /* 0x000fc80000011605 */
[----:B------:R-:W-:-:S04]  /*13fd0*/  SGXT.U32 R5, R5, 0x2 ;  /* 0x000000020505781a */ /* 0x000fc80000000000 */
[----:B0-----:R-:W-:Y:S02]  /*13fe0*/  LOP3.LUT R13, R5, 0x78, RZ, 0xfc, !PT ;  /* 0x00000078050d7812 */ /* 0x001fe400078efcff */
[----:B------:R-:W0:Y:S02]  /*13ff0*/  S2R R5, SR_TID.X ;  /* 0x0000000000057919 */ /* 0x000e240000002100 */
[----:B------:R-:W-:Y:S02]  /*14000*/  ISETP.GE.AND P3, PT, R13, UR6, PT ;  /* 0x000000060d007c0c */ /* 0x000fe4000bf66270 */
[----:B0-----:R-:W-:Y:S02]  /*14010*/  LEA.HI R13, R5, 0x7c, RZ, 0x1c ;  /* 0x0000007c050d7811 */ /* 0x001fe400078fe0ff */
[----:B------:R-:W3:Y:S04]  /*14020*/  LDL R5, [R1+0xb4c] ;  /* 0x000b4c0001057983 */ /* 0x000ee80000100800 */
[----:B------:R-:W-:Y:S04]  /*14030*/  STL [R1+0x8], R4 ;  /* 0x0000080401007387 */ /* 0x000fe80000100800 */
[----:B------:R0:W-:Y:S04]  /*14040*/  STL [R1+0xd58], R0 ;  /* 0x000d580001007387 */ /* 0x0001e80000100800 */
[----:B0-----:R-:W4:Y:S04]  /*14050*/  LDL.LU R0, [R1+0xb68] ;  /* 0x000b680001007983 */ /* 0x001f280000300800 */
[----:B------:R-:W3:Y:S04]  /*14060*/  LDL R7, [R1+0xb5c] ;  /* 0x000b5c0001077983 */ /* 0x000ee80000100800 */
[----:B--2---:R0:W-:Y:S01]  /*14070*/  STL [R1+0x4], R6 ;  /* 0x0000040601007387 */ /* 0x0041e20000100800 */
[----:B------:R-:W1:Y:S01]  /*14080*/  S2R R4, SR_TID.X ;  /* 0x0000000000047919 */ /* 0x000e620000002100 */
[----:B------:R-:W2:Y:S02]  /*14090*/  S2R R9, SR_TID.X ;  /* 0x0000000000097919 */ /* 0x000ea40000002100 */
[----:B0-----:R-:W3:Y:S01]  /*140a0*/  LDL R6, [R1+0xb64] ;  /* 0x000b640001067983 */ /* 0x001ee20000100800 */
[----:B------:R-:W-:-:S02]  /*140b0*/  ISETP.GE.AND P4, PT, R13, UR6, PT ;  /* 0x000000060d007c0c */ /* 0x000fc4000bf86270 */
[----:B------:R-:W-:Y:S01]  /*140c0*/  PRMT R23, RZ, 0x7610, R23 ;  /* 0x00007610ff177816 */ /* 0x000fe20000000017 */
[----:B------:R-:W3:Y:S01]  /*140d0*/  LDL R8, [R1+0xad8] ;  /* 0x000ad80001087983 */ /* 0x000ee20000100800 */
[----:B------:R-:W-:Y:S02]  /*140e0*/  PRMT R2, RZ, 0x7610, R2 ;  /* 0x00007610ff027816 */ /* 0x000fe40000000002 */
[----:B-1----:R-:W-:-:S04]  /*140f0*/  SHF.R.U32.HI R4, RZ, 0x4, R4 ;  /* 0x00000004ff047819 */ /* 0x002fc80000011604 */
[----:B------:R-:W-:-:S04]  /*14100*/  SGXT.U32 R4, R4, 0x2 ;  /* 0x000000020404781a */ /* 0x000fc80000000000 */
[----:B------:R-:W-:Y:S02]  /*14110*/  ISETP.GE.AND P0, PT, R4, UR6, PT ;  /* 0x0000000604007c0c */ /* 0x000fe4000bf06270 */
[----:B--2---:R-:W-:Y:S02]  /*14120*/  LOP3.LUT R13, R9, 0x3f, RZ, 0xc0, !PT ;  /* 0x0000003f090d7812 */ /* 0x004fe400078ec0ff */
[----:B------:R-:W2:Y:S01]  /*14130*/  LDL R9, [R1+0xabc] ;  /* 0x000abc0001097983 */ /* 0x000ea20000100800 */
[----:B----4-:R-:W-:-:S05]  /*14140*/  @!P3 IMAD.MOV.U32 R4, RZ, RZ, R0 ;  /* 0x000000ffff04b224 */ /* 0x010fca00078e0000 */
[----:B---3--:R0:W3:Y:S02]  /*14150*/  @!P3 LDG.E.U16 R23, desc[UR8][R4.64] ;  /* 0x000000080417b981 */ /* 0x0080e4000c1e1500 */
[----:B0-----:R-:W-:Y:S02]  /*14160*/  @!P4 IMAD.MOV.U32 R5, RZ, RZ, R7 ;  /* 0x000000ffff05c224 */ /* 0x001fe400078e0007 */
[----:B------:R-:W-:-:S05]  /*14170*/  @!P4 IMAD.MOV.U32 R4, RZ, RZ, R6 ;  /* 0x000000ffff04c224 */ /* 0x000fca00078e0006 */
[----:B------:R0:W4:Y:S04]  /*14180*/  @!P4 LDG.E.U16 R2, desc[UR8][R4.64] ;  /* 0x000000080402c981 */ /* 0x000128000c1e1500 */
        /* <DEDUP_REMOVED lines=22> */
[----:B------:R-:W-:Y:S01]  /*142f0*/  STL [R1+0x1258], R0 ;  /* 0x0012580001007387 */ /* 0x000fe20000100800 */
[----:B------:R-:W-:-:S03]  /*14300*/  LOP3.LUT R13, R13, 0x40, RZ, 0xfc, !PT ;  /* 0x000000400d0d7812 */ /* 0x000fc600078efcff */
        /* <DEDUP_REMOVED lines=9> */
[----:B------:R-:W-:-:S03]  /*143a0*/  PRMT R11, RZ, 0x7610, R11 ;  /* 0x00007610ff0b7816 */ /* 0x000fc6000000000b */
[----:B------:R-:W-:Y:S01]  /*143b0*/  STL [R1+0x1318], R0 ;  /* 0x0013180001007387 */ /* 0x000fe20000100800 */
[----:B0-----:R-:W-:-:S03]  /*143c0*/  @!P0 IMAD.MOV.U32 R4, RZ, RZ, R8 ;  /* 0x000000ffff048224 */ /* 0x001fc600078e0008 */
[----:B------:R-:W3:Y:S01]  /*143d0*/  LDL R13, [R1+0x288] ;  /* 0x00028800010d7983 */ /* 0x000ee20000100800 */
[----:B--2---:R-:W-:-:S03]  /*143e0*/  @!P0 IMAD.MOV.U32 R5, RZ, RZ, R9 ;  /* 0x000000ffff058224 */ /* 0x004fc600078e0009 */
[----:B------:R-:W2:Y:S04]  /*143f0*/  LDL R7, [R1+0xa6c] ;  /* 0x000a6c0001077983 */ /* 0x000ea80000100800 */
[----:B------:R-:W2:Y:S04]  /*14400*/  LDL R6, [R1+0xa70] ;  /* 0x000a700001067983 */ /* 0x000ea80000100800 */
[----:B------:R3:W2:Y:S04]  /*14410*/  @!P0 LDG.E.U16 R11, desc[UR8][R4.64] ;  /* 0x00000008040b8981 */ /* 0x0006a8000c1e1500 */
[----:B----4-:R-:W-:Y:S04]  /*14420*/  STL [R1+0x1364], R2 ;  /* 0x0013640201007387 */ /* 0x010fe80000100800 */
[----:B------:R-:W-:Y:S04]  /*14430*/  STL [R1+0x1368], R2 ;  /* 0x0013680201007387 */ /* 0x000fe80000100800 */
[----:B------:R-:W-:Y:S04]  /*14440*/  STL [R1+0x13a4], R2 ;  /* 0x0013a40201007387 */ /* 0x000fe80000100800 */
[----:B------:R-:W-:Y:S04]  /*14450*/  STL [R1+0x13a8], R2 ;  /* 0x0013a80201007387 */ /* 0x000fe80000100800 */
[----:B------:R-:W-:Y:S04]  /*14460*/  STL [R1+0x13ac], R2 ;  /* 0x0013ac0201007387 */ /* 0x000fe80000100800 */
[----:B------:R-:W-:Y:S04]  /*14470*/  STL [R1+0x13b0], R2 ;  /* 0x0013b00201007387 */ /* 0x000fe80000100800 */
[----:B------:R-:W-:Y:S04]  /*14480*/  STL [R1+0x13b4], R2 ;  /* 0x0013b40201007387 */ /* 0x000fe80000100800 */
[----:B------:R-:W-:Y:S04]  /*14490*/  STL [R1+0x13b8], R2 ;  /* 0x0013b80201007387 */ /* 0x000fe80000100800 */
[----:B------:R-:W4:Y:S01]  /*144a0*/  LDL R5, [R1+0x284] ;  /* 0x0002840001057983 */ /* 0x000f220000100800 */
[----:B------:R-:W-:-:S02]  /*144b0*/  PRMT R12, RZ, 0x7610, R12 ;  /* 0x00007610ff0c7816 */ /* 0x000fc4000000000c */
[----:B------:R-:W-:Y:S01]  /*144c0*/  PRMT R3, RZ, 0x7610, R3 ;  /* 0x00007610ff037816 */ /* 0x000fe20000000003 */
[----:B------:R-:W-:Y:S06]  /*144d0*/  BAR.SYNC.DEFER_BLOCKING 0x0 ;  /* 0x0000000000007b1d */ /* 0x000fec0000010000 */
[----:B------:R-:W4:Y:S04]  /*144e0*/  LDL R9, [R1+0x9ec] ;  /* 0x0009ec0001097983 */ /* 0x000f280000100800 */
[----:B------:R-:W4:Y:S01]  /*144f0*/  LDL R8, [R1+0x9f0] ;  /* 0x0009f00001087983 */ /* 0x000f220000100800 */
[----:B---3--:R-:W-:-:S03]  /*14500*/  @!P1 IMAD.MOV.U32 R4, RZ, RZ, R13 ;  /* 0x000000ffff049224 */ /* 0x008fc600078e000d */
[----:B------:R-:W3:Y:S04]  /*14510*/  LDL R13, [R1+0x96c] ;  /* 0x00096c00010d7983 */ /* 0x000ee80000100800 */
[----:B--2---:R0:W2:Y:S04]  /*14520*/  @!P1 LDG.E.U16 R3, desc[UR8][R6.64] ;  /* 0x0000000806039981 */ /* 0x0040a8000c1e1500 */
[----:B----4-:R-:W4:Y:S04]  /*14530*/  @!P1 LDG.E.U16 R12, desc[UR8][R4.64] ;  /* 0x00000008040c9981 */ /* 0x010f28000c1e1500 */
[----:B----4-:R1:W-:Y:S04]  /*14540*/  STL [R1+0x1f8], R12 ;  /* 0x0001f80c01007387 */ /* 0x0103e80000100800 */
[----:B------:R-:W0:Y:S04]  /*14550*/  LDL R6, [R1+0xa64] ;  /* 0x000a640001067983 */ /* 0x000e280000100800 */
[----:B------:R-:W0:Y:S01]  /*14560*/  LDL R7, [R1+0xa68] ;  /* 0x000a680001077983 */ /* 0x000e220000100800 */
[----:B------:R-:W-:-:S02]  /*14570*/  PRMT R4, RZ, 0x7610, R4 ;  /* 0x00007610ff047816 */ /* 0x000fc40000000004 */
[----:B------:R-:W-:Y:S01]  /*14580*/  PRMT R5, RZ, 0x7610, R5 ;  /* 0x00007610ff057816 */ /* 0x000fe20000000005 */
[----:B-1----:R-:W3:Y:S01]  /*14590*/  LDL R12, [R1+0x970] ;  /* 0x00097000010c7983 */ /* 0x002ee20000100800 */
[----:B0-----:R-:W-:-:S04]  /*145a0*/  @!P2 LOP3.LUT R7, R7, R6, RZ, 0x3c, !PT ;  /* 0x000000060707a212 */ /* 0x001fc800078e3cff */
[----:B------:R0:W4:Y:S01]  /*145b0*/  @!P1 LDG.E.U16 R5, desc[UR8][R8.64] ;  /* 0x0000000808059981 */ /* 0x000122000c1e1500 */
[----:B------:R-:W-:-:S04]  /*145c0*/  @!P2 LOP3.LUT R6, R7, R6, RZ, 0x3c, !PT ;  /* 0x000000060706a212 */ /* 0x000fc800078e3cff */
[----:B------:R-:W-:-:S05]  /*145d0*/  @!P2 LOP3.LUT R7, R7, R6, RZ, 0x3c, !PT ;  /* 0x000000060707a212 */ /* 0x000fca00078e3cff */
[----:B------:R-:W3:Y:S04]  /*145e0*/  @!P2 LDG.E.U16 R4, desc[UR8][R6.64] ;  /* 0x000000080604a981 */ /* 0x000ee8000c1e1500 */
[----:B--2---:R-:W-:Y:S04]  /*145f0*/  STL [R1+0x136c], R3 ;  /* 0x00136c0301007387 */ /* 0x004fe80000100800 */
[----:B------:R-:W-:Y:S04]  /*14600*/  STL [R1+0x1370], R3 ;  /* 0x0013700301007387 */ /* 0x000fe80000100800 */
[----:B---3--:R-:W-:Y:S04]  /*14610*/  STL [R1+0x1374], R4 ;  /* 0x0013740401007387 */ /* 0x008fe80000100800 */
[----:B------:R-:W-:Y:S04]  /*14620*/  STL [R1+0x1378], R4 ;  /* 0x0013780401007387 */ /* 0x000fe80000100800 */
[----:B------:R-:W0:Y:S04]  /*14630*/  LDL R8, [R1+0x9e4] ;  /* 0x0009e40001087983 */ /* 0x000e280000100800 */
[----:B------:R-:W0:Y:S01]  /*14640*/  LDL R9, [R1+0x9e8] ;  /* 0x0009e80001097983 */ /* 0x000e220000100800 */
[----:B------:R-:W-:-:S02]  /*14650*/  PRMT R6, RZ, 0x7610, R6 ;  /* 0x00007610ff067816 */ /* 0x000fc40000000006 */
[----:B0-----:R-:W-:-:S04]  /*14660*/  @!P2 LOP3.LUT R9, R9, R8, RZ, 0x3c, !PT ;  /* 0x000000080909a212 */ /* 0x001fc800078e3cff */
[----:B------:R-:W-:-:S04]  /*14670*/  @!P2 LOP3.LUT R8, R9, R8, RZ, 0x3c, !PT ;  /* 0x000000080908a212 */ /* 0x000fc800078e3cff */
[----:B------:R-:W-:-:S05]  /*14680*/  @!P2 LOP3.LUT R9, R9, R8, RZ, 0x3c, !PT ;  /* 0x000000080909a212 */ /* 0x000fca00078e3cff */
[----:B------:R-:W2:Y:S01]  /*14690*/  @!P2 LDG.E.U16 R6, desc[UR8][R8.64] ;  /* 0x000000080806a981 */ /* 0x000ea2000c1e1500 */
[----:B------:R-:W-:-:S03]  /*146a0*/  PRMT R7, RZ, 0x7610, R7 ;  /* 0x00007610ff077816 */ /* 0x000fc60000000007 */
[----:B----4-:R-:W-:Y:S04]  /*146b0*/  STL [R1+0x137c], R5 ;  /* 0x00137c0501007387 */ /* 0x010fe80000100800 */
[----:B------:R-:W-:Y:S04]  /*146c0*/  STL [R1+0x1380], R5 ;  /* 0x0013800501007387 */ /* 0x000fe80000100800 */
[----:B------:R-:W3:Y:S04]  /*146d0*/  @!P1 LDG.E.U16 R7, desc[UR8][R12.64] ;  /* 0x000000080c079981 */ /* 0x000ee8000c1e1500 */
[----:B--2---:R-:W-:Y:S04]  /*146e0*/  STL [R1+0x1384], R6 ;  /* 0x0013840601007387 */ /* 0x004fe80000100800 */
[----:B------:R-:W-:Y:S04]  /*146f0*/  STL [R1+0x1388], R6 ;  /* 0x0013880601007387 */ /* 0x000fe80000100800 */
[----:B------:R-:W2:Y:S04]  /*14700*/  LDL R12, [R1+0x964] ;  /* 0x00096400010c7983 */ /* 0x000ea80000100800 */
[----:B------:R-:W2:Y:S01]  /*14710*/  LDL R13, [R1+0x968] ;  /* 0x00096800010d7983 */ /* 0x000ea20000100800 */
[----:B------:R-:W-:-:S03]  /*14720*/  PRMT R8, RZ, 0x7610, R8 ;  /* 0x00007610ff087816 */ /* 0x000fc60000000008 */
[----:B---3--:R-:W-:Y:S04]  /*14730*/  STL [R1+0x138c], R7 ;  /* 0x00138c0701007387 */ /* 0x008fe80000100800 */
[----:B------:R-:W-:Y:S01]  /*14740*/  STL [R1+0x1390], R7 ;  /* 0x0013900701007387 */ /* 0x000fe20000100800 */
[----:B--2---:R-:W-:-:S04]  /*14750*/  @!P2 LOP3.LUT R13, R13, R12, RZ, 0x3c, !PT ;  /* 0x0000000c0d0da212 */ /* 0x004fc800078e3cff */
[----:B------:R-:W-:-:S04]  /*14760*/  @!P2 LOP3.LUT R12, R13, R12, RZ, 0x3c, !PT ;  /* 0x0000000c0d0ca212 */ /* 0x000fc800078e3cff */
[----:B------:R-:W-:-:S05]  /*14770*/  @!P2 LOP3.LUT R13, R13, R12, RZ, 0x3c, !PT ;  /* 0x0000000c0d0da212 */ /* 0x000fca00078e3cff */
[----:B------:R-:W2:Y:S04]  /*14780*/  @!P2 LDG.E.U16 R8, desc[UR8][R12.64] ;  /* 0x000000080c08a981 */ /* 0x000ea8000c1e1500 */
[----:B------:R-:W3:Y:S04]  /*14790*/  LDL R12, [R1+0x8ec] ;  /* 0x0008ec00010c7983 */ /* 0x000ee80000100800 */
[----:B------:R-:W3:Y:S01]  /*147a0*/  LDL R13, [R1+0x8f0] ;  /* 0x0008f000010d7983 */ /* 0x000ee20000100800 */
[----:B------:R-:W-:-:S03]  /*147b0*/  PRMT R9, RZ, 0x7610, R9 ;  /* 0x00007610ff097816 */ /* 0x000fc60000000009 */
[----:B--2---:R-:W-:Y:S01]  /*147c0*/  STL [R1+0x1394], R8 ;  /* 0x0013940801007387 */ /* 0x004fe20000100800 */
[----:B---3--:R-:W-:-:S04]  /*147d0*/  @!P1 LOP3.LUT R13, R13, R12, RZ, 0x3c, !PT ;  /* 0x0000000c0d0d9212 */ /* 0x008fc800078e3cff */
[----:B------:R-:W-:-:S04]  /*147e0*/  @!P1 LOP3.LUT R12, R13, R12, RZ, 0x3c, !PT ;  /* 0x0000000c0d0c9212 */ /* 0x000fc800078e3cff */
[----:B------:R-:W-:Y:S01]  /*147f0*/  @!P1 LOP3.LUT R13, R13, R12, RZ, 0x3c, !PT ;  /* 0x0000000c0d0d9212 */ /* 0x000fe200078e3cff */
[----:B------:R-:W-:Y:S04]  /*14800*/  STL [R1+0x1398], R8 ;  /* 0x0013980801007387 */ /* 0x000fe80000100800 */
        /* <DEDUP_REMOVED lines=9> */
[----:B------:R0:W2:Y:S04]  /*148a0*/  @!P2 LDG.E.U16 R10, desc[UR8][R12.64] ;  /* 0x000000080c0aa981 */ /* 0x0000a8000c1e1500 */
[----:B------:R-:W0:Y:S04]  /*148b0*/  LDL R12, [R1+0x86c] ;  /* 0x00086c00010c7983 */ /* 0x000e280000100800 */
[----:B------:R-:W0:Y:S01]  /*148c0*/  LDL R13, [R1+0x870] ;  /* 0x00087000010d7983 */ /* 0x000e220000100800 */
[----:B------:R-:W-:-:S02]  /*148d0*/  PRMT R28, RZ, 0x7610, R28 ;  /* 0x00007610ff1c7816 */ /* 0x000fc4000000001c */
[----:B0-----:R-:W-:-:S04]  /*148e0*/  @!P1 LOP3.LUT R13, R13, R12, RZ, 0x3c, !PT ;  /* 0x0000000c0d0d9212 */ /* 0x001fc800078e3cff */
[----:B------:R-:W-:-:S04]  /*148f0*/  @!P1 LOP3.LUT R12, R13, R12, RZ, 0x3c, !PT ;  /* 0x0000000c0d0c9212 */ /* 0x000fc800078e3cff */
[----:B------:R-:W-:-:S05]  /*14900*/  @!P1 LOP3.LUT R13, R13, R12, RZ, 0x3c, !PT ;  /* 0x0000000c0d0d9212 */ /* 0x000fca00078e3cff */
[----:B------:R-:W3:Y:S04]  /*14910*/  @!P1 LDG.E.U16 R28, desc[UR8][R12.64] ;  /* 0x000000080c1c9981 */ /* 0x000ee8000c1e1500 */
[----:B---3--:R0:W-:Y:S04]  /*14920*/  STL [R1+0x10], R28 ;  /* 0x0000101c01007387 */ /* 0x0081e80000100800 */
[----:B0-----:R-:W3:Y:S04]  /*14930*/  LDL.LU R28, [R1+0x148c] ;  /* 0x00148c00011c7983 */ /* 0x001ee80000300800 */
[----:B------:R-:W4:Y:S04]  /*14940*/  LDL R12, [R1+0x864] ;  /* 0x00086400010c7983 */ /* 0x000f280000100800 */
[----:B------:R-:W4:Y:S01]  /*14950*/  LDL R13, [R1+0x868] ;  /* 0x00086800010d7983 */ /* 0x000f220000100800 */
[----:B------:R-:W-:-:S02]  /*14960*/  PRMT R14, RZ, 0x7610, R14 ;  /* 0x00007610ff0e7816 */ /* 0x000fc4000000000e */
[----:B----4-:R-:W-:-:S04]  /*14970*/  @!P2 LOP3.LUT R13, R13, R12, RZ, 0x3c, !PT ;  /* 0x0000000c0d0da212 */ /* 0x010fc800078e3cff */
[----:B------:R-:W-:-:S04]  /*14980*/  @!P2 LOP3.LUT R12, R13, R12, RZ, 0x3c, !PT ;  /* 0x0000000c0d0ca212 */ /* 0x000fc800078e3cff */
[----:B------:R-:W-:-:S05]  /*14990*/  @!P2 LOP3.LUT R13, R13, R12, RZ, 0x3c, !PT ;  /* 0x0000000c0d0da212 */ /* 0x000fca00078e3cff */
[----:B------:R-:W4:Y:S04]  /*149a0*/  @!P2 LDG.E.U16 R14, desc[UR8][R12.64] ;  /* 0x000000080c0ea981 */ /* 0x000f28000c1e1500 */
[----:B----4-:R0:W-:Y:S04]  /*149b0*/  STL [R1+0x18], R14 ;  /* 0x0000180e01007387 */ /* 0x0101e80000100800 */
[----:B0-----:R-:W4:Y:S04]  /*149c0*/  LDL.LU R14, [R1+0x1488] ;  /* 0x00148800010e7983 */ /* 0x001f280000300800 */
[----:B------:R-:W2:Y:S04]  /*149d0*/  LDL R12, [R1+0x7ec] ;  /* 0x0007ec00010c7983 */ /* 0x000ea80000100800 */
[----:B------:R-:W2:Y:S01]  /*149e0*/  LDL R13, [R1+0x7f0] ;  /* 0x0007f000010d7983 */ /* 0x000ea20000100800 */
[----:B---3--:R-:W-:-:S02]  /*149f0*/  PRMT R28, RZ, 0x7610, R28 ;  /* 0x00007610ff1c7816 */ /* 0x008fc4000000001c */
[----:B--2---:R-:W-:-:S04]  /*14a00*/  @!P1 LOP3.LUT R13, R13, R12, RZ, 0x3c, !PT ;  /* 0x0000000c0d0d9212 */ /* 0x004fc800078e3cff */
[----:B------:R-:W-:-:S04]  /*14a10*/  @!P1 LOP3.LUT R12, R13, R12, RZ, 0x3c, !PT ;  /* 0x0000000c0d0c9212 */ /* 0x000fc800078e3cff */
[----:B------:R-:W-:-:S05]  /*14a20*/  @!P1 LOP3.LUT R13, R13, R12, RZ, 0x3c, !PT ;  /* 0x0000000c0d0d9212 */ /* 0x000fca00078e3cff */
[----:B------:R-:W2:Y:S04]  /*14a30*/  @!P1 LDG.E.U16 R28, desc[UR8][R12.64] ;  /* 0x000000080c1c9981 */ /* 0x000ea8000c1e1500 */
[----:B--2---:R0:W-:Y:S04]  /*14a40*/  STL [R1+0x24], R28 ;  /* 0x0000241c01007387 */ /* 0x0041e80000100800 */
[----:B0-----:R-:W2:Y:S04]  /*14a50*/  LDL.LU R28, [R1+0x1484] ;  /* 0x00148400011c7983 */ /* 0x001ea80000300800 */
[----:B------:R-:W3:Y:S04]  /*14a60*/  LDL R12, [R1+0x7e4] ;  /* 0x0007e400010c7983 */ /* 0x000ee80000100800 */
[----:B------:R-:W3:Y:S01]  /*14a70*/  LDL R13, [R1+0x7e8] ;  /* 0x0007e800010d7983 */ /* 0x000ee20000100800 */
[----:B----4-:R-:W-:-:S02]  /*14a80*/  PRMT R14, RZ, 0x7610, R14 ;  /* 0x00007610ff0e7816 */ /* 0x010fc4000000000e */
[----:B---3--:R-:W-:-:S04]  /*14a90*/  @!P2 LOP3.LUT R13, R13, R12, RZ, 0x3c, !PT ;  /* 0x0000000c0d0da212 */ /* 0x008fc800078e3cff */
[----:B------:R-:W-:-:S04]  /*14aa0*/  @!P2 LOP3.LUT R12, R13, R12, RZ, 0x3c, !PT ;  /* 0x0000000c0d0ca212 */ /* 0x000fc800078e3cff */
[----:B------:R-:W-:-:S05]  /*14ab0*/  @!P2 LOP3.LUT R13, R13, R12, RZ, 0x3c, !PT ;  /* 0x0000000c0d0da212 */ /* 0x000fca00078e3cff */
[----:B------:R-:W3:Y:S04]  /*14ac0*/  @!P2 LDG.E.U16 R14, desc[UR8][R12.64] ;  /* 0x000000080c0ea981 */ /* 0x000ee8000c1e1500 */
[----:B---3--:R0:W-:Y:S04]  /*14ad0*/  STL [R1+0x30], R14 ;  /* 0x0000300e01007387 */ /* 0x0081e80000100800 */
[----:B0-----:R-:W3:Y:S04]  /*14ae0*/  LDL.LU R14, [R1+0x1480] ;  /* 0x00148000010e7983 */ /* 0x001ee80000300800 */
[----:B------:R-:W4:Y:S04]  /*14af0*/  LDL R12, [R1+0x76c] ;  /* 0x00076c00010c7983 */ /* 0x000f280000100800 */
[----:B------:R-:W4:Y:S01]  /*14b00*/  LDL R13, [R1+0x770] ;  /* 0x00077000010d7983 */ /* 0x000f220000100800 */
[----:B--2---:R-:W-:-:S02]  /*14b10*/  PRMT R28, RZ, 0x7610, R28 ;  /* 0x00007610ff1c7816 */ /* 0x004fc4000000001c */
[----:B----4-:R-:W-:-:S04]  /*14b20*/  @!P1 LOP3.LUT R13, R13, R12, RZ, 0x3c, !PT ;  /* 0x0000000c0d0d9212 */ /* 0x010fc800078e3cff */
[----:B------:R-:W-:-:S04]  /*14b30*/  @!P1 LOP3.LUT R12, R13, R12, RZ, 0x3c, !PT ;  /* 0x0000000c0d0c9212 */ /* 0x000fc800078e3cff */
[----:B------:R-:W-:-:S05]  /*14b40*/  @!P1 LOP3.LUT R13, R13, R12, RZ, 0x3c, !PT ;  /* 0x0000000c0d0d9212 */ /* 0x000fca00078e3cff */
[----:B------:R-:W2:Y:S04]  /*14b50*/  @!P1 LDG.E.U16 R28, desc[UR8][R12.64] ;  /* 0x000000080c1c9981 */ /* 0x000ea8000c1e1500 */
[----:B--2---:R0:W-:Y:S04]  /*14b60*/  STL [R1+0x34], R28 ;  /* 0x0000341c01007387 */ /* 0x0041e80000100800 */
[----:B0-----:R-:W2:Y:S04]  /*14b70*/  LDL.LU R28, [R1+0x147c] ;  /* 0x00147c00011c7983 */ /* 0x001ea80000300800 */
[----:B------:R-:W4:Y:S04]  /*14b80*/  LDL R12, [R1+0x764] ;  /* 0x00076400010c7983 */ /* 0x000f280000100800 */
[----:B------:R-:W4:Y:S01]  /*14b90*/  LDL R13, [R1+0x768] ;  /* 0x00076800010d7983 */ /* 0x000f220000100800 */
[----:B---3--:R-:W-:-:S02]  /*14ba0*/  PRMT R14, RZ, 0x7610, R14 ;  /* 0x00007610ff0e7816 */ /* 0x008fc4000000000e */
[----:B----4-:R-:W-:-:S04]  /*14bb0*/  @!P2 LOP3.LUT R13, R13, R12, RZ, 0x3c, !PT ;  /* 0x0000000c0d0da212 */ /* 0x010fc800078e3cff */
        /* <DEDUP_REMOVED lines=349> */
[----:B------:R-:W-:-:S02]  /*16190*/  PRMT R0, RZ, 0x7610, R0 ;  /* 0x00007610ff007816 */ /* 0x000fc40000000000 */
[----:B----4-:R-:W-:-:S04]  /*161a0*/  @!P1 LOP3.LUT R13, R13, R12, RZ, 0x3c, !PT ;  /* 0x0000000c0d0d9212 */ /* 0x010fc800078e3cff */
[----:B------:R-:W-:-:S04]  /*161b0*/  @!P1 LOP3.LUT R12, R13, R12, RZ, 0x3c, !PT ;  /* 0x0000000c0d0c9212 */ /* 0x000fc800078e3cff */
[----:B------:R-:W-:-:S05]  /*161c0*/  @!P1 LOP3.LUT R13, R13, R12, RZ, 0x3c, !PT ;  /* 0x0000000c0d0d9212 */ /* 0x000fca00078e3cff */
[----:B------:R0:W4:Y:S04]  /*161d0*/  @!P1 LDG.E.U16 R0, desc[UR8][R12.64] ;  /* 0x000000080c009981 */ /* 0x000128000c1e1500 */
[----:B------:R-:W0:Y:S04]  /*161e0*/  LDL R12, [R1+0x554] ;  /* 0x00055400010c7983 */ /* 0x000e280000100800 */
[----:B------:R-:W0:Y:S01]  /*161f0*/  LDL R13, [R1+0x558] ;  /* 0x00055800010d7983 */ /* 0x000e220000100800 */
[----:B--2---:R-:W-:Y:S02]  /*16200*/  PRMT R28, RZ, 0x7610, R28 ;  /* 0x00007610ff1c7816 */ /* 0x004fe4000000001c */
[----:B0-----:R-:W-:-:S04]  /*16210*/  @!P2 LOP3.LUT R13, R13, R12, RZ, 0x3c, !PT ;  /* 0x0000000c0d0da212 */ /* 0x001fc800078e3cff */
[----:B------:R-:W-:-:S04]  /*16220*/  @!P2 LOP3.LUT R12, R13, R12, RZ, 0x3c, !PT ;  /* 0x0000000c0d0ca212 */ /* 0x000fc800078e3cff */
[----:B------:R-:W-:-:S05]  /*16230*/  @!P2 LOP3.LUT R13, R13, R12, RZ, 0x3c, !PT ;  /* 0x0000000c0d0da212 */ /* 0x000fca00078e3cff */
[----:B------:R-:W2:Y:S04]  /*16240*/  @!P2 LDG.E.U16 R28, desc[UR8][R12.64] ;  /* 0x000000080c1ca981 */ /* 0x000ea8000c1e1500 */
[----:B----4-:R-:W-:Y:S04]  /*16250*/  STL [R1+0x131c], R0 ;  /* 0x00131c0001007387 */ /* 0x010fe80000100800 */
[----:B------:R-:W-:Y:S04]  /*16260*/  STL [R1+0x1320], R0 ;  /* 0x0013200001007387 */ /* 0x000fe80000100800 */
[----:B------:R-:W-:Y:S04]  /*16270*/  STL [R1+0x1324], R0 ;  /* 0x0013240001007387 */ /* 0x000fe80000100800 */
[----:B------:R-:W-:Y:S04]  /*16280*/  STL [R1+0x1328], R0 ;  /* 0x0013280001007387 */ /* 0x000fe80000100800 */
[----:B------:R-:W-:Y:S04]  /*16290*/  STL [R1+0x132c], R0 ;  /* 0x00132c0001007387 */ /* 0x000fe80000100800 */
        /* <DEDUP_REMOVED lines=82> */
[----:B------:R-:W2:Y:S04]  /*167c0*/  LDL R12, [R1+0x2d4] ;  /* 0x0002d400010c7983 */ /* 0x000ea80000100800 */
[----:B------:R-:W2:Y:S01]  /*167d0*/  LDL R13, [R1+0x2d8] ;  /* 0x0002d800010d7983 */ /* 0x000ea20000100800 */
[----:B0-----:R-:W0:Y:S02]  /*167e0*/  S2R R28, SR_TID.X ;  /* 0x00000000001c7919 */ /* 0x001e240000002100 */
[----:B0-----:R-:W-:-:S05]  /*167f0*/  LOP3.LUT R28, R28, 0x3f, RZ, 0xc0, !PT ;  /* 0x0000003f1c1c7812 */ /* 0x001fca00078ec0ff */
[----:B------:R-:W-:-:S05]  /*16800*/  IMAD.SHL.U32 R28, R28, 0x2, RZ ;  /* 0x000000021c1c7824 */ /* 0x000fca00078e00ff */
[----:B------:R0:W-:Y:S02]  /*16810*/  STS.U16 [R28+UR5+0x8000], R11 ;  /* 0x0080000b1c007988 */ /* 0x0001e40008000405 */
[----:B0-----:R-:W-:Y:S02]  /*16820*/  PRMT R28, RZ, 0x7610, R28 ;  /* 0x00007610ff1c7816 */ /* 0x001fe4000000001c */
[----:B--2---:R-:W-:-:S04]  /*16830*/  @!P2 LOP3.LUT R13, R13, R12, RZ, 0x3c, !PT ;  /* 0x0000000c0d0da212 */ /* 0x004fc800078e3cff */
        /* <DEDUP_REMOVED lines=9> */
[----:B---3--:R0:W-:Y:S02]  /*168d0*/  STS.U16 [R28+UR5+0x8100], R14 ;  /* 0x0081000e1c007988 */ /* 0x0081e40008000405 */
[----:B0-----:R-:W-:Y:S02]  /*168e0*/  PRMT R28, RZ, 0x7610, R28 ;  /* 0x00007610ff1c7816 */ /* 0x001fe4000000001c */
[----:B--2---:R-:W-:-:S04]  /*168f0*/  @!P1 LOP3.LUT R13, R13, R12, RZ, 0x3c, !PT ;  /* 0x0000000c0d0d9212 */ /* 0x004fc800078e3cff */
[----:B------:R-:W-:-:S04]  /*16900*/  @!P1 LOP3.LUT R12, R13, R12, RZ, 0x3c, !PT ;  /* 0x0000000c0d0c9212 */ /* 0x000fc800078e3cff */
[----:B------:R-:W-:-:S05]  /*16910*/  @!P1 LOP3.LUT R13, R13, R12, RZ, 0x3c, !PT ;  /* 0x0000000c0d0d9212 */ /* 0x000fca00078e3cff */
[----:B------:R-:W2:Y:S04]  /*16920*/  @!P1 LDG.E.U16 R28, desc[UR8][R12.64] ;  /* 0x000000080c1c9981 */ /* 0x000ea8000c1e1500 */
[----:B------:R-:W-:Y:S04]  /*16930*/  STL [R1+0x1360], R14 ;  /* 0x0013600e01007387 */ /* 0x000fe80000100800 */
        /* <DEDUP_REMOVED lines=24> */
[----:B------:R-:W-:Y:S04]  /*16ac0*/  STL [R1+0x1330], R16 ;  /* 0x0013301001007387 */ /* 0x000fe80000100800 */
        /* <DEDUP_REMOVED lines=34> */
[----:B------:R-:W-:-:S03]  /*16cf0*/  PRMT R15, RZ, 0x7610, R15 ;  /* 0x00007610ff0f7816 */ /* 0x000fc6000000000f */
[----:B------:R-:W-:Y:S04]  /*16d00*/  STL [R1+0x134c], R19 ;  /* 0x00134c1301007387 */ /* 0x000fe80000100800 */
[----:B------:R-:W-:Y:S01]  /*16d10*/  STL [R1+0x135c], R19 ;  /* 0x00135c1301007387 */ /* 0x000fe20000100800 */
[----:B0-----:R-:W0:Y:S01]  /*16d20*/  S2R R28, SR_TID.X ;  /* 0x00000000001c7919 */ /* 0x001e220000002100 */
[----:B--2---:R-:W-:-:S04]  /*16d30*/  @!P2 LOP3.LUT R13, R13, R12, RZ, 0x3c, !PT ;  /* 0x0000000c0d0da212 */ /* 0x004fc800078e3cff */
[----:B------:R-:W-:-:S04]  /*16d40*/  @!P2 LOP3.LUT R12, R13, R12, RZ, 0x3c, !PT ;  /* 0x0000000c0d0ca212 */ /* 0x000fc800078e3cff */
[----:B------:R-:W-:-:S05]  /*16d50*/  @!P2 LOP3.LUT R13, R13, R12, RZ, 0x3c, !PT ;  /* 0x0000000c0d0da212 */ /* 0x000fca00078e3cff */
[----:B------:R1:W2:Y:S04]  /*16d60*/  @!P2 LDG.E.U16 R15, desc[UR8][R12.64] ;  /* 0x000000080c0fa981 */ /* 0x0002a8000c1e1500 */
[----:B------:R-:W1:Y:S04]  /*16d70*/  LDL R12, [R1+0x8cc] ;  /* 0x0008cc00010c7983 */ /* 0x000e680000100800 */
[----:B------:R-:W1:Y:S01]  /*16d80*/  LDL R13, [R1+0x8d0] ;  /* 0x0008d000010d7983 */ /* 0x000e620000100800 */
[----:B0-----:R-:W-:-:S05]  /*16d90*/  LOP3.LUT R28, R28, 0x3f, RZ, 0xc0, !PT ;  /* 0x0000003f1c1c7812 */ /* 0x001fca00078ec0ff */
[----:B------:R-:W-:-:S05]  /*16da0*/  IMAD.SHL.U32 R28, R28, 0x2, RZ ;  /* 0x000000021c1c7824 */ /* 0x000fca00078e00ff */
[----:B------:R-:W-:Y:S04]  /*16db0*/  STS.U16 [R28+UR5+0x8600], R19 ;  /* 0x008600131c007988 */ /* 0x000fe80008000405 */
[----:B------:R0:W-:Y:S02]  /*16dc0*/  STS.U16 [R28+UR5+0x8700], R20 ;  /* 0x008700141c007988 */ /* 0x0001e40008000405 */
[----:B0-----:R-:W-:Y:S02]  /*16dd0*/  PRMT R28, RZ, 0x7610, R28 ;  /* 0x00007610ff1c7816 */ /* 0x001fe4000000001c */
[----:B-1----:R-:W-:-:S04]  /*16de0*/  @!P1 LOP3.LUT R13, R13, R12, RZ, 0x3c, !PT ;  /* 0x0000000c0d0d9212 */ /* 0x002fc800078e3cff */
[----:B------:R-:W-:-:S04]  /*16df0*/  @!P1 LOP3.LUT R12, R13, R12, RZ, 0x3c, !PT ;  /* 0x0000000c0d0c9212 */ /* 0x000fc800078e3cff */
[----:B------:R-:W-:-:S05]  /*16e00*/  @!P1 LOP3.LUT R13, R13, R12, RZ, 0x3c, !PT ;  /* 0x0000000c0d0d9212 */ /* 0x000fca00078e3cff */
[----:B------:R-:W3:Y:S04]  /*16e10*/  @!P1 LDG.E.U16 R28, desc[UR8][R12.64] ;  /* 0x000000080c1c9981 */ /* 0x000ee8000c1e1500 */
[----:B--2---:R0:W-:Y:S04]  /*16e20*/  STL [R1+0x1dc], R15 ;  /* 0x0001dc0f01007387 */ /* 0x0041e80000100800 */
[----:B0-----:R-:W2:Y:S04]  /*16e30*/  LDL R15, [R1+0x848] ;  /* 0x00084800010f7983 */ /* 0x001ea80000100800 */
[----:B------:R-:W-:Y:S04]  /*16e40*/  STL [R1+0x1350], R20 ;  /* 0x0013501401007387 */ /* 0x000fe80000100800 */
[----:B------:R-:W-:Y:S04]  /*16e50*/  STL [R1+0x1354], R20 ;  /* 0x0013541401007387 */ /* 0x000fe80000100800 */
[----:B---3--:R0:W-:Y:S04]  /*16e60*/  STL [R1+0x1d8], R28 ;  /* 0x0001d81c01007387 */ /* 0x0081e80000100800 */
[----:B------:R-:W3:Y:S04]  /*16e70*/  LDL R12, [R1+0x8c4] ;  /* 0x0008c400010c7983 */ /* 0x000ee80000100800 */
[----:B------:R-:W3:Y:S01]  /*16e80*/  LDL R13, [R1+0x8c8] ;  /* 0x0008c800010d7983 */ /* 0x000ee20000100800 */
[----:B0-----:R-:W0:Y:S02]  /*16e90*/  S2R R28, SR_TID.X ;  /* 0x00000000001c7919 */ /* 0x001e240000002100 */
[----:B0-----:R-:W-:-:S05]  /*16ea0*/  LOP3.LUT R28, R28, 0x3f, RZ, 0xc0, !PT ;  /* 0x0000003f1c1c7812 */ /* 0x001fca00078ec0ff */
[----:B------:R-:W-:-:S05]  /*16eb0*/  IMAD.SHL.U32 R28, R28, 0x2, RZ ;  /* 0x000000021c1c7824 */ /* 0x000fca00078e00ff */
[----:B------:R0:W-:Y:S02]  /*16ec0*/  STS.U16 [R28+UR5+0x8800], R21 ;  /* 0x008800151c007988 */ /* 0x0001e40008000405 */
[----:B0-----:R-:W-:Y:S02]  /*16ed0*/  PRMT R28, RZ, 0x7610, R28 ;  /* 0x00007610ff1c7816 */ /* 0x001fe4000000001c */
[----:B---3--:R-:W-:-:S04]  /*16ee0*/  @!P2 LOP3.LUT R13, R13, R12, RZ, 0x3c, !PT ;  /* 0x0000000c0d0da212 */ /* 0x008fc800078e3cff */
[----:B------:R-:W-:-:S04]  /*16ef0*/  @!P2 LOP3.LUT R12, R13, R12, RZ, 0x3c, !PT ;  /* 0x0000000c0d0ca212 */ /* 0x000fc800078e3cff */
[----:B------:R-:W-:-:S05]  /*16f00*/  @!P2 LOP3.LUT R13, R13, R12, RZ, 0x3c, !PT ;  /* 0x0000000c0d0da212 */ /* 0x000fca00078e3cff */
[----:B------:R-:W3:Y:S04]  /*16f10*/  @!P2 LDG.E.U16 R28, desc[UR8][R12.64] ;  /* 0x000000080c1ca981 */ /* 0x000ee8000c1e1500 */
[----:B---3--:R-:W-:Y:S04]  /*16f20*/  STL [R1+0x1d4], R28 ;  /* 0x0001d41c01007387 */ /* 0x008fe80000100800 */
[----:B------:R-:W3:Y:S04]  /*16f30*/  LDL R12, [R1+0x84c] ;  /* 0x00084c00010c7983 */ /* 0x000ee80000100800 */
[----:B------:R-:W3:Y:S01]  /*16f40*/  LDL R13, [R1+0x850] ;  /* 0x00085000010d7983 */ /* 0x000ee20000100800 */
[----:B------:R-:W-:-:S02]  /*16f50*/  PRMT R3, RZ, 0x7610, R3 ;  /* 0x00007610ff037816 */ /* 0x000fc40000000003 */
[----:B---3--:R-:W-:-:S04]  /*16f60*/  @!P1 LOP3.LUT R13, R13, R12, RZ, 0x3c, !PT ;  /* 0x0000000c0d0d9212 */ /* 0x008fc800078e3cff */
[----:B------:R-:W-:-:S04]  /*16f70*/  @!P1 LOP3.LUT R12, R13, R12, RZ, 0x3c, !PT ;  /* 0x0000000c0d0c9212 */ /* 0x000fc800078e3cff */
[----:B------:R-:W-:-:S05]  /*16f80*/  @!P1 LOP3.LUT R13, R13, R12, RZ, 0x3c, !PT ;  /* 0x0000000c0d0d9212 */ /* 0x000fca00078e3cff */
[----:B------:R2:W3:Y:S04]  /*16f90*/  @!P1 LDG.E.U16 R3, desc[UR8][R12.64] ;  /* 0x000000080c039981 */ /* 0x0004e8000c1e1500 */
[----:B------:R-:W4:Y:S01]  /*16fa0*/  LDL R13, [R1+0x844] ;  /* 0x00084400010d7983 */ /* 0x000f220000100800 */
[----:B------:R-:W-:Y:S01]  /*16fb0*/  PRMT R5, RZ, 0x7610, R5 ;  /* 0x00007610ff057816 */ /* 0x000fe20000000005 */
[----:B--2---:R-:W-:Y:S02]  /*16fc0*/  @!P2 IMAD.MOV.U32 R12, RZ, RZ, R15 ;  /* 0x000000ffff0ca224 */ /* 0x004fe400078e000f */
[----:B---3--:R0:W-:Y:S04]  /*16fd0*/  STL [R1+0x1d0], R3 ;  /* 0x0001d00301007387 */ /* 0x0081e80000100800 */
[----:B0-----:R-:W2:Y:S04]  /*16fe0*/  LDL.LU R3, [R1] ;  /* 0x0000000001037983 */ /* 0x001ea80000300800 */
[----:B----4-:R-:W3:Y:S01]  /*16ff0*/  @!P2 LDG.E.U16 R5, desc[UR8][R12.64] ;  /* 0x000000080c05a981 */ /* 0x010ee2000c1e1500 */
[----:B------:R-:W-:-:S03]  /*17000*/  PRMT R8, RZ, 0x7610, R8 ;  /* 0x00007610ff087816 */ /* 0x000fc60000000008 */
[----:B------:R-:W4:Y:S04]  /*17010*/  LDL R15, [R1+0x748] ;  /* 0x00074800010f7983 */ /* 0x000f280000100800 */
[----:B------:R-:W2:Y:S04]  /*17020*/  LDL R12, [R1+0x7cc] ;  /* 0x0007cc00010c7983 */ /* 0x000ea80000100800 */
[----:B------:R-:W2:Y:S04]  /*17030*/  LDL R13, [R1+0x7d0] ;  /* 0x0007d000010d7983 */ /* 0x000ea80000100800 */
[----:B---3--:R0:W-:Y:S04]  /*17040*/  STL [R1+0x1bc], R5 ;  /* 0x0001bc0501007387 */ /* 0x0081e80000100800 */
[----:B0-----:R-:W3:Y:S01]  /*17050*/  LDL.LU R5, [R1+0xc] ;  /* 0x00000c0001057983 */ /* 0x001ee20000300800 */
[----:B--2---:R-:W-:-:S04]  /*17060*/  @!P1 LOP3.LUT R13, R13, R12, RZ, 0x3c, !PT ;  /* 0x0000000c0d0d9212 */ /* 0x004fc800078e3cff */
[----:B------:R-:W-:-:S04]  /*17070*/  @!P1 LOP3.LUT R12, R13, R12, RZ, 0x3c, !PT ;  /* 0x0000000c0d0c9212 */ /* 0x000fc800078e3cff */
[----:B------:R-:W-:-:S05]  /*17080*/  @!P1 LOP3.LUT R13, R13, R12, RZ, 0x3c, !PT ;  /* 0x0000000c0d0d9212 */ /* 0x000fca00078e3cff */
[----:B------:R-:W2:Y:S04]  /*17090*/  @!P1 LDG.E.U16 R8, desc[UR8][R12.64] ;  /* 0x000000080c089981 */ /* 0x000ea8000c1e1500 */
[----:B------:R-:W4:Y:S04]  /*170a0*/  LDL R12, [R1+0x7c4] ;  /* 0x0007c400010c7983 */ /* 0x000f280000100800 */
[----:B------:R-:W4:Y:S01]  /*170b0*/  LDL R13, [R1+0x7c8] ;  /* 0x0007c800010d7983 */ /* 0x000f220000100800 */
[----:B------:R-:W-:-:S03]  /*170c0*/  PRMT R7, RZ, 0x7610, R7 ;  /* 0x00007610ff077816 */ /* 0x000fc60000000007 */
[----:B--2---:R0:W-:Y:S04]  /*170d0*/  STL [R1+0x1ac], R8 ;  /* 0x0001ac0801007387 */ /* 0x0041e80000100800 */
[----:B0-----:R-:W2:Y:S01]  /*170e0*/  LDL.LU R8, [R1+0x20] ;  /* 0x0000200001087983 */ /* 0x001ea20000300800 */
[----:B----4-:R-:W-:-:S04]  /*170f0*/  @!P2 LOP3.LUT R13, R13, R12, RZ, 0x3c, !PT ;  /* 0x0000000c0d0da212 */ /* 0x010fc800078e3cff */
[----:B------:R-:W-:-:S04]  /*17100*/  @!P2 LOP3.LUT R12, R13, R12, RZ, 0x3c, !PT ;  /* 0x0000000c0d0ca212 */ /* 0x000fc800078e3cff */
[----:B------:R-:W-:-:S05]  /*17110*/  @!P2 LOP3.LUT R13, R13, R12, RZ, 0x3c, !PT ;  /* 0x0000000c0d0da212 */ /* 0x000fca00078e3cff */
[----:B------:R-:W4:Y:S04]  /*17120*/  @!P2 LDG.E.U16 R7, desc[UR8][R12.64] ;  /* 0x000000080c07a981 */ /* 0x000f28000c1e1500 */
[----:B------:R-:W3:Y:S04]  /*17130*/  LDL R12, [R1+0x74c] ;  /* 0x00074c00010c7983 */ /* 0x000ee80000100800 */
[----:B------:R-:W3:Y:S01]  /*17140*/  LDL R13, [R1+0x750] ;  /* 0x00075000010d7983 */ /* 0x000ee20000100800 */
[----:B------:R-:W-:-:S03]  /*17150*/  PRMT R9, RZ, 0x7610, R9 ;  /* 0x00007610ff097816 */ /* 0x000fc60000000009 */
[----:B----4-:R0:W-:Y:S04]  /*17160*/  STL [R1+0x19c], R7 ;  /* 0x00019c0701007387 */ /* 0x0101e80000100800 */
[----:B0-----:R-:W4:Y:S01]  /*17170*/  LDL.LU R7, [R1+0x3c] ;  /* 0x00003c0001077983 */ /* 0x001f220000300800 */
[----:B---3--:R-:W-:-:S04]  /*17180*/  @!P1 LOP3.LUT R13, R13, R12, RZ, 0x3c, !PT ;  /* 0x0000000c0d0d9212 */ /* 0x008fc800078e3cff */
[----:B------:R-:W-:-:S04]  /*17190*/  @!P1 LOP3.LUT R12, R13, R12, RZ, 0x3c, !PT ;  /* 0x0000000c0d0c9212 */ /* 0x000fc800078e3cff */
[----:B------:R-:W-:-:S05]  /*171a0*/  @!P1 LOP3.LUT R13, R13, R12, RZ, 0x3c, !PT ;  /* 0x0000000c0d0d9212 */ /* 0x000fca00078e3cff */
[----:B------:R0:W3:Y:S04]  /*171b0*/  @!P1 LDG.E.U16 R9, desc[UR8][R12.64] ;  /* 0x000000080c099981 */ /* 0x0000e8000c1e1500 */
[----:B------:R-:W2:Y:S01]  /*171c0*/  LDL R13, [R1+0x744] ;  /* 0x00074400010d7983 */ /* 0x000ea20000100800 */
[----:B------:R-:W-:Y:S01]  /*171d0*/  PRMT R4, RZ, 0x7610, R4 ;  /* 0x00007610ff047816 */ /* 0x000fe20000000004 */
[----:B0-----:R-:W-:Y:S02]  /*171e0*/  @!P2 IMAD.MOV.U32 R12, RZ, RZ, R15 ;  /* 0x000000ffff0ca224 */ /* 0x001fe400078e000f */
[----:B---3--:R0:W-:Y:S04]  /*171f0*/  STL [R1+0x18c], R9 ;  /* 0x00018c0901007387 */ /* 0x0081e80000100800 */
[----:B--2---:R1:W2:Y:S01]  /*17200*/  @!P2 LDG.E.U16 R4, desc[UR8][R12.64] ;  /* 0x000000080c04a981 */ /* 0x0042a2000c1e1500 */
[----:B------:R-:W-:-:S03]  /*17210*/  PRMT R2, RZ, 0x7610, R2 ;  /* 0x00007610ff027816 */ /* 0x000fc60000000002 */
[----:B0-----:R-:W3:Y:S04]  /*17220*/  LDL R9, [R1+0x650] ;  /* 0x0006500001097983 */ /* 0x001ee80000100800 */
[----:B------:R-:W1:Y:S04]  /*17230*/  LDL R12, [R1+0x6cc] ;  /* 0x0006cc00010c7983 */ /* 0x000e680000100800 */
[----:B------:R-:W1:Y:S02]  /*17240*/  LDL R13, [R1+0x6d0] ;  /* 0x0006d000010d7983 */ /* 0x000e640000100800 */
[----:B-1----:R-:W-:-:S04]  /*17250*/  @!P1 LOP3.LUT R13, R13, R12, RZ, 0x3c, !PT ;  /* 0x0000000c0d0d9212 */ /* 0x002fc800078e3cff */
[----:B------:R-:W-:-:S04]  /*17260*/  @!P1 LOP3.LUT R12, R13, R12, RZ, 0x3c, !PT ;  /* 0x0000000c0d0c9212 */ /* 0x000fc800078e3cff */
[----:B------:R-:W-:-:S05]  /*17270*/  @!P1 LOP3.LUT R13, R13, R12, RZ, 0x3c, !PT ;  /* 0x0000000c0d0d9212 */ /* 0x000fca00078e3cff */
[----:B------:R-:W4:Y:S04]  /*17280*/  @!P1 LDG.E.U16 R2, desc[UR8][R12.64] ;  /* 0x000000080c029981 */ /* 0x000f28000c1e1500 */
[----:B--2---:R0:W-:Y:S04]  /*17290*/  STL [R1+0x170], R4 ;  /* 0x0001700401007387 */ /* 0x0041e80000100800 */
[----:B0-----:R-:W2:Y:S04]  /*172a0*/  LDL.LU R4, [R1+0x60] ;  /* 0x0000600001047983 */ /* 0x001ea80000300800 */
[----:B----4-:R0:W-:Y:S04]  /*172b0*/  STL [R1+0x15c], R2 ;  /* 0x00015c0201007387 */ /* 0x0101e80000100800 */
[----:B0-----:R-:W4:Y:S04]  /*172c0*/  LDL.LU R2, [R1+0x13b8] ;  /* 0x0013b80001027983 */ /* 0x001f280000300800 */
[----:B------:R-:W3:Y:S04]  /*172d0*/  LDL R12, [R1+0x6c4] ;  /* 0x0006c400010c7983 */ /* 0x000ee80000100800 */
[----:B------:R-:W3:Y:S01]  /*172e0*/  LDL R13, [R1+0x6c8] ;  /* 0x0006c800010d7983 */ /* 0x000ee20000100800 */
[----:B------:R-:W0:Y:S01]  /*172f0*/  S2R R28, SR_TID.X ;  /* 0x00000000001c7919 */ /* 0x000e220000002100 */
[----:B----4-:R-:W-:-:S02]  /*17300*/  PRMT R2, RZ, 0x7610, R2 ;  /* 0x00007610ff027816 */ /* 0x010fc40000000002 */
[----:B---3--:R-:W-:-:S04]  /*17310*/  @!P2 LOP3.LUT R13, R13, R12, RZ, 0x3c, !PT ;  /* 0x0000000c0d0da212 */ /* 0x008fc800078e3cff */
[----:B------:R-:W-:-:S04]  /*17320*/  @!P2 LOP3.LUT R12, R13, R12, RZ, 0x3c, !PT ;  /* 0x0000000c0d0ca212 */ /* 0x000fc800078e3cff */
[----:B------:R-:W-:-:S05]  /*17330*/  @!P2 LOP3.LUT R13, R13, R12, RZ, 0x3c, !PT ;  /* 0x0000000c0d0da212 */ /* 0x000fca00078e3cff */
[----:B------:R-:W3:Y:S01]  /*17340*/  @!P2 LDG.E.U16 R2, desc[UR8][R12.64] ;  /* 0x000000080c02a981 */ /* 0x000ee2000c1e1500 */
[----:B0-----:R-:W-:-:S05]  /*17350*/  LOP3.LUT R28, R28, 0x3f, RZ, 0xc0, !PT ;  /* 0x0000003f1c1c7812 */ /* 0x001fca00078ec0ff */
[----:B------:R-:W-:-:S05]  /*17360*/  IMAD.SHL.U32 R28, R28, 0x2, RZ ;  /* 0x000000021c1c7824 */ /* 0x000fca00078e00ff */
[----:B------:R-:W-:Y:S01]  /*17370*/  LOP3.LUT R15, R28, 0x10, RZ, 0x3c, !PT ;  /* 0x000000101c0f7812 */ /* 0x000fe200078e3cff */
[----:B------:R-:W-:Y:S04]  /*17380*/  STS.U16 [R28+UR5+0x8900], R22 ;  /* 0x008900161c007988 */ /* 0x000fe80008000405 */
[----:B------:R-:W-:Y:S04]  /*17390*/  STS.U16 [R28+UR5+0x8a00], R29 ;  /* 0x008a001d1c007988 */ /* 0x000fe80008000405 */
[----:B------:R-:W-:Y:S04]  /*173a0*/  STS.U16 [R28+UR5+0x8b00], R27 ;  /* 0x008b001b1c007988 */ /* 0x000fe80008000405 */
[----:B------:R-:W-:Y:S04]  /*173b0*/  STS.U16 [R28+UR5+0x8c00], R26 ;  /* 0x008c001a1c007988 */ /* 0x000fe80008000405 */
[----:B------:R-:W-:Y:S04]  /*173c0*/  STS.U16 [R28+UR5+0x8d00], R25 ;  /* 0x008d00191c007988 */ /* 0x000fe80008000405 */
[----:B------:R-:W-:Y:S04]  /*173d0*/  STS.U16 [R28+UR5+0x8e00], R24 ;  /* 0x008e00181c007988 */ /* 0x000fe80008000405 */
[----:B------:R-:W-:Y:S04]  /*173e0*/  STS.U16 [R28+UR5+0x8f00], R23 ;  /* 0x008f00171c007988 */ /* 0x000fe80008000405 */
[----:B------:R0:W-:Y:S04]  /*173f0*/  STS.U16 [R15+UR5+0x8080], R3 ;  /* 0x008080030f007988 */ /* 0x0001e80008000405 */
[----:B0-----:R-:W4:Y:S04]  /*17400*/  LDL.LU R3, [R1+0x54] ;  /* 0x0000540001037983 */ /* 0x001f280000300800 */
[----:B---3--:R0:W-:Y:S04]  /*17410*/  STL [R1+0x14c], R2 ;  /* 0x00014c0201007387 */ /* 0x0081e80000100800 */
[----:B0-----:R-:W3:Y:S04]  /*17420*/  LDL.LU R2, [R1+0x13b4] ;  /* 0x0013b40001027983 */ /* 0x001ee80000300800 */
[----:B------:R-:W2:Y:S01]  /*17430*/  LDL R13, [R1+0x64c] ;  /* 0x00064c00010d7983 */ /* 0x000ea20000100800 */
[----:B------:R-:W-:Y:S01]  /*17440*/  @!P1 IMAD.MOV.U32 R12, RZ, RZ, R9 ;  /* 0x000000ffff0c9224 */ /* 0x000fe200078e0009 */
[----:B---3--:R-:W-:-:S06]  /*17450*/  PRMT R2, RZ, 0x7610, R2 ;  /* 0x00007610ff027816 */ /* 0x008fcc0000000002 */
[----:B--2---:R-:W2:Y:S04]  /*17460*/  @!P1 LDG.E.U16 R2, desc[UR8][R12.64] ;  /* 0x000000080c029981 */ /* 0x004ea8000c1e1500 */
[----:B------:R0:W-:Y:S04]  /*17470*/  STS.U16 [R15+UR5+0x8180], R5 ;  /* 0x008180050f007988 */ /* 0x0001e80008000405 */
[----:B0-----:R-:W3:Y:S04]  /*17480*/  LDL R5, [R1+0x5c8] ;  /* 0x0005c80001057983 */ /* 0x001ee80000100800 */
[----:B------:R-:W4:Y:S04]  /*17490*/  LDL.LU R9, [R1+0x48] ;  /* 0x0000480001097983 */ /* 0x000f280000300800 */
[----:B--2---:R0:W-:Y:S04]  /*174a0*/  STL [R1+0x13c], R2 ;  /* 0x00013c0201007387 */ /* 0x0041e80000100800 */
[----:B0-----:R-:W2:Y:S04]  /*174b0*/  LDL.LU R2, [R1+0x13b0] ;  /* 0x0013b00001027983 */ /* 0x001ea80000300800 */
[----:B------:R-:W3:Y:S04]  /*174c0*/  LDL R12, [R1+0x644] ;  /* 0x00064400010c7983 */ /* 0x000ee80000100800 */
[----:B------:R-:W3:Y:S01]  /*174d0*/  LDL R13, [R1+0x648] ;  /* 0x00064800010d7983 */ /* 0x000ee20000100800 */
[----:B--2---:R-:W-:-:S02]  /*174e0*/  PRMT R2, RZ, 0x7610, R2 ;  /* 0x00007610ff027816 */ /* 0x004fc40000000002 */
[----:B---3--:R-:W-:-:S04]  /*174f0*/  @!P2 LOP3.LUT R13, R13, R12, RZ, 0x3c, !PT ;  /* 0x0000000c0d0da212 */ /* 0x008fc800078e3cff */
[----:B------:R-:W-:-:S04]  /*17500*/  @!P2 LOP3.LUT R12, R13, R12, RZ, 0x3c, !PT ;  /* 0x0000000c0d0ca212 */ /* 0x000fc800078e3cff */
[----:B------:R-:W-:-:S05]  /*17510*/  @!P2 LOP3.LUT R13, R13, R12, RZ, 0x3c, !PT ;  /* 0x0000000c0d0da212 */ /* 0x000fca00078e3cff */
[----:B------:R-:W2:Y:S04]  /*17520*/  @!P2 LDG.E.U16 R2, desc[UR8][R12.64] ;  /* 0x000000080c02a981 */ /* 0x000ea8000c1e1500 */
[----:B------:R0:W-:Y:S04]  /*17530*/  STS.U16 [R15+UR5+0x8280], R8 ;  /* 0x008280080f007988 */ /* 0x0001e80008000405 */
[----:B0-----:R-:W3:Y:S04]  /*17540*/  LDL.LU R8, [R1+0x38] ;  /* 0x0000380001087983 */ /* 0x001ee80000300800 */
[----:B--2---:R0:W-:Y:S04]  /*17550*/  STL [R1+0x12c], R2 ;  /* 0x00012c0201007387 */ /* 0x0041e80000100800 */
[----:B0-----:R-:W2:Y:S04]  /*17560*/  LDL.LU R2, [R1+0x13ac] ;  /* 0x0013ac0001027983 */ /* 0x001ea80000300800 */
[----:B------:R-:W4:Y:S04]  /*17570*/  LDL R12, [R1+0x5cc] ;  /* 0x0005cc00010c7983 */ /* 0x000f280000100800 */
[----:B------:R-:W4:Y:S01]  /*17580*/  LDL R13, [R1+0x5d0] ;  /* 0x0005d000010d7983 */ /* 0x000f220000100800 */
[----:B------:R-:W-:-:S03]  /*17590*/  PRMT R6, RZ, 0x7610, R6 ;  /* 0x00007610ff067816 */ /* 0x000fc60000000006 */
[----:B------:R0:W-:Y:S04]  /*175a0*/  STS.U16 [R15+UR5+0x8380], R7 ;  /* 0x008380070f007988 */ /* 0x0001e80008000405 */
[----:B0-----:R-:W3:Y:S01]  /*175b0*/  LDL.LU R7, [R1+0x2c] ;  /* 0x00002c0001077983 */ /* 0x001ee20000300800 */
[----:B----4-:R-:W-:-:S04]  /*175c0*/  @!P1 LOP3.LUT R13, R13, R12, RZ, 0x3c, !PT ;  /* 0x0000000c0d0d9212 */ /* 0x010fc800078e3cff */
[----:B------:R-:W-:-:S04]  /*175d0*/  @!P1 LOP3.LUT R12, R13, R12, RZ, 0x3c, !PT ;  /* 0x0000000c0d0c9212 */ /* 0x000fc800078e3cff */
[----:B------:R-:W-:-:S05]  /*175e0*/  @!P1 LOP3.LUT R13, R13, R12, RZ, 0x3c, !PT ;  /* 0x0000000c0d0d9212 */ /* 0x000fca00078e3cff */
[----:B------:R0:W4:Y:S04]  /*175f0*/  @!P1 LDG.E.U16 R6, desc[UR8][R12.64] ;  /* 0x000000080c069981 */ /* 0x000128000c1e1500 */
[----:B------:R-:W3:Y:S04]  /*17600*/  LDL.LU R12, [R1+0x64] ;  /* 0x00006400010c7983 */ /* 0x000ee80000300800 */
[----:B------:R-:W4:Y:S01]  /*17610*/  LDL R13, [R1+0x5c4] ;  /* 0x0005c400010d7983 */ /* 0x000f220000100800 */
[----:B--2---:R-:W-:-:S03]  /*17620*/  PRMT R2, RZ, 0x7610, R2 ;  /* 0x00007610ff027816 */ /* 0x004fc60000000002 */
[----:B---3--:R0:W-:Y:S02]  /*17630*/  STS.U16 [R15+UR5+0x8480], R12 ;  /* 0x0084800c0f007988 */ /* 0x0081e40008000405 */
[----:B0-----:R-:W-:-:S05]  /*17640*/  @!P2 IMAD.MOV.U32 R12, RZ, RZ, R5 ;  /* 0x000000ffff0ca224 */ /* 0x001fca00078e0005 */
[----:B----4-:R-:W2:Y:S04]  /*17650*/  @!P2 LDG.E.U16 R2, desc[UR8][R12.64] ;  /* 0x000000080c02a981 */ /* 0x010ea8000c1e1500 */
[----:B------:R0:W-:Y:S04]  /*17660*/  STL [R1+0x11c], R6 ;  /* 0x00011c0601007387 */ /* 0x0001e80000100800 */
[----:B0-----:R-:W3:Y:S04]  /*17670*/  LDL.LU R6, [R1+0x28] ;  /* 0x0000280001067983 */ /* 0x001ee80000300800 */
        /* <DEDUP_REMOVED lines=21> */
[----:B------:R0:W-:Y:S04]  /*177d0*/  STS.U16 [R15+UR5+0x8680], R3 ;  /* 0x008680030f007988 */ /* 0x0001e80008000405 */
[----:B0-----:R-:W4:Y:S04]  /*177e0*/  LDL.LU R3, [R1+0x8] ;  /* 0x0000080001037983 */ /* 0x001f280000300800 */
[----:B------:R-:W3:Y:S04]  /*177f0*/  LDL R12, [R1+0x4cc] ;  /* 0x0004cc00010c7983 */ /* 0x000ee80000100800 */
[----:B------:R-:W3:Y:S04]  /*17800*/  LDL R13, [R1+0x4d0] ;  /* 0x0004d000010d7983 */ /* 0x000ee80000100800 */
[----:B------:R-:W-:Y:S04]  /*17810*/  STS.U16 [R15+UR5+0x8780], R9 ;  /* 0x008780090f007988 */ /* 0x000fe80008000405 */
[----:B--2---:R0:W-:Y:S04]  /*17820*/  STL [R1+0xf0], R2 ;  /* 0x0000f00201007387 */ /* 0x0041e80000100800 */
[----:B0-----:R-:W2:Y:S04]  /*17830*/  LDL.LU R2, [R1+0x4] ;  /* 0x0000040001027983 */ /* 0x001ea80000300800 */
[----:B------:R-:W4:Y:S01]  /*17840*/  LDL.LU R9, [R1+0x13a0] ;  /* 0x0013a00001097983 */ /* 0x000f220000300800 */
[----:B---3--:R-:W-:-:S04]  /*17850*/  @!P1 LOP3.LUT R13, R13, R12, RZ, 0x3c, !PT ;  /* 0x0000000c0d0d9212 */ /* 0x008fc800078e3cff */
[----:B------:R-:W-:-:S04]  /*17860*/  @!P1 LOP3.LUT R12, R13, R12, RZ, 0x3c, !PT ;  /* 0x0000000c0d0c9212 */ /* 0x000fc800078e3cff */
[----:B------:R-:W-:Y:S02]  /*17870*/  @!P1 LOP3.LUT R13, R13, R12, RZ, 0x3c, !PT ;  /* 0x0000000c0d0d9212 */ /* 0x000fe400078e3cff */
[----:B----4-:R-:W-:-:S06]  /*17880*/  PRMT R9, RZ, 0x7610, R9 ;  /* 0x00007610ff097816 */ /* 0x010fcc0000000009 */
[----:B------:R-:W3:Y:S04]  /*17890*/  @!P1 LDG.E.U16 R9, desc[UR8][R12.64] ;  /* 0x000000080c099981 */ /* 0x000ee8000c1e1500 */
[----:B------:R-:W-:Y:S04]  /*178a0*/  STS.U16 [R15+UR5+0x8880], R8 ;  /* 0x008880080f007988 */ /* 0x000fe80008000405 */
[----:B---3--:R0:W-:Y:S04]  /*178b0*/  STL [R1+0xdc], R9 ;  /* 0x0000dc0901007387 */ /* 0x0081e80000100800 */
[----:B0-----:R-:W3:Y:S04]  /*178c0*/  LDL.LU R9, [R1+0x139c] ;  /* 0x00139c0001097983 */ /* 0x001ee80000300800 */
[----:B------:R-:W4:Y:S04]  /*178d0*/  LDL R12, [R1+0x4c4] ;  /* 0x0004c400010c7983 */ /* 0x000f280000100800 */
[----:B------:R-:W4:Y:S04]  /*178e0*/  LDL R13, [R1+0x4c8] ;  /* 0x0004c800010d7983 */ /* 0x000f280000100800 */
[----:B------:R-:W2:Y:S01]  /*178f0*/  LDL.LU R8, [R1+0x1398] ;  /* 0x0013980001087983 */ /* 0x000ea20000300800 */
[----:B----4-:R-:W-:-:S04]  /*17900*/  @!P2 LOP3.LUT R13, R13, R12, RZ, 0x3c, !PT ;  /* 0x0000000c0d0da212 */ /* 0x010fc800078e3cff */
[C---:B------:R-:W-:Y:S02]  /*17910*/  @!P2 LOP3.LUT R12, R13.reuse, R12, RZ, 0x3c, !PT ;  /* 0x0000000c0d0ca212 */ /* 0x040fe400078e3cff */
[----:B--2---:R-:W-:Y:S02]  /*17920*/  PRMT R8, RZ, 0x7610, R8 ;  /* 0x00007610ff087816 */ /* 0x004fe40000000008 */
[----:B------:R-:W-:-:S05]  /*17930*/  @!P2 LOP3.LUT R13, R13, R12, RZ, 0x3c, !PT ;  /* 0x0000000c0d0da212 */ /* 0x000fca00078e3cff */
[----:B------:R-:W2:Y:S04]  /*17940*/  @!P2 LDG.E.U16 R8, desc[UR8][R12.64] ;  /* 0x000000080c08a981 */ /* 0x000ea8000c1e1500 */
[----:B------:R-:W-:Y:S04]  /*17950*/  STS.U16 [R15+UR5+0x8980], R7 ;  /* 0x008980070f007988 */ /* 0x000fe80008000405 */
[----:B--2---:R0:W-:Y:S04]  /*17960*/  STL [R1+0xd8], R8 ;  /* 0x0000d80801007387 */ /* 0x0041e80000100800 */
[----:B0-----:R-:W2:Y:S04]  /*17970*/  LDL.LU R8, [R1+0x1394] ;  /* 0x0013940001087983 */ /* 0x001ea80000300800 */
[----:B------:R-:W4:Y:S04]  /*17980*/  LDL R12, [R1+0x44c] ;  /* 0x00044c00010c7983 */ /* 0x000f280000100800 */
[----:B------:R-:W4:Y:S04]  /*17990*/  LDL R13, [R1+0x450] ;  /* 0x00045000010d7983 */ /* 0x000f280000100800 */
[----:B------:R-:W3:Y:S01]  /*179a0*/  LDL.LU R7, [R1+0x1390] ;  /* 0x0013900001077983 */ /* 0x000ee20000300800 */
[----:B----4-:R-:W-:-:S04]  /*179b0*/  @!P1 LOP3.LUT R13, R13, R12, RZ, 0x3c, !PT ;  /* 0x0000000c0d0d9212 */ /* 0x010fc800078e3cff */
[C---:B------:R-:W-:Y:S02]  /*179c0*/  @!P1 LOP3.LUT R12, R13.reuse, R12, RZ, 0x3c, !PT ;  /* 0x0000000c0d0c9212 */ /* 0x040fe400078e3cff */
[----:B---3--:R-:W-:Y:S02]  /*179d0*/  PRMT R7, RZ, 0x7610, R7 ;  /* 0x00007610ff077816 */ /* 0x008fe40000000007 */
[----:B------:R-:W-:-:S05]  /*179e0*/  @!P1 LOP3.LUT R13, R13, R12, RZ, 0x3c, !PT ;  /* 0x0000000c0d0d9212 */ /* 0x000fca00078e3cff */
        /* <DEDUP_REMOVED lines=64> */
[----:B------:R-:W4:Y:S04]  /*17df0*/  @!P1 LDG.E.U16 R28, desc[UR8][R12.64] ;  /* 0x000000080c1c9981 */ /* 0x000f28000c1e1500 */
[----:B--2---:R0:W-:Y:S04]  /*17e00*/  STS.U16 [R15+UR5+0x8f80], R2 ;  /* 0x008f80020f007988 */ /* 0x0041e80008000405 */
[----:B0-----:R-:W2:Y:S04]  /*17e10*/  LDL R2, [R1+0x2c8] ;  /* 0x0002c80001027983 */ /* 0x001ea80000100800 */
[----:B----4-:R0:W-:Y:S02]  /*17e20*/  STL [R1+0xbc], R28 ;  /* 0x0000bc1c01007387 */ /* 0x0101e40000100800 */
[----:B0-----:R-:W0:Y:S02]  /*17e30*/  S2R R28, SR_TID.X ;  /* 0x00000000001c7919 */ /* 0x001e240000002100 */
[----:B0-----:R-:W-:-:S05]  /*17e40*/  LOP3.LUT R28, R28, 0x3f, RZ, 0xc0, !PT ;  /* 0x0000003f1c1c7812 */ /* 0x001fca00078ec0ff */
[----:B------:R-:W-:-:S05]  /*17e50*/  IMAD.SHL.U32 R28, R28, 0x2, RZ ;  /* 0x000000021c1c7824 */ /* 0x000fca00078e00ff */
[----:B---3--:R0:W-:Y:S04]  /*17e60*/  STS.U16 [R28+UR5], R3 ;  /* 0x000000031c007988 */ /* 0x0081e80008000405 */
[----:B0-----:R-:W2:Y:S01]  /*17e70*/  LDL R3, [R1+0x2c4] ;  /* 0x0002c40001037983 */ /* 0x001ea20000100800 */
[----:B------:R-:W-:-:S06]  /*17e80*/  PRMT R28, RZ, 0x7610, R28 ;  /* 0x00007610ff1c7816 */ /* 0x000fcc000000001c */
[----:B--2---:R-:W2:Y:S04]  /*17e90*/  @!P2 LDG.E.U16 R28, desc[UR8][R2.64] ;  /* 0x00000008021ca981 */ /* 0x004ea8000c1e1500 */
[----:B--2---:R-:W-:Y:S04]  /*17ea0*/  STL [R1+0xb8], R28 ;  /* 0x0000b81c01007387 */ /* 0x004fe80000100800 */
[----:B------:R-:W2:Y:S04]  /*17eb0*/  LDL R2, [R1+0xa3c] ;  /* 0x000a3c0001027983 */ /* 0x000ea80000100800 */
[----:B------:R-:W2:Y:S01]  /*17ec0*/  LDL R3, [R1+0xa40] ;  /* 0x000a400001037983 */ /* 0x000ea20000100800 */
[----:B------:R-:W-:-:S02]  /*17ed0*/  PRMT R18, RZ, 0x7610, R18 ;  /* 0x00007610ff127816 */ /* 0x000fc40000000012 */
[----:B--2---:R-:W-:-:S04]  /*17ee0*/  @!P1 LOP3.LUT R3, R3, R2, RZ, 0x3c, !PT ;  /* 0x0000000203039212 */ /* 0x004fc800078e3cff */
[----:B------:R-:W-:-:S04]  /*17ef0*/  @!P1 LOP3.LUT R2, R3, R2, RZ, 0x3c, !PT ;  /* 0x0000000203029212 */ /* 0x000fc800078e3cff */
[----:B------:R-:W-:-:S05]  /*17f00*/  @!P1 LOP3.LUT R3, R3, R2, RZ, 0x3c, !PT ;  /* 0x0000000203039212 */ /* 0x000fca00078e3cff */
[----:B------:R-:W2:Y:S04]  /*17f10*/  @!P1 LDG.E.U16 R18, desc[UR8][R2.64] ;  /* 0x0000000802129981 */ /* 0x000ea8000c1e1500 */
[----:B------:R-:W3:Y:S04]  /*17f20*/  LDL R2, [R1+0xa34] ;  /* 0x000a340001027983 */ /* 0x000ee80000100800 */
[----:B------:R-:W3:Y:S01]  /*17f30*/  LDL R3, [R1+0xa38] ;  /* 0x000a380001037983 */ /* 0x000ee20000100800 */
[----:B------:R-:W-:-:S03]  /*17f40*/  PRMT R16, RZ, 0x7610, R16 ;  /* 0x00007610ff107816 */ /* 0x000fc60000000010 */
[----:B--2---:R0:W-:Y:S04]  /*17f50*/  STL [R1+0xb4], R18 ;  /* 0x0000b41201007387 */ /* 0x0041e80000100800 */
[----:B0-----:R-:W2:Y:S01]  /*17f60*/  LDL.LU R18, [R1+0x10] ;  /* 0x0000100001127983 */ /* 0x001ea20000300800 */
[----:B---3--:R-:W-:-:S04]  /*17f70*/  @!P2 LOP3.LUT R3, R3, R2, RZ, 0x3c, !PT ;  /* 0x000000020303a212 */ /* 0x008fc800078e3cff */
[----:B------:R-:W-:-:S04]  /*17f80*/  @!P2 LOP3.LUT R2, R3, R2, RZ, 0x3c, !PT ;  /* 0x000000020302a212 */ /* 0x000fc800078e3cff */
[----:B------:R-:W-:-:S05]  /*17f90*/  @!P2 LOP3.LUT R3, R3, R2, RZ, 0x3c, !PT ;  /* 0x000000020303a212 */ /* 0x000fca00078e3cff */
[----:B------:R-:W3:Y:S04]  /*17fa0*/  @!P2 LDG.E.U16 R16, desc[UR8][R2.64] ;  /* 0x000000080210a981 */ /* 0x000ee8000c1e1500 */
[----:B------:R-:W4:Y:S04]  /*17fb0*/  LDL R2, [R1+0x9bc] ;  /* 0x0009bc0001027983 */ /* 0x000f280000100800 */
[----:B------:R-:W4:Y:S01]  /*17fc0*/  LDL R3, [R1+0x9c0] ;  /* 0x0009c00001037983 */ /* 0x000f220000100800 */
[----:B------:R-:W-:-:S03]  /*17fd0*/  PRMT R19, RZ, 0x7610, R19 ;  /* 0x00007610ff137816 */ /* 0x000fc60000000013 */
[----:B---3--:R0:W-:Y:S04]  /*17fe0*/  STL [R1+0xb0], R16 ;  /* 0x0000b01001007387 */ /* 0x0081e80000100800 */
[----:B0-----:R-:W3:Y:S01]  /*17ff0*/  LDL.LU R16, [R1+0x18] ;  /* 0x0000180001107983 */ /* 0x001ee20000300800 */
[----:B----4-:R-:W-:-:S04]  /*18000*/  @!P1 LOP3.LUT R3, R3, R2, RZ, 0x3c, !PT ;  /* 0x0000000203039212 */ /* 0x010fc800078e3cff */
[----:B------:R-:W-:-:S04]  /*18010*/  @!P1 LOP3.LUT R2, R3, R2, RZ, 0x3c, !PT ;  /* 0x0000000203029212 */ /* 0x000fc800078e3cff */
[----:B------:R-:W-:-:S05]  /*18020*/  @!P1 LOP3.LUT R3, R3, R2, RZ, 0x3c, !PT ;  /* 0x0000000203039212 */ /* 0x000fca00078e3cff */
[----:B------:R-:W4:Y:S04]  /*18030*/  @!P1 LDG.E.U16 R19, desc[UR8][R2.64] ;  /* 0x0000000802139981 */ /* 0x000f28000c1e1500 */
[----:B------:R-:W2:Y:S04]  /*18040*/  LDL R2, [R1+0x9b4] ;  /* 0x0009b40001027983 */ /* 0x000ea80000100800 */
[----:B------:R-:W2:Y:S01]  /*18050*/  LDL R3, [R1+0x9b8] ;  /* 0x0009b80001037983 */ /* 0x000ea20000100800 */
[----:B------:R-:W-:-:S03]  /*18060*/  PRMT R14, RZ, 0x7610, R14 ;  /* 0x00007610ff0e7816 */ /* 0x000fc6000000000e */
[----:B----4-:R0:W-:Y:S04]  /*18070*/  STL [R1+0xac], R19 ;  /* 0x0000ac1301007387 */ /* 0x0101e80000100800 */
[----:B0-----:R-:W4:Y:S01]  /*18080*/  LDL.LU R19, [R1+0x24] ;  /* 0x0000240001137983 */ /* 0x001f220000300800 */
        /* <DEDUP_REMOVED lines=15> */
[----:B------:R-:W-:Y:S01]  /*18180*/  PRMT R11, RZ, 0x7610, R11 ;  /* 0x00007610ff0b7816 */ /* 0x000fe2000000000b */
[----:B------:R-:W0:Y:S02]  /*18190*/  S2R R28, SR_TID.X ;  /* 0x00000000001c7919 */ /* 0x000e240000002100 */
[----:B---3--:R1:W-:Y:S04]  /*181a0*/  STL [R1+0xa4], R0 ;  /* 0x0000a40001007387 */ /* 0x0083e80000100800 */
[----:B-1----:R-:W3:Y:S01]  /*181b0*/  LDL.LU R0, [R1+0x34] ;  /* 0x0000340001007983 */ /* 0x002ee20000300800 */
[----:B----4-:R-:W-:-:S04]  /*181c0*/  @!P2 LOP3.LUT R3, R3, R2, RZ, 0x3c, !PT ;  /* 0x000000020303a212 */ /* 0x010fc800078e3cff */
[----:B------:R-:W-:-:S04]  /*181d0*/  @!P2 LOP3.LUT R2, R3, R2, RZ, 0x3c, !PT ;  /* 0x000000020302a212 */ /* 0x000fc800078e3cff */
[----:B------:R-:W-:-:S05]  /*181e0*/  @!P2 LOP3.LUT R3, R3, R2, RZ, 0x3c, !PT ;  /* 0x000000020303a212 */ /* 0x000fca00078e3cff */
[----:B------:R1:W4:Y:S04]  /*181f0*/  @!P2 LDG.E.U16 R11, desc[UR8][R2.64] ;  /* 0x00000008020ba981 */ /* 0x000328000c1e1500 */
[----:B------:R-:W1:Y:S04]  /*18200*/  LDL R2, [R1+0x8bc] ;  /* 0x0008bc0001027983 */ /* 0x000e680000100800 */
[----:B------:R-:W1:Y:S01]  /*18210*/  LDL R3, [R1+0x8c0] ;  /* 0x0008c00001037983 */ /* 0x000e620000100800 */
[----:B0-----:R-:W-:-:S04]  /*18220*/  LOP3.LUT R28, R28, 0x3f, RZ, 0xc0, !PT ;  /* 0x0000003f1c1c7812 */ /* 0x001fc800078ec0ff */
[----:B------:R-:W-:-:S05]  /*18230*/  SHF.L.U32 R28, R28, 0x1, RZ ;  /* 0x000000011c1c7819 */ /* 0x000fca00000006ff */
[----:B------:R-:W-:Y:S04]  /*18240*/  STS.U16 [R28+UR5+0x80], R4 ;  /* 0x000080041c007988 */ /* 0x000fe80008000405 */
[----:B------:R-:W-:Y:S04]  /*18250*/  STS.U16 [R28+UR5+0x800], R5 ;  /* 0x000800051c007988 */ /* 0x000fe80008000405 */
[----:B------:R-:W-:Y:S04]  /*18260*/  STS.U16 [R28+UR5+0x880], R6 ;  /* 0x000880061c007988 */ /* 0x000fe80008000405 */
[----:B------:R-:W-:Y:S04]  /*18270*/  STS.U16 [R28+UR5+0x1000], R7 ;  /* 0x001000071c007988 */ /* 0x000fe80008000405 */
[----:B------:R-:W-:Y:S04]  /*18280*/  STS.U16 [R28+UR5+0x1080], R8 ;  /* 0x001080081c007988 */ /* 0x000fe80008000405 */
[----:B------:R-:W-:Y:S04]  /*18290*/  STS.U16 [R28+UR5+0x1800], R9 ;  /* 0x001800091c007988 */ /* 0x000fe80008000405 */
[----:B------:R0:W-:Y:S02]  /*182a0*/  STS.U16 [R28+UR5+0x1880], R10 ;  /* 0x0018800a1c007988 */ /* 0x0001e40008000405 */
[----:B0-----:R-:W-:-:S02]  /*182b0*/  PRMT R28, RZ, 0x7610, R28 ;  /* 0x00007610ff1c7816 */ /* 0x001fc4000000001c */
[----:B-1----:R-:W-:-:S04]  /*182c0*/  @!P1 LOP3.LUT R3, R3, R2, RZ, 0x3c, !PT ;  /* 0x0000000203039212 */ /* 0x002fc800078e3cff */
[----:B------:R-:W-:-:S04]  /*182d0*/  @!P1 LOP3.LUT R2, R3, R2, RZ, 0x3c, !PT ;  /* 0x0000000203029212 */ /* 0x000fc800078e3cff */
[----:B------:R-:W-:-:S05]  /*182e0*/  @!P1 LOP3.LUT R3, R3, R2, RZ, 0x3c, !PT ;  /* 0x0000000203039212 */ /* 0x000fca00078e3cff */
[----:B------:R-:W2:Y:S04]  /*182f0*/  @!P1 LDG.E.U16 R28, desc[UR8][R2.64] ;  /* 0x00000008021c9981 */ /* 0x000ea8000c1e1500 */
[----:B----4-:R0:W-:Y:S04]  /*18300*/  STL [R1+0xa0], R11 ;  /* 0x0000a00b01007387 */ /* 0x0101e80000100800 */
[----:B0-----:R-:W4:Y:S04]  /*18310*/  LDL.LU R11, [R1+0x40] ;  /* 0x00004000010b7983 */ /* 0x001f280000300800 */
        /* <DEDUP_REMOVED lines=8> */
[----:B------:R-:W4:Y:S01]  /*183a0*/  LDL.LU R18, [R1+0x44] ;  /* 0x0000440001127983 */ /* 0x000f220000300800 */
        /* <DEDUP_REMOVED lines=20> */
[----:B------:R-:W-:Y:S01]  /*184f0*/  PRMT R8, RZ, 0x7610, R8 ;  /* 0x00007610ff087816 */ /* 0x000fe20000000008 */
        /* <DEDUP_REMOVED lines=9> */
[----:B------:R0:W-:Y:S04]  /*18590*/  STS.U16 [R28+UR5+0x2800], R19 ;  /* 0x002800131c007988 */ /* 0x0001e80008000405 */
[----:B------:R3:W-:Y:S04]  /*185a0*/  STS.U16 [R28+UR5+0x2880], R14 ;  /* 0x0028800e1c007988 */ /* 0x0007e80008000405 */
[----:B0-----:R-:W4:Y:S01]  /*185b0*/  LDL R19, [R1+0x740] ;  /* 0x0007400001137983 */ /* 0x001f220000100800 */
[----:B---3--:R-:W-:Y:S02]  /*185c0*/  PRMT R28, RZ, 0x7610, R28 ;  /* 0x00007610ff1c7816 */ /* 0x008fe4000000001c */
[----:B-1----:R-:W-:-:S04]  /*185d0*/  @!P1 LOP3.LUT R3, R3, R2, RZ, 0x3c, !PT ;  /* 0x0000000203039212 */ /* 0x002fc800078e3cff */
[----:B------:R-:W-:-:S04]  /*185e0*/  @!P1 LOP3.LUT R2, R3, R2, RZ, 0x3c, !PT ;  /* 0x0000000203029212 */ /* 0x000fc800078e3cff */
[----:B------:R-:W-:-:S05]  /*185f0*/  @!P1 LOP3.LUT R3, R3, R2, RZ, 0x3c, !PT ;  /* 0x0000000203039212 */ /* 0x000fca00078e3cff */
[----:B------:R-:W3:Y:S04]  /*18600*/  @!P1 LDG.E.U16 R28, desc[UR8][R2.64] ;  /* 0x00000008021c9981 */ /* 0x000ee8000c1e1500 */
[----:B--2---:R0:W-:Y:S04]  /*18610*/  STL [R1+0x90], R8 ;  /* 0x0000900801007387 */ /* 0x0041e80000100800 */
[----:B0-----:R-:W2:Y:S04]  /*18620*/  LDL.LU R8, [R1+0x4c] ;  /* 0x00004c0001087983 */ /* 0x001ea80000300800 */
[----:B------:R-:W2:Y:S04]  /*18630*/  LDL.LU R14, [R1+0x1360] ;  /* 0x00136000010e7983 */ /* 0x000ea80000300800 */
        /* <DEDUP_REMOVED lines=8> */
[----:B------:R-:W2:Y:S01]  /*186c0*/  LDL.LU R0, [R1+0x58] ;  /* 0x0000580001007983 */ /* 0x000ea20000300800 */
[----:B---3--:R-:W-:-:S04]  /*186d0*/  @!P2 LOP3.LUT R3, R3, R2, RZ, 0x3c, !PT ;  /* 0x000000020303a212 */ /* 0x008fc800078e3cff */
[----:B------:R-:W-:-:S04]  /*186e0*/  @!P2 LOP3.LUT R2, R3, R2, RZ, 0x3c, !PT ;  /* 0x000000020302a212 */ /* 0x000fc800078e3cff */
[----:B------:R-:W-:-:S05]  /*186f0*/  @!P2 LOP3.LUT R3, R3, R2, RZ, 0x3c, !PT ;  /* 0x000000020303a212 */ /* 0x000fca00078e3cff */
[----:B------:R-:W3:Y:S04]  /*18700*/  @!P2 LDG.E.U16 R28, desc[UR8][R2.64] ;  /* 0x00000008021ca981 */ /* 0x000ee8000c1e1500 */
[----:B---3--:R0:W-:Y:S04]  /*18710*/  STL [R1+0x88], R28 ;  /* 0x0000881c01007387 */ /* 0x0081e80000100800 */
[----:B------:R-:W3:Y:S01]  /*18720*/  LDL R3, [R1+0x73c] ;  /* 0x00073c0001037983 */ /* 0x000ee20000100800 */
[----:B0-----:R-:W0:Y:S01]  /*18730*/  S2R R28, SR_TID.X ;  /* 0x00000000001c7919 */ /* 0x001e220000002100 */
[----:B----4-:R-:W-:Y:S01]  /*18740*/  @!P1 IMAD.MOV.U32 R2, RZ, RZ, R19 ;  /* 0x000000ffff029224 */ /* 0x010fe200078e0013 */
[----:B0-----:R-:W-:-:S05]  /*18750*/  LOP3.LUT R28, R28, 0x3f, RZ, 0xc0, !PT ;  /* 0x0000003f1c1c7812 */ /* 0x001fca00078ec0ff */
[----:B------:R-:W-:-:S05]  /*18760*/  IMAD.SHL.U32 R28, R28, 0x2, RZ ;  /* 0x000000021c1c7824 */ /* 0x000fca00078e00ff */
[----:B------:R0:W-:Y:S02]  /*18770*/  STS.U16 [R28+UR5+0x3080], R11 ;  /* 0x0030800b1c007988 */ /* 0x0001e40008000405 */
[----:B0-----:R-:W-:Y:S02]  /*18780*/  PRMT R28, RZ, 0x7610, R28 ;  /* 0x00007610ff1c7816 */ /* 0x001fe4000000001c */
[----:B------:R-:W4:Y:S04]  /*18790*/  LDL R11, [R1+0x6b8] ;  /* 0x0006b800010b7983 */ /* 0x000f280000100800 */
[----:B------:R-:W2:Y:S04]  /*187a0*/  LDL.LU R19, [R1+0x68] ;  /* 0x0000680001137983 */ /* 0x000ea80000300800 */
[----:B---3--:R-:W3:Y:S04]  /*187b0*/  @!P1 LDG.E.U16 R28, desc[UR8][R2.64] ;  /* 0x00000008021c9981 */ /* 0x008ee8000c1e1500 */
        /* <DEDUP_REMOVED lines=8> */
[----:B------:R-:W2:Y:S01]  /*18840*/  LDL R18, [R1+0x640] ;  /* 0x0006400001127983 */ /* 0x000ea20000100800 */
[----:B---3--:R-:W-:-:S04]  /*18850*/  @!P2 LOP3.LUT R3, R3, R2, RZ, 0x3c, !PT ;  /* 0x000000020303a212 */ /* 0x008fc800078e3cff */
[----:B------:R-:W-:-:S04]  /*18860*/  @!P2 LOP3.LUT R2, R3, R2, RZ, 0x3c, !PT ;  /* 0x000000020302a212 */ /* 0x000fc800078e3cff */
[----:B------:R-:W-:-:S05]  /*18870*/  @!P2 LOP3.LUT R3, R3, R2, RZ, 0x3c, !PT ;  /* 0x000000020303a212 */ /* 0x000fca00078e3cff */
[----:B------:R-:W3:Y:S04]  /*18880*/  @!P2 LDG.E.U16 R28, desc[UR8][R2.64] ;  /* 0x00000008021ca981 */ /* 0x000ee8000c1e1500 */
        /* <DEDUP_REMOVED lines=14> */
[----:B------:R-:W3:Y:S04]  /*18970*/  LDL.LU R2, [R1+0x5c] ;  /* 0x00005c0001027983 */ /* 0x000ee80000300800 */
[----:B------:R-:W2:Y:S01]  /*18980*/  LDL R3, [R1+0x6b4] ;  /* 0x0006b40001037983 */ /* 0x000ea20000100800 */
[----:B0-----:R-:W0:Y:S02]  /*18990*/  S2R R28, SR_TID.X ;  /* 0x00000000001c7919 */ /* 0x001e240000002100 */
[----:B0-----:R-:W-:-:S05]  /*189a0*/  LOP3.LUT R28, R28, 0x3f, RZ, 0xc0, !PT ;  /* 0x0000003f1c1c7812 */ /* 0x001fca00078ec0ff */
[----:B------:R-:W-:-:S05]  /*189b0*/  IMAD.SHL.U32 R28, R28, 0x2, RZ ;  /* 0x000000021c1c7824 */ /* 0x000fca00078e00ff */
[----:B---3--:R0:W-:Y:S02]  /*189c0*/  STS.U16 [R28+UR5+0x4000], R2 ;  /* 0x004000021c007988 */ /* 0x0081e40008000405 */
[----:B0-----:R-:W-:Y:S01]  /*189d0*/  PRMT R28, RZ, 0x7610, R28 ;  /* 0x00007610ff1c7816 */ /* 0x001fe2000000001c */
[----:B----4-:R-:W-:Y:S02]  /*189e0*/  @!P2 IMAD.MOV.U32 R2, RZ, RZ, R11 ;  /* 0x000000ffff02a224 */ /* 0x010fe400078e000b */
[----:B------:R-:W3:Y:S04]  /*189f0*/  LDL.LU R11, [R1+0xe8] ;  /* 0x0000e800010b7983 */ /* 0x000ee80000300800 */
[----:B--2---:R-:W2:Y:S01]  /*18a00*/  @!P2 LDG.E.U16 R28, desc[UR8][R2.64] ;  /* 0x00000008021ca981 */ /* 0x004ea2000c1e1500 */
[----:B------:R-:W-:-:S03]  /*18a10*/  PRMT R17, RZ, 0x7610, R17 ;  /* 0x00007610ff117816 */ /* 0x000fc60000000011 */
[----:B--2---:R0:W-:Y:S04]  /*18a20*/  STL [R1+0x78], R28 ;  /* 0x0000781c01007387 */ /* 0x0041e80000100800 */
[----:B------:R-:W2:Y:S01]  /*18a30*/  LDL R3, [R1+0x63c] ;  /* 0x00063c0001037983 */ /* 0x000ea20000100800 */
[----:B------:R-:W-:Y:S01]  /*18a40*/  @!P1 IMAD.MOV.U32 R2, RZ, RZ, R18 ;  /* 0x000000ffff029224 */ /* 0x000fe200078e0012 */
[----:B0-----:R-:W0:Y:S04]  /*18a50*/  S2R R28, SR_TID.X ;  /* 0x00000000001c7919 */ /* 0x001e280000002100 */
[----:B--2---:R-:W2:Y:S04]  /*18a60*/  @!P1 LDG.E.U16 R17, desc[UR8][R2.64] ;  /* 0x0000000802119981 */ /* 0x004ea8000c1e1500 */
[----:B------:R-:W4:Y:S04]  /*18a70*/  LDL R2, [R1+0x634] ;  /* 0x0006340001027983 */ /* 0x000f280000100800 */
[----:B------:R-:W4:Y:S01]  /*18a80*/  LDL R3, [R1+0x638] ;  /* 0x0006380001037983 */ /* 0x000f220000100800 */
[----:B0-----:R-:W-:-:S05]  /*18a90*/  LOP3.LUT R28, R28, 0x3f, RZ, 0xc0, !PT ;  /* 0x0000003f1c1c7812 */ /* 0x001fca00078ec0ff */
[----:B------:R-:W-:Y:S01]  /*18aa0*/  IMAD.SHL.U32 R28, R28, 0x2, RZ ;  /* 0x000000021c1c7824 */ /* 0x000fe200078e00ff */
[----:B------:R-:W-:-:S04]  /*18ab0*/  PRMT R14, RZ, 0x7610, R14 ;  /* 0x00007610ff0e7816 */ /* 0x000fc8000000000e */
[----:B------:R0:W-:Y:S04]  /*18ac0*/  STS.U16 [R28+UR5+0x4080], R8 ;  /* 0x004080081c007988 */ /* 0x0001e80008000405 */
[----:B------:R-:W-:Y:S04]  /*18ad0*/  STS.U16 [R28+UR5+0x4800], R0 ;  /* 0x004800001c007988 */ /* 0x000fe80008000405 */
[----:B0-----:R-:W3:Y:S04]  /*18ae0*/  LDL R8, [R1+0x5b8] ;  /* 0x0005b80001087983 */ /* 0x001ee80000100800 */
[----:B--2---:R0:W-:Y:S04]  /*18af0*/  STL [R1+0x74], R17 ;  /* 0x0000741101007387 */ /* 0x0041e80000100800 */
[----:B0-----:R-:W2:Y:S01]  /*18b00*/  LDL.LU R17, [R1+0xec] ;  /* 0x0000ec0001117983 */ /* 0x001ea20000300800 */
[----:B----4-:R-:W-:-:S03]  /*18b10*/  @!P2 LOP3.LUT R3, R3, R2, RZ, 0x3c, !PT ;  /* 0x000000020303a212 */ /* 0x010fc600078e3cff */
[----:B------:R-:W4:Y:S01]  /*18b20*/  LDL R0, [R1+0x540] ;  /* 0x0005400001007983 */ /* 0x000f220000100800 */
[----:B------:R-:W-:-:S03]  /*18b30*/  @!P2 LOP3.LUT R2, R3, R2, RZ, 0x3c, !PT ;  /* 0x000000020302a212 */ /* 0x000fc600078e3cff */
[----:B------:R-:W2:Y:S01]  /*18b40*/  LDL.LU R18, [R1+0xf4] ;  /* 0x0000f40001127983 */ /* 0x000ea20000300800 */
[----:B------:R-:W-:-:S05]  /*18b50*/  @!P2 LOP3.LUT R3, R3, R2, RZ, 0x3c, !PT ;  /* 0x000000020303a212 */ /* 0x000fca00078e3cff */
[----:B------:R0:W3:Y:S04]  /*18b60*/  @!P2 LDG.E.U16 R14, desc[UR8][R2.64] ;  /* 0x00000008020ea981 */ /* 0x0000e8000c1e1500 */
[----:B------:R-:W0:Y:S04]  /*18b70*/  LDL R2, [R1+0x5bc] ;  /* 0x0005bc0001027983 */ /* 0x000e280000100800 */
[----:B------:R-:W0:Y:S04]  /*18b80*/  LDL R3, [R1+0x5c0] ;  /* 0x0005c00001037983 */ /* 0x000e280000100800 */
[----:B------:R1:W-:Y:S02]  /*18b90*/  STS.U16 [R28+UR5+0x4880], R19 ;  /* 0x004880131c007988 */ /* 0x0003e40008000405 */
[----:B-1----:R-:W-:-:S02]  /*18ba0*/  PRMT R28, RZ, 0x7610, R28 ;  /* 0x00007610ff1c7816 */ /* 0x002fc4000000001c */
[----:B0-----:R-:W-:-:S04]  /*18bb0*/  @!P1 LOP3.LUT R3, R3, R2, RZ, 0x3c, !PT ;  /* 0x0000000203039212 */ /* 0x001fc800078e3cff */
[----:B------:R-:W-:-:S04]  /*18bc0*/  @!P1 LOP3.LUT R2, R3, R2, RZ, 0x3c, !PT ;  /* 0x0000000203029212 */ /* 0x000fc800078e3cff */
[----:B------:R-:W-:-:S05]  /*18bd0*/  @!P1 LOP3.LUT R3, R3, R2, RZ, 0x3c, !PT ;  /* 0x0000000203039212 */ /* 0x000fca00078e3cff */
[----:B------:R-:W4:Y:S04]  /*18be0*/  @!P1 LDG.E.U16 R28, desc[UR8][R2.64] ;  /* 0x00000008021c9981 */ /* 0x000f28000c1e1500 */
[----:B---3--:R0:W-:Y:S04]  /*18bf0*/  STL [R1+0x70], R14 ;  /* 0x0000700e01007387 */ /* 0x0081e80000100800 */
[----:B0-----:R-:W3:Y:S04]  /*18c00*/  LDL.LU R14, [R1+0xf8] ;  /* 0x0000f800010e7983 */ /* 0x001ee80000300800 */
[----:B------:R-:W2:Y:S04]  /*18c10*/  LDL.LU R19, [R1+0x135c] ;  /* 0x00135c0001137983 */ /* 0x000ea80000300800 */
[----:B----4-:R0:W-:Y:S04]  /*18c20*/  STL [R1+0x6c], R28 ;  /* 0x00006c1c01007387 */ /* 0x0101e80000100800 */
[----:B------:R-:W4:Y:S04]  /*18c30*/  LDL.LU R2, [R1+0xe0] ;  /* 0x0000e00001027983 */ /* 0x000f280000300800 */
[----:B------:R-:W3:Y:S01]  /*18c40*/  LDL R3, [R1+0x5b4] ;  /* 0x0005b40001037983 */ /* 0x000ee20000100800 */
[----:B0-----:R-:W0:Y:S01]  /*18c50*/  S2R R28, SR_TID.X ;  /* 0x00000000001c7919 */ /* 0x001e220000002100 */
[----:B--2---:R-:W-:-:S02]  /*18c60*/  PRMT R19, RZ, 0x7610, R19 ;  /* 0x00007610ff137816 */ /* 0x004fc40000000013 */
[----:B0-----:R-:W-:-:S05]  /*18c70*/  LOP3.LUT R28, R28, 0x3f, RZ, 0xc0, !PT ;  /* 0x0000003f1c1c7812 */ /* 0x001fca00078ec0ff */
[----:B------:R-:W-:-:S05]  /*18c80*/  IMAD.SHL.U32 R28, R28, 0x2, RZ ;  /* 0x000000021c1c7824 */ /* 0x000fca00078e00ff */
[----:B----4-:R0:W-:Y:S02]  /*18c90*/  STS.U16 [R28+UR5+0x5000], R2 ;  /* 0x005000021c007988 */ /* 0x0101e40008000405 */
[----:B0-----:R-:W-:Y:S02]  /*18ca0*/  @!P2 IMAD.MOV.U32 R2, RZ, RZ, R8 ;  /* 0x000000ffff02a224 */ /* 0x001fe400078e0008 */
[----:B------:R-:W2:Y:S04]  /*18cb0*/  LDL.LU R8, [R1+0xfc] ;  /* 0x0000fc0001087983 */ /* 0x000ea80000300800 */
[----:B---3--:R0:W3:Y:S04]  /*18cc0*/  @!P2 LDG.E.U16 R19, desc[UR8][R2.64] ;  /* 0x000000080213a981 */ /* 0x0080e8000c1e1500 */
[----:B------:R-:W4:Y:S01]  /*18cd0*/  LDL R3, [R1+0x53c] ;  /* 0x00053c0001037983 */ /* 0x000f220000100800 */
[----:B------:R-:W-:Y:S01]  /*18ce0*/  PRMT R9, RZ, 0x7610, R9 ;  /* 0x00007610ff097816 */ /* 0x000fe20000000009 */
[----:B0-----:R-:W-:-:S02]  /*18cf0*/  @!P1 IMAD.MOV.U32 R2, RZ, RZ, R0 ;  /* 0x000000ffff029224 */ /* 0x001fc400078e0000 */
[----:B------:R0:W-:Y:S04]  /*18d00*/  STS.U16 [R28+UR5+0x5080], R16 ;  /* 0x005080101c007988 */ /* 0x0001e80008000405 */
[----:B---3--:R1:W-:Y:S04]  /*18d10*/  STL [R1+0x68], R19 ;  /* 0x0000681301007387 */ /* 0x0083e80000100800 */
[----:B0-----:R-:W3:Y:S04]  /*18d20*/  LDL R16, [R1+0x4b8] ;  /* 0x0004b80001107983 */ /* 0x001ee80000100800 */
[----:B-1----:R-:W2:Y:S04]  /*18d30*/  LDL R19, [R1+0x4b4] ;  /* 0x0004b40001137983 */ /* 0x002ea80000100800 */
[----:B------:R-:W2:Y:S04]  /*18d40*/  LDL.LU R0, [R1+0x104] ;  /* 0x0001040001007983 */ /* 0x000ea80000300800 */
[----:B----4-:R0:W4:Y:S04]  /*18d50*/  @!P1 LDG.E.U16 R9, desc[UR8][R2.64] ;  /* 0x0000000802099981 */ /* 0x010128000c1e1500 */
[----:B------:R-:W0:Y:S04]  /*18d60*/  LDL R2, [R1+0x534] ;  /* 0x0005340001027983 */ /* 0x000e280000100800 */
[----:B------:R-:W0:Y:S04]  /*18d70*/  LDL R3, [R1+0x538] ;  /* 0x0005380001037983 */ /* 0x000e280000100800 */
[----:B------:R1:W-:Y:S02]  /*18d80*/  STS.U16 [R28+UR5+0x5800], R11 ;  /* 0x0058000b1c007988 */ /* 0x0003e40008000405 */
[----:B-1----:R-:W-:-:S02]  /*18d90*/  PRMT R28, RZ, 0x7610, R28 ;  /* 0x00007610ff1c7816 */ /* 0x002fc4000000001c */
[----:B------:R-:W2:Y:S01]  /*18da0*/  LDL R11, [R1+0x43c] ;  /* 0x00043c00010b7983 */ /* 0x000ea20000100800 */
[----:B0-----:R-:W-:-:S04]  /*18db0*/  @!P2 LOP3.LUT R3, R3, R2, RZ, 0x3c, !PT ;  /* 0x000000020303a212 */ /* 0x001fc800078e3cff */
[----:B------:R-:W-:-:S04]  /*18dc0*/  @!P2 LOP3.LUT R2, R3, R2, RZ, 0x3c, !PT ;  /* 0x000000020302a212 */ /* 0x000fc800078e3cff */
[----:B------:R-:W-:-:S05]  /*18dd0*/  @!P2 LOP3.LUT R3, R3, R2, RZ, 0x3c, !PT ;  /* 0x000000020303a212 */ /* 0x000fca00078e3cff */
[----:B------:R-:W3:Y:S04]  /*18de0*/  @!P2 LDG.E.U16 R28, desc[UR8][R2.64] ;  /* 0x00000008021ca981 */ /* 0x000ee8000c1e1500 */
[----:B----4-:R0:W-:Y:S04]  /*18df0*/  STL [R1+0x64], R9 ;  /* 0x0000640901007387 */ /* 0x0101e80000100800 */
[----:B0-----:R-:W4:Y:S04]  /*18e00*/  LDL R9, [R1+0x440] ;  /* 0x0004400001097983 */ /* 0x001f280000100800 */
[----:B---3--:R0:W-:Y:S04]  /*18e10*/  STL [R1+0x60], R28 ;  /* 0x0000601c01007387 */ /* 0x0081e80000100800 */
[----:B------:R-:W3:Y:S04]  /*18e20*/  LDL R2, [R1+0x4bc] ;  /* 0x0004bc0001027983 */ /* 0x000ee80000100800 */
[----:B------:R-:W3:Y:S01]  /*18e30*/  LDL R3, [R1+0x4c0] ;  /* 0x0004c00001037983 */ /* 0x000ee20000100800 */
[----:B0-----:R-:W0:Y:S02]  /*18e40*/  S2R R28, SR_TID.X ;  /* 0x00000000001c7919 */ /* 0x001e240000002100 */
[----:B0-----:R-:W-:-:S05]  /*18e50*/  LOP3.LUT R28, R28, 0x3f, RZ, 0xc0, !PT ;  /* 0x0000003f1c1c7812 */ /* 0x001fca00078ec0ff */
[----:B------:R-:W-:-:S05]  /*18e60*/  IMAD.SHL.U32 R28, R28, 0x2, RZ ;  /* 0x000000021c1c7824 */ /* 0x000fca00078e00ff */
[----:B------:R0:W-:Y:S04]  /*18e70*/  STS.U16 [R28+UR5+0x5880], R17 ;  /* 0x005880111c007988 */ /* 0x0001e80008000405 */
[----:B0-----:R-:W4:Y:S01]  /*18e80*/  LDL.LU R17, [R1+0x1358] ;  /* 0x0013580001117983 */ /* 0x001f220000300800 */
[----:B------:R-:W-:Y:S02]  /*18e90*/  PRMT R28, RZ, 0x7610, R28 ;  /* 0x00007610ff1c7816 */ /* 0x000fe4000000001c */
[----:B---3--:R-:W-:-:S04]  /*18ea0*/  @!P1 LOP3.LUT R3, R3, R2, RZ, 0x3c, !PT ;  /* 0x0000000203039212 */ /* 0x008fc800078e3cff */
[----:B------:R-:W-:-:S04]  /*18eb0*/  @!P1 LOP3.LUT R2, R3, R2, RZ, 0x3c, !PT ;  /* 0x0000000203029212 */ /* 0x000fc800078e3cff */
[----:B------:R-:W-:-:S05]  /*18ec0*/  @!P1 LOP3.LUT R3, R3, R2, RZ, 0x3c, !PT ;  /* 0x0000000203039212 */ /* 0x000fca00078e3cff */
[----:B------:R0:W3:Y:S02]  /*18ed0*/  @!P1 LDG.E.U16 R28, desc[UR8][R2.64] ;  /* 0x00000008021c9981 */ /* 0x0000e4000c1e1500 */
[----:B0-----:R-:W-:Y:S02]  /*18ee0*/  @!P2 IMAD.MOV.U32 R2, RZ, RZ, R16 ;  /* 0x000000ffff02a224 */ /* 0x001fe400078e0010 */
[----:B--2---:R-:W-:Y:S01]  /*18ef0*/  @!P2 IMAD.MOV.U32 R3, RZ, RZ, R19 ;  /* 0x000000ffff03a224 */ /* 0x004fe200078e0013 */
[----:B----4-:R-:W-:-:S06]  /*18f00*/  PRMT R17, RZ, 0x7610, R17 ;  /* 0x00007610ff117816 */ /* 0x010fcc0000000011 */
[----:B------:R0:W2:Y:S01]  /*18f10*/  @!P2 LDG.E.U16 R17, desc[UR8][R2.64] ;  /* 0x000000080211a981 */ /* 0x0000a2000c1e1500 */
[----:B------:R-:W-:Y:S01]  /*18f20*/  PRMT R23, RZ, 0x7610, R23 ;  /* 0x00007610ff177816 */ /* 0x000fe20000000017 */
[----:B0-----:R-:W-:Y:S02]  /*18f30*/  @!P1 IMAD.MOV.U32 R2, RZ, RZ, R9 ;  /* 0x000000ffff029224 */ /* 0x001fe400078e0009 */
[----:B------:R-:W-:-:S05]  /*18f40*/  @!P1 IMAD.MOV.U32 R3, RZ, RZ, R11 ;  /* 0x000000ffff039224 */ /* 0x000fca00078e000b */
[----:B------:R0:W4:Y:S04]  /*18f50*/  @!P1 LDG.E.U16 R23, desc[UR8][R2.64] ;  /* 0x0000000802179981 */ /* 0x000128000c1e1500 */
[----:B---3--:R1:W-:Y:S02]  /*18f60*/  STL [R1+0x5c], R28 ;  /* 0x00005c1c01007387 */ /* 0x0083e40000100800 */
[----:B-1----:R-:W1:Y:S02]  /*18f70*/  S2R R28, SR_TID.X ;  /* 0x00000000001c7919 */ /* 0x002e640000002100 */
[----:B-1----:R-:W-:-:S05]  /*18f80*/  LOP3.LUT R28, R28, 0x3f, RZ, 0xc0, !PT ;  /* 0x0000003f1c1c7812 */ /* 0x002fca00078ec0ff */
[----:B------:R-:W-:-:S05]  /*18f90*/  IMAD.SHL.U32 R28, R28, 0x2, RZ ;  /* 0x000000021c1c7824 */ /* 0x000fca00078e00ff */
[----:B------:R1:W-:Y:S04]  /*18fa0*/  STS.U16 [R28+UR5+0x6000], R18 ;  /* 0x006000121c007988 */ /* 0x0003e80008000405 */
[----:B------:R3:W-:Y:S04]  /*18fb0*/  STS.U16 [R28+UR5+0x6080], R14 ;  /* 0x0060800e1c007988 */ /* 0x0007e80008000405 */
[----:B-1----:R-:W0:Y:S04]  /*18fc0*/  LDL R18, [R1+0x438] ;  /* 0x0004380001127983 */ /* 0x002e280000100800 */
[----:B------:R-:W4:Y:S04]  /*18fd0*/  LDL.LU R16, [R1+0x10c] ;  /* 0x00010c0001107983 */ /* 0x000f280000300800 */
[----:B--2---:R1:W-:Y:S04]  /*18fe0*/  STL [R1], R17 ;  /* 0x0000001101007387 */ /* 0x0043e80000100800 */
[----:B---3--:R-:W2:Y:S04]  /*18ff0*/  LDL R14, [R1+0x3c0] ;  /* 0x0003c000010e7983 */ /* 0x008ea80000100800 */
[----:B-1----:R-:W3:Y:S04]  /*19000*/  LDL R17, [R1+0x3bc] ;  /* 0x0003bc0001117983 */ /* 0x002ee80000100800 */
[----:B------:R-:W3:Y:S04]  /*19010*/  LDL.LU R19, [R1+0x114] ;  /* 0x0001140001137983 */ /* 0x000ee80000300800 */
[----:B------:R-:W3:Y:S04]  /*19020*/  LDL.LU R11, [R1+0x118] ;  /* 0x00011800010b7983 */ /* 0x000ee80000300800 */
[----:B------:R-:W4:Y:S01]  /*19030*/  LDL R3, [R1+0x434] ;  /* 0x0004340001037983 */ /* 0x000f220000100800 */
[----:B------:R-:W-:Y:S01]  /*19040*/  PRMT R21, RZ, 0x7610, R21 ;  /* 0x00007610ff157816 */ /* 0x000fe20000000015 */
[----:B0-----:R-:W-:-:S05]  /*19050*/  @!P2 IMAD.MOV.U32 R2, RZ, RZ, R18 ;  /* 0x000000ffff02a224 */ /* 0x001fca00078e0012 */
[----:B----4-:R2:W4:Y:S01]  /*19060*/  @!P2 LDG.E.U16 R21, desc[UR8][R2.64] ;  /* 0x000000080215a981 */ /* 0x010522000c1e1500 */
[----:B------:R-:W-:-:S03]  /*19070*/  PRMT R7, RZ, 0x7610, R7 ;  /* 0x00007610ff077816 */ /* 0x000fc60000000007 */
[----:B------:R-:W-:Y:S04]  /*19080*/  STL [R1+0x12ec], R23 ;  /* 0x0012ec1701007387 */ /* 0x000fe80000100800 */
[----:B------:R0:W-:Y:S01]  /*19090*/  STS.U16 [R28+UR5+0x6800], R8 ;  /* 0x006800081c007988 */ /* 0x0001e20008000405 */
[----:B--2---:R-:W-:Y:S02]  /*190a0*/  @!P1 IMAD.MOV.U32 R2, RZ, RZ, R14 ;  /* 0x000000ffff029224 */ /* 0x004fe400078e000e */
[----:B---3--:R-:W-:Y:S01]  /*190b0*/  @!P1 IMAD.MOV.U32 R3, RZ, RZ, R17 ;  /* 0x000000ffff039224 */ /* 0x008fe200078e0011 */
[----:B------:R-:W2:Y:S04]  /*190c0*/  LDL R9, [R1+0x3b4] ;  /* 0x0003b40001097983 */ /* 0x000ea80000100800 */
[----:B------:R1:W-:Y:S04]  /*190d0*/  STS.U16 [R28+UR5+0x6880], R0 ;  /* 0x006880001c007988 */ /* 0x0003e80008000405 */
[----:B0-----:R-:W3:Y:S04]  /*190e0*/  LDL R8, [R1+0x3b8] ;  /* 0x0003b80001087983 */ /* 0x001ee80000100800 */
[----:B------:R3:W2:Y:S04]  /*190f0*/  @!P1 LDG.E.U16 R7, desc[UR8][R2.64] ;  /* 0x0000000802079981 */ /* 0x0006a8000c1e1500 */
[----:B----4-:R-:W-:Y:S04]  /*19100*/  STL [R1+0x12f0], R21 ;  /* 0x0012f01501007387 */ /* 0x010fe80000100800 */
[----:B------:R-:W4:Y:S04]  /*19110*/  LDL R23, [R1+0x33c] ;  /* 0x00033c0001177983 */ /* 0x000f280000100800 */
[----:B-1----:R-:W4:Y:S04]  /*19120*/  LDL R0, [R1+0x340] ;  /* 0x0003400001007983 */ /* 0x002f280000100800 */
[----:B------:R-:W4:Y:S04]  /*19130*/  LDL R17, [R1+0x334] ;  /* 0x0003340001117983 */ /* 0x000f280000100800 */
[----:B------:R-:W4:Y:S04]  /*19140*/  LDL R14, [R1+0x338] ;  /* 0x00033800010e7983 */ /* 0x000f280000100800 */
[----:B------:R-:W4:Y:S04]  /*19150*/  LDL.LU R18, [R1+0x120] ;  /* 0x0001200001127983 */ /* 0x000f280000300800 */
[----:B------:R-:W4:Y:S01]  /*19160*/  LDL.LU R3, [R1+0x108] ;  /* 0x0001080001037983 */ /* 0x000f220000300800 */
[----:B------:R-:W-:Y:S01]  /*19170*/  PRMT R6, RZ, 0x7610, R6 ;  /* 0x00007610ff067816 */ /* 0x000fe20000000006 */
[----:B---3--:R-:W-:Y:S01]  /*19180*/  @!P2 IMAD.MOV.U32 R2, RZ, RZ, R8 ;  /* 0x000000ffff02a224 */ /* 0x008fe200078e0008 */
[----:B------:R-:W-:-:S02]  /*19190*/  PRMT R5, RZ, 0x7610, R5 ;  /* 0x00007610ff057816 */ /* 0x000fc40000000005 */
[----:B------:R-:W-:Y:S01]  /*191a0*/  PRMT R4, RZ, 0x7610, R4 ;  /* 0x00007610ff047816 */ /* 0x000fe20000000004 */
[----:B--2---:R-:W-:Y:S04]  /*191b0*/  STL [R1+0x12f4], R7 ;  /* 0x0012f40701007387 */ /* 0x004fe80000100800 */
[----:B------:R-:W2:Y:S04]  /*191c0*/  LDL R8, [R1+0x2c0] ;  /* 0x0002c00001087983 */ /* 0x000ea80000100800 */
[----:B----4-:R0:W-:Y:S02]  /*191d0*/  STS.U16 [R28+UR5+0x7000], R3 ;  /* 0x007000031c007988 */ /* 0x0101e40008000405 */
[----:B0-----:R-:W-:-:S02]  /*191e0*/  @!P2 IMAD.MOV.U32 R3, RZ, RZ, R9 ;  /* 0x000000ffff03a224 */ /* 0x001fc400078e0009 */
[----:B------:R-:W2:Y:S04]  /*191f0*/  LDL R9, [R1+0x2bc] ;  /* 0x0002bc0001097983 */ /* 0x000ea80000100800 */
[----:B------:R0:W3:Y:S02]  /*19200*/  @!P2 LDG.E.U16 R6, desc[UR8][R2.64] ;  /* 0x000000080206a981 */ /* 0x0000e4000c1e1500 */
[----:B0-----:R-:W-:Y:S02]  /*19210*/  @!P1 IMAD.MOV.U32 R2, RZ, RZ, R0 ;  /* 0x000000ffff029224 */ /* 0x001fe400078e0000 */
[----:B------:R-:W-:-:S05]  /*19220*/  @!P1 IMAD.MOV.U32 R3, RZ, RZ, R23 ;  /* 0x000000ffff039224 */ /* 0x000fca00078e0017 */
[----:B------:R0:W4:Y:S02]  /*19230*/  @!P1 LDG.E.U16 R5, desc[UR8][R2.64] ;  /* 0x0000000802059981 */ /* 0x000124000c1e1500 */
[----:B0-----:R-:W-:Y:S01]  /*19240*/  @!P2 IMAD.MOV.U32 R2, RZ, RZ, R14 ;  /* 0x000000ffff02a224 */ /* 0x001fe200078e000e */
[----:B------:R-:W-:-:S05]  /*19250*/  @!P2 MOV R3, R17 ;  /* 0x000000110003a202 */ /* 0x000fca0000000f00 */
[----:B------:R0:W4:Y:S04]  /*19260*/  @!P2 LDG.E.U16 R4, desc[UR8][R2.64] ;  /* 0x000000080204a981 */ /* 0x000128000c1e1500 */
[----:B------:R1:W-:Y:S01]  /*19270*/  STS.U16 [R28+UR5+0x7080], R16 ;  /* 0x007080101c007988 */ /* 0x0003e20008000405 */
[----:B0-----:R-:W-:-:S03]  /*19280*/  PRMT R3, RZ, 0x7610, R3 ;  /* 0x00007610ff037816 */ /* 0x001fc60000000003 */
[----:B------:R0:W-:Y:S04]  /*19290*/  STS.U16 [R28+UR5+0x7800], R19 ;  /* 0x007800131c007988 */ /* 0x0001e80008000405 */
[----:B--2---:R-:W2:Y:S04]  /*192a0*/  @!P1 LDG.E.U16 R3, desc[UR8][R8.64] ;  /* 0x0000000808039981 */ /* 0x004ea8000c1e1500 */
[----:B---3--:R-:W-:Y:S04]  /*192b0*/  STL [R1+0x12f8], R6 ;  /* 0x0012f80601007387 */ /* 0x008fe80000100800 */
[----:B-1----:R-:W3:Y:S04]  /*192c0*/  LDL.LU R16, [R1+0x128] ;  /* 0x0001280001107983 */ /* 0x002ee80000300800 */
[----:B------:R-:W3:Y:S04]  /*192d0*/  LDL.LU R0, [R1+0x130] ;  /* 0x0001300001007983 */ /* 0x000ee80000300800 */
[----:B----4-:R-:W-:Y:S04]  /*192e0*/  STL [R1+0x12fc], R5 ;  /* 0x0012fc0501007387 */ /* 0x010fe80000100800 */
[----:B------:R-:W-:Y:S04]  /*192f0*/  STL [R1+0x1300], R4 ;  /* 0x0013000401007387 */ /* 0x000fe80000100800 */
[----:B------:R-:W4:Y:S04]  /*19300*/  LDL R17, [R1+0xa30] ;  /* 0x000a300001117983 */ /* 0x000f280000100800 */
[----:B0-----:R-:W3:Y:S04]  /*19310*/  LDL.LU R19, [R1+0x134] ;  /* 0x0001340001137983 */ /* 0x001ee80000300800 */
[----:B------:R-:W4:Y:S04]  /*19320*/  LDL R8, [R1+0x2b4] ;  /* 0x0002b40001087983 */ /* 0x000f280000100800 */
[----:B------:R-:W4:Y:S01]  /*19330*/  LDL R9, [R1+0x2b8] ;  /* 0x0002b80001097983 */ /* 0x000f220000100800 */
[----:B------:R-:W-:-:S03]  /*19340*/  PRMT R2, RZ, 0x7610, R2 ;  /* 0x00007610ff027816 */ /* 0x000fc60000000002 */
[----:B------:R0:W-:Y:S04]  /*19350*/  STS.U16 [R28+UR5+0x7880], R11 ;  /* 0x0078800b1c007988 */ /* 0x0001e80008000405 */
[----:B------:R-:W3:Y:S04]  /*19360*/  LDL R14, [R1+0xa24] ;  /* 0x000a2400010e7983 */ /* 0x000ee80000100800 */
[----:B------:R1:W-:Y:S04]  /*19370*/  STS.U16 [R15+UR5+0x100], R18 ;  /* 0x000100120f007988 */ /* 0x0003e80008000405 */
[----:B0-----:R-:W3:Y:S04]  /*19380*/  LDL R11, [R1+0xa28] ;  /* 0x000a2800010b7983 */ /* 0x001ee80000100800 */
[----:B--2---:R-:W-:Y:S04]  /*19390*/  STL [R1+0x1304], R3 ;  /* 0x0013040301007387 */ /* 0x004fe80000100800 */
[----:B-1----:R-:W2:Y:S04]  /*193a0*/  LDL.LU R18, [R1+0x138] ;  /* 0x0001380001127983 */ /* 0x002ea80000300800 */
[----:B------:R-:W2:Y:S01]  /*193b0*/  LDL.LU R23, [R1+0x140] ;  /* 0x0001400001177983 */ /* 0x000ea20000300800 */
[----:B----4-:R-:W-:-:S04]  /*193c0*/  @!P2 LOP3.LUT R9, R9, R8, RZ, 0x3c, !PT ;  /* 0x000000080909a212 */ /* 0x010fc800078e3cff */
[----:B------:R-:W-:-:S04]  /*193d0*/  @!P2 LOP3.LUT R8, R9, R8, RZ, 0x3c, !PT ;  /* 0x000000080908a212 */ /* 0x000fc800078e3cff */
[----:B------:R-:W-:-:S05]  /*193e0*/  @!P2 LOP3.LUT R9, R9, R8, RZ, 0x3c, !PT ;  /* 0x000000080909a212 */ /* 0x000fca00078e3cff */
[----:B------:R0:W4:Y:S04]  /*193f0*/  @!P2 LDG.E.U16 R2, desc[UR8][R8.64] ;  /* 0x000000080802a981 */ /* 0x000128000c1e1500 */
[----:B------:R-:W3:Y:S04]  /*19400*/  LDL.LU R8, [R1+0x124] ;  /* 0x0001240001087983 */ /* 0x000ee80000300800 */
[----:B------:R-:W2:Y:S01]  /*19410*/  LDL R9, [R1+0xa2c] ;  /* 0x000a2c0001097983 */ /* 0x000ea20000100800 */
[----:B------:R-:W-:-:S03]  /*19420*/  PRMT R20, RZ, 0x7610, R20 ;  /* 0x00007610ff147816 */ /* 0x000fc60000000014 */
[----:B---3--:R0:W-:Y:S02]  /*19430*/  STS.U16 [R15+UR5+0x180], R8 ;  /* 0x000180080f007988 */ /* 0x0081e40008000405 */
[----:B0-----:R-:W-:-:S05]  /*19440*/  @!P1 IMAD.MOV.U32 R8, RZ, RZ, R17 ;  /* 0x000000ffff089224 */ /* 0x001fca00078e0011 */
[----:B--2---:R0:W2:Y:S01]  /*19450*/  @!P1 LDG.E.U16 R20, desc[UR8][R8.64] ;  /* 0x0000000808149981 */ /* 0x0040a2000c1e1500 */
[----:B------:R-:W-:-:S03]  /*19460*/  PRMT R4, RZ, 0x7610, R4 ;  /* 0x00007610ff047816 */ /* 0x000fc60000000004 */
[----:B----4-:R-:W-:Y:S04]  /*19470*/  STL [R1+0x1308], R2 ;  /* 0x0013080201007387 */ /* 0x010fe80000100800 */
[----:B------:R-:W3:Y:S01]  /*19480*/  LDL.LU R17, [R1+0x144] ;  /* 0x0001440001117983 */ /* 0x000ee20000300800 */
[----:B0-----:R-:W-:Y:S02]  /*19490*/  @!P2 IMAD.MOV.U32 R8, RZ, RZ, R11 ;  /* 0x000000ffff08a224 */ /* 0x001fe400078e000b */
[----:B------:R-:W-:Y:S01]  /*194a0*/  @!P2 IMAD.MOV.U32 R9, RZ, RZ, R14 ;  /* 0x000000ffff09a224 */ /* 0x000fe200078e000e */
[----:B------:R-:W-:Y:S04]  /*194b0*/  STS.U16 [R15+UR5+0x900], R16 ;  /* 0x000900100f007988 */ /* 0x000fe80008000405 */
[----:B------:R0:W4:Y:S04]  /*194c0*/  @!P2 LDG.E.U16 R4, desc[UR8][R8.64] ;  /* 0x000000080804a981 */ /* 0x000128000c1e1500 */
[----:B--2---:R1:W-:Y:S04]  /*194d0*/  STL [R1+0x58], R20 ;  /* 0x0000581401007387 */ /* 0x0043e80000100800 */
[----:B-1----:R-:W2:Y:S04]  /*194e0*/  LDL.LU R20, [R1+0x1354] ;  /* 0x0013540001147983 */ /* 0x002ea80000300800 */
[----:B------:R-:W3:Y:S04]  /*194f0*/  LDL.LU R16, [R1+0x148] ;  /* 0x0001480001107983 */ /* 0x000ee80000300800 */
[----:B------:R-:W0:Y:S04]  /*19500*/  LDL R8, [R1+0x9ac] ;  /* 0x0009ac0001087983 */ /* 0x000e280000100800 */
[----:B------:R-:W0:Y:S04]  /*19510*/  LDL R9, [R1+0x9b0] ;  /* 0x0009b00001097983 */ /* 0x000e280000100800 */
[----:B------:R-:W3:Y:S01]  /*19520*/  LDL R11, [R1+0x924] ;  /* 0x00092400010b7983 */ /* 0x000ee20000100800 */
[----:B--2---:R-:W-:-:S02]  /*19530*/  PRMT R20, RZ, 0x7610, R20 ;  /* 0x00007610ff147816 */ /* 0x004fc40000000014 */
[----:B0-----:R-:W-:-:S04]  /*19540*/  @!P1 LOP3.LUT R9, R9, R8, RZ, 0x3c, !PT ;  /* 0x0000000809099212 */ /* 0x001fc800078e3cff */
[----:B------:R-:W-:-:S04]  /*19550*/  @!P1 LOP3.LUT R8, R9, R8, RZ, 0x3c, !PT ;  /* 0x0000000809089212 */ /* 0x000fc800078e3cff */
[----:B------:R-:W-:-:S05]  /*19560*/  @!P1 LOP3.LUT R9, R9, R8, RZ, 0x3c, !PT ;  /* 0x0000000809099212 */ /* 0x000fca00078e3cff */
[----:B------:R-:W2:Y:S04]  /*19570*/  @!P1 LDG.E.U16 R20, desc[UR8][R8.64] ;  /* 0x0000000808149981 */ /* 0x000ea8000c1e1500 */
[----:B----4-:R0:W-:Y:S04]  /*19580*/  STL [R1+0x54], R4 ;  /* 0x0000540401007387 */ /* 0x0101e80000100800 */
[----:B------:R1:W-:Y:S04]  /*19590*/  STS.U16 [R15+UR5+0x980], R0 ;  /* 0x000980000f007988 */ /* 0x0003e80008000405 */
[----:B0-----:R-:W4:Y:S04]  /*195a0*/  LDL R4, [R1+0x928] ;  /* 0x0009280001047983 */ /* 0x001f280000100800 */
[----:B-1----:R-:W3:Y:S04]  /*195b0*/  LDL.LU R0, [R1+0x150] ;  /* 0x0001500001007983 */ /* 0x002ee80000300800 */
[----:B------:R-:W3:Y:S04]  /*195c0*/  LDL.LU R14, [R1+0x154] ;  /* 0x00015400010e7983 */ /* 0x000ee80000300800 */
        /* <DEDUP_REMOVED lines=9> */
[----:B------:R0:W-:Y:S04]  /*19660*/  STS.U16 [R15+UR5+0x1100], R19 ;  /* 0x001100130f007988 */ /* 0x0001e80008000405 */
[----:B0-----:R-:W2:Y:S04]  /*19670*/  LDL.LU R19, [R1+0x134c] ;  /* 0x00134c0001137983 */ /* 0x001ea80000300800 */
[----:B------:R-:W3:Y:S04]  /*19680*/  LDL R8, [R1+0x92c] ;  /* 0x00092c0001087983 */ /* 0x000ee80000100800 */
[----:B------:R-:W3:Y:S04]  /*19690*/  LDL R9, [R1+0x930] ;  /* 0x0009300001097983 */ /* 0x000ee80000100800 */
[----:B------:R-:W-:Y:S04]  /*196a0*/  STS.U16 [R15+UR5+0x1180], R18 ;  /* 0x001180120f007988 */ /* 0x000fe80008000405 */
[----:B----4-:R0:W-:Y:S04]  /*196b0*/  STL [R1+0x4c], R12 ;  /* 0x00004c0c01007387 */ /* 0x0101e80000100800 */
[----:B0-----:R-:W4:Y:S04]  /*196c0*/  LDL.LU R12, [R1+0x158] ;  /* 0x00015800010c7983 */ /* 0x001f280000300800 */
[----:B------:R-:W2:Y:S01]  /*196d0*/  LDL.LU R18, [R1+0x1348] ;  /* 0x0013480001127983 */ /* 0x000ea20000300800 */
[----:B---3--:R-:W-:-:S04]  /*196e0*/  @!P1 LOP3.LUT R9, R9, R8, RZ, 0x3c, !PT ;  /* 0x0000000809099212 */ /* 0x008fc800078e3cff */
[----:B------:R-:W-:-:S04]  /*196f0*/  @!P1 LOP3.LUT R8, R9, R8, RZ, 0x3c, !PT ;  /* 0x0000000809089212 */ /* 0x000fc800078e3cff */
[----:B------:R-:W-:Y:S02]  /*19700*/  @!P1 LOP3.LUT R9, R9, R8, RZ, 0x3c, !PT ;  /* 0x0000000809099212 */ /* 0x000fe400078e3cff */
[----:B--2---:R-:W-:-:S06]  /*19710*/  PRMT R18, RZ, 0x7610, R18 ;  /* 0x00007610ff127816 */ /* 0x004fcc0000000012 */
[----:B------:R-:W2:Y:S04]  /*19720*/  @!P1 LDG.E.U16 R18, desc[UR8][R8.64] ;  /* 0x0000000808129981 */ /* 0x000ea8000c1e1500 */
[----:B--2---:R0:W-:Y:S04]  /*19730*/  STL [R1+0x48], R18 ;  /* 0x0000481201007387 */ /* 0x0041e80000100800 */
[----:B0-----:R-:W2:Y:S01]  /*19740*/  LDL.LU R18, [R1+0x1344] ;  /* 0x0013440001127983 */ /* 0x001ea20000300800 */
[----:B------:R-:W-:Y:S02]  /*19750*/  @!P2 IMAD.MOV.U32 R8, RZ, RZ, R4 ;  /* 0x000000ffff08a224 */ /* 0x000fe400078e0004 */
[----:B------:R-:W-:Y:S01]  /*19760*/  @!P2 IMAD.MOV.U32 R9, RZ, RZ, R11 ;  /* 0x000000ffff09a224 */ /* 0x000fe200078e000b */
[----:B--2---:R-:W-:-:S06]  /*19770*/  PRMT R18, RZ, 0x7610, R18 ;  /* 0x00007610ff127816 */ /* 0x004fcc0000000012 */
[----:B------:R-:W2:Y:S04]  /*19780*/  @!P2 LDG.E.U16 R18, desc[UR8][R8.64] ;  /* 0x000000080812a981 */ /* 0x000ea8000c1e1500 */
[----:B------:R0:W-:Y:S04]  /*19790*/  STS.U16 [R15+UR5+0x1900], R23 ;  /* 0x001900170f007988 */ /* 0x0001e80008000405 */
[----:B0-----:R-:W3:Y:S04]  /*197a0*/  LDL.LU R23, [R1+0x160] ;  /* 0x0001600001177983 */ /* 0x001ee80000300800 */
[----:B------:R-:W4:Y:S04]  /*197b0*/  LDL R11, [R1+0x824] ;  /* 0x00082400010b7983 */ /* 0x000f280000100800 */
[----:B------:R-:W3:Y:S04]  /*197c0*/  LDL R4, [R1+0x828] ;  /* 0x0008280001047983 */ /* 0x000ee80000100800 */
        /* <DEDUP_REMOVED lines=27> */
[----:B------:R-:W-:Y:S01]  /*19980*/  PRMT R3, RZ, 0x7610, R3 ;  /* 0x00007610ff037816 */ /* 0x000fe20000000003 */
[----:B------:R0:W-:Y:S04]  /*19990*/  STS.U16 [R15+UR5+0x2180], R0 ;  /* 0x002180000f007988 */ /* 0x0001e80008000405 */
[----:B0-----:R-:W3:Y:S01]  /*199a0*/  LDL.LU R0, [R1+0x132c] ;  /* 0x00132c0001007983 */ /* 0x001ee20000300800 */
[----:B----4-:R-:W-:-:S04]  /*199b0*/  @!P1 LOP3.LUT R9, R9, R8, RZ, 0x3c, !PT ;  /* 0x0000000809099212 */ /* 0x010fc800078e3cff */
[----:B------:R-:W-:-:S04]  /*199c0*/  @!P1 LOP3.LUT R8, R9, R8, RZ, 0x3c, !PT ;  /* 0x0000000809089212 */ /* 0x000fc800078e3cff */
[----:B------:R-:W-:-:S05]  /*199d0*/  @!P1 LOP3.LUT R9, R9, R8, RZ, 0x3c, !PT ;  /* 0x0000000809099212 */ /* 0x000fca00078e3cff */
[----:B------:R0:W4:Y:S02]  /*199e0*/  @!P1 LDG.E.U16 R13, desc[UR8][R8.64] ;  /* 0x00000008080d9981 */ /* 0x000124000c1e1500 */
[----:B0-----:R-:W-:Y:S02]  /*199f0*/  @!P2 IMAD.MOV.U32 R8, RZ, RZ, R4 ;  /* 0x000000ffff08a224 */ /* 0x001fe400078e0004 */
[----:B------:R-:W-:-:S05]  /*19a00*/  @!P2 IMAD.MOV.U32 R9, RZ, RZ, R11 ;  /* 0x000000ffff09a224 */ /* 0x000fca00078e000b */
[----:B------:R0:W2:Y:S04]  /*19a10*/  @!P2 LDG.E.U16 R3, desc[UR8][R8.64] ;  /* 0x000000080803a981 */ /* 0x0000a8000c1e1500 */
[----:B------:R-:W0:Y:S04]  /*19a20*/  LDL R8, [R1+0x7ac] ;  /* 0x0007ac0001087983 */ /* 0x000e280000100800 */
[----:B------:R-:W0:Y:S01]  /*19a30*/  LDL R9, [R1+0x7b0] ;  /* 0x0007b00001097983 */ /* 0x000e220000100800 */
[----:B------:R-:W-:-:S03]  /*19a40*/  PRMT R7, RZ, 0x7610, R7 ;  /* 0x00007610ff077816 */ /* 0x000fc60000000007 */
[----:B------:R1:W-:Y:S04]  /*19a50*/  STS.U16 [R15+UR5+0x2900], R14 ;  /* 0x0029000e0f007988 */ /* 0x0003e80008000405 */
[----:B------:R-:W-:Y:S04]  /*19a60*/  STS.U16 [R15+UR5+0x2980], R12 ;  /* 0x0029800c0f007988 */ /* 0x000fe80008000405 */
[----:B-1----:R-:W3:Y:S04]  /*19a70*/  LDL R14, [R1+0x7a8] ;  /* 0x0007a800010e7983 */ /* 0x002ee80000100800 */
[----:B----4-:R1:W-:Y:S04]  /*19a80*/  STL [R1+0x38], R13 ;  /* 0x0000380d01007387 */ /* 0x0103e80000100800 */
[----:B-1----:R-:W4:Y:S04]  /*19a90*/  LDL R13, [R1+0x730] ;  /* 0x00073000010d7983 */ /* 0x002f280000100800 */
[----:B------:R-:W4:Y:S04]  /*19aa0*/  LDL.LU R11, [R1+0x174] ;  /* 0x00017400010b7983 */ /* 0x000f280000300800 */
[----:B------:R-:W4:Y:S01]  /*19ab0*/  LDL R4, [R1+0x724] ;  /* 0x0007240001047983 */ /* 0x000f220000100800 */
[----:B0-----:R-:W-:-:S04]  /*19ac0*/  @!P1 LOP3.LUT R9, R9, R8, RZ, 0x3c, !PT ;  /* 0x0000000809099212 */ /* 0x001fc800078e3cff */
[C---:B------:R-:W-:Y:S01]  /*19ad0*/  @!P1 LOP3.LUT R8, R9.reuse, R8, RZ, 0x3c, !PT ;  /* 0x0000000809089212 */ /* 0x040fe200078e3cff */
[----:B--2---:R0:W-:Y:S03]  /*19ae0*/  STL [R1+0x34], R3 ;  /* 0x0000340301007387 */ /* 0x0041e60000100800 */
[----:B------:R-:W-:-:S05]  /*19af0*/  @!P1 LOP3.LUT R9, R9, R8, RZ, 0x3c, !PT ;  /* 0x0000000809099212 */ /* 0x000fca00078e3cff */
[----:B------:R1:W2:Y:S04]  /*19b00*/  @!P1 LDG.E.U16 R7, desc[UR8][R8.64] ;  /* 0x0000000808079981 */ /* 0x0002a8000c1e1500 */
[----:B0-----:R-:W4:Y:S04]  /*19b10*/  LDL R3, [R1+0x728] ;  /* 0x0007280001037983 */ /* 0x001f280000100800 */
[----:B------:R-:W4:Y:S04]  /*19b20*/  LDL.LU R12, [R1+0x178] ;  /* 0x00017800010c7983 */ /* 0x000f280000300800 */
[----:B------:R-:W2:Y:S01]  /*19b30*/  LDL R9, [R1+0x7a4] ;  /* 0x0007a40001097983 */ /* 0x000ea20000100800 */
[----:B---3--:R-:W-:Y:S01]  /*19b40*/  PRMT R0, RZ, 0x7610, R0 ;  /* 0x00007610ff007816 */ /* 0x008fe20000000000 */
[----:B-1----:R-:W-:-:S02]  /*19b50*/  @!P2 IMAD.MOV.U32 R8, RZ, RZ, R14 ;  /* 0x000000ffff08a224 */ /* 0x002fc400078e000e */
[----:B------:R0:W-:Y:S04]  /*19b60*/  STS.U16 [R15+UR5+0x3100], R23 ;  /* 0x003100170f007988 */ /* 0x0001e80008000405 */
[----:B0-----:R-:W3:Y:S04]  /*19b70*/  LDL R23, [R1+0x6ac] ;  /* 0x0006ac0001177983 */ /* 0x001ee80000100800 */
[----:B--2---:R-:W2:Y:S04]  /*19b80*/  @!P2 LDG.E.U16 R0, desc[UR8][R8.64] ;  /* 0x000000080800a981 */ /* 0x004ea8000c1e1500 */
[----:B------:R0:W-:Y:S04]  /*19b90*/  STL [R1+0x30], R7 ;  /* 0x0000300701007387 */ /* 0x0001e80000100800 */
[----:B0-----:R-:W3:Y:S04]  /*19ba0*/  LDL R7, [R1+0x6b0] ;  /* 0x0006b00001077983 */ /* 0x001ee80000100800 */
[----:B------:R-:W3:Y:S04]  /*19bb0*/  LDL.LU R14, [R1+0x17c] ;  /* 0x00017c00010e7983 */ /* 0x000ee80000300800 */
[----:B--2---:R0:W-:Y:S04]  /*19bc0*/  STL [R1+0x2c], R0 ;  /* 0x00002c0001007387 */ /* 0x0041e80000100800 */
[----:B0-----:R-:W2:Y:S04]  /*19bd0*/  LDL.LU R0, [R1+0x1328] ;  /* 0x0013280001007983 */ /* 0x001ea80000300800 */
[----:B------:R-:W4:Y:S04]  /*19be0*/  LDL.LU R8, [R1+0x164] ;  /* 0x0001640001087983 */ /* 0x000f280000300800 */
[----:B------:R-:W3:Y:S01]  /*19bf0*/  LDL R9, [R1+0x72c] ;  /* 0x00072c0001097983 */ /* 0x000ee20000100800 */
[----:B--2---:R-:W-:-:S03]  /*19c00*/  PRMT R0, RZ, 0x7610, R0 ;  /* 0x00007610ff007816 */ /* 0x004fc60000000000 */
[----:B----4-:R0:W-:Y:S02]  /*19c10*/  STS.U16 [R15+UR5+0x3180], R8 ;  /* 0x003180080f007988 */ /* 0x0101e40008000405 */
[----:B0-----:R-:W-:Y:S02]  /*19c20*/  @!P1 IMAD.MOV.U32 R8, RZ, RZ, R13 ;  /* 0x000000ffff089224 */ /* 0x001fe400078e000d */
[----:B------:R-:W2:Y:S04]  /*19c30*/  LDL.LU R13, [R1+0x190] ;  /* 0x00019000010d7983 */ /* 0x000ea80000300800 */
[----:B---3--:R-:W3:Y:S04]  /*19c40*/  @!P1 LDG.E.U16 R0, desc[UR8][R8.64] ;  /* 0x0000000808009981 */ /* 0x008ee8000c1e1500 */
[----:B---3--:R0:W-:Y:S04]  /*19c50*/  STL [R1+0x28], R0 ;  /* 0x0000280001007387 */ /* 0x0081e80000100800 */
[----:B0-----:R-:W3:Y:S04]  /*19c60*/  LDL.LU R0, [R1+0x1324] ;  /* 0x0013240001007983 */ /* 0x001ee80000300800 */
[----:B------:R-:W4:Y:S01]  /*19c70*/  LDL.LU R9, [R1+0x168] ;  /* 0x0001680001097983 */ /* 0x000f220000300800 */
[----:B------:R-:W-:-:S03]  /*19c80*/  @!P2 IMAD.MOV.U32 R8, RZ, RZ, R3 ;  /* 0x000000ffff08a224 */ /* 0x000fc600078e0003 */
[----:B------:R-:W2:Y:S01]  /*19c90*/  LDL R3, [R1+0x630] ;  /* 0x0006300001037983 */ /* 0x000ea20000100800 */
[----:B---3--:R-:W-:-:S03]  /*19ca0*/  PRMT R0, RZ, 0x7610, R0 ;  /* 0x00007610ff007816 */ /* 0x008fc60000000000 */
[----:B----4-:R0:W-:Y:S02]  /*19cb0*/  STS.U16 [R15+UR5+0x3900], R9 ;  /* 0x003900090f007988 */ /* 0x0101e40008000405 */
[----:B0-----:R-:W-:Y:S02]  /*19cc0*/  @!P2 IMAD.MOV.U32 R9, RZ, RZ, R4 ;  /* 0x000000ffff09a224 */ /* 0x001fe400078e0004 */
[----:B------:R-:W3:Y:S04]  /*19cd0*/  LDL R4, [R1+0x62c] ;  /* 0x00062c0001047983 */ /* 0x000ee80000100800 */
[----:B------:R-:W4:Y:S04]  /*19ce0*/  @!P2 LDG.E.U16 R0, desc[UR8][R8.64] ;  /* 0x000000080800a981 */ /* 0x000f28000c1e1500 */
[----:B----4-:R0:W-:Y:S04]  /*19cf0*/  STL [R1+0x24], R0 ;  /* 0x0000240001007387 */ /* 0x0101e80000100800 */
[----:B0-----:R-:W4:Y:S04]  /*19d00*/  LDL.LU R0, [R1+0x1320] ;  /* 0x0013200001007983 */ /* 0x001f280000300800 */
[----:B------:R-:W2:Y:S01]  /*19d10*/  LDL.LU R9, [R1+0x16c] ;  /* 0x00016c0001097983 */ /* 0x000ea20000300800 */
[----:B------:R-:W-:Y:S01]  /*19d20*/  PRMT R5, RZ, 0x7610, R5 ;  /* 0x00007610ff057816 */ /* 0x000fe20000000005 */
[----:B------:R-:W-:Y:S01]  /*19d30*/  @!P1 IMAD.MOV.U32 R8, RZ, RZ, R7 ;  /* 0x000000ffff089224 */ /* 0x000fe200078e0007 */
[----:B------:R-:W-:Y:S01]  /*19d40*/  PRMT R28, RZ, 0x7610, R28 ;  /* 0x00007610ff1c7816 */ /* 0x000fe2000000001c */
[----:B------:R-:W3:Y:S04]  /*19d50*/  LDL R7, [R1+0x624] ;  /* 0x0006240001077983 */ /* 0x000ee80000100800 */
[----:B--2---:R0:W-:Y:S02]  /*19d60*/  STS.U16 [R15+UR5+0x3980], R9 ;  /* 0x003980090f007988 */ /* 0x0041e40008000405 */
[----:B0-----:R-:W-:-:S05]  /*19d70*/  @!P1 IMAD.MOV.U32 R9, RZ, RZ, R23 ;  /* 0x000000ffff099224 */ /* 0x001fca00078e0017 */
[----:B------:R-:W2:Y:S04]  /*19d80*/  @!P1 LDG.E.U16 R5, desc[UR8][R8.64] ;  /* 0x0000000808059981 */ /* 0x000ea8000c1e1500 */
[----:B------:R-:W3:Y:S04]  /*19d90*/  LDL R8, [R1+0x6a4] ;  /* 0x0006a40001087983 */ /* 0x000ee80000100800 */
[----:B------:R-:W3:Y:S01]  /*19da0*/  LDL R9, [R1+0x6a8] ;  /* 0x0006a80001097983 */ /* 0x000ee20000100800 */
[----:B----4-:R-:W-:-:S03]  /*19db0*/  PRMT R0, RZ, 0x7610, R0 ;  /* 0x00007610ff007816 */ /* 0x010fc60000000000 */
[----:B--2---:R0:W-:Y:S04]  /*19dc0*/  STL [R1+0x20], R5 ;  /* 0x0000200501007387 */ /* 0x0041e80000100800 */
[----:B0-----:R-:W2:Y:S01]  /*19dd0*/  LDL R5, [R1+0x628] ;  /* 0x0006280001057983 */ /* 0x001ea20000100800 */
[----:B---3--:R-:W-:-:S03]  /*19de0*/  @!P2 LOP3.LUT R9, R9, R8, RZ, 0x3c, !PT ;  /* 0x000000080909a212 */ /* 0x008fc600078e3cff */
[----:B------:R-:W3:Y:S01]  /*19df0*/  LDL.LU R23, [R1+0x198] ;  /* 0x0001980001177983 */ /* 0x000ee20000300800 */
[----:B------:R-:W-:-:S04]  /*19e00*/  @!P2 LOP3.LUT R8, R9, R8, RZ, 0x3c, !PT ;  /* 0x000000080908a212 */ /* 0x000fc800078e3cff */
[----:B------:R-:W-:-:S05]  /*19e10*/  @!P2 LOP3.LUT R9, R9, R8, RZ, 0x3c, !PT ;  /* 0x000000080909a212 */ /* 0x000fca00078e3cff */
[----:B------:R0:W4:Y:S02]  /*19e20*/  @!P2 LDG.E.U16 R28, desc[UR8][R8.64] ;  /* 0x00000008081ca981 */ /* 0x000124000c1e1500 */
[----:B0-----:R-:W-:Y:S02]  /*19e30*/  @!P1 IMAD.MOV.U32 R8, RZ, RZ, R3 ;  /* 0x000000ffff089224 */ /* 0x001fe400078e0003 */
[----:B------:R-:W-:-:S05]  /*19e40*/  @!P1 IMAD.MOV.U32 R9, RZ, RZ, R4 ;  /* 0x000000ffff099224 */ /* 0x000fca00078e0004 */
[----:B------:R0:W3:Y:S01]  /*19e50*/  @!P1 LDG.E.U16 R0, desc[UR8][R8.64] ;  /* 0x0000000808009981 */ /* 0x0000e2000c1e1500 */
[----:B------:R-:W-:-:S03]  /*19e60*/  PRMT R2, RZ, 0x7610, R2 ;  /* 0x00007610ff027816 */ /* 0x000fc60000000002 */
[----:B------:R1:W-:Y:S01]  /*19e70*/  STS.U16 [R15+UR5+0x4100], R11 ;  /* 0x0041000b0f007988 */ /* 0x0003e20008000405 */
[----:B0-----:R-:W-:-:S03]  /*19e80*/  @!P2 IMAD.MOV.U32 R9, RZ, RZ, R7 ;  /* 0x000000ffff09a224 */ /* 0x001fc600078e0007 */
[----:B------:R-:W-:Y:S04]  /*19e90*/  STS.U16 [R15+UR5+0x4180], R12 ;  /* 0x0041800c0f007988 */ /* 0x000fe80008000405 */
[----:B-1----:R-:W3:Y:S01]  /*19ea0*/  LDL.LU R11, [R1+0x1a0] ;  /* 0x0001a000010b7983 */ /* 0x002ee20000300800 */
[----:B--2---:R-:W-:-:S05]  /*19eb0*/  @!P2 IMAD.MOV.U32 R8, RZ, RZ, R5 ;  /* 0x000000ffff08a224 */ /* 0x004fca00078e0005 */
[----:B------:R-:W2:Y:S04]  /*19ec0*/  @!P2 LDG.E.U16 R2, desc[UR8][R8.64] ;  /* 0x000000080802a981 */ /* 0x000ea8000c1e1500 */
[----:B----4-:R0:W-:Y:S04]  /*19ed0*/  STL [R1+0x1c], R28 ;  /* 0x00001c1c01007387 */ /* 0x0101e80000100800 */
[----:B------:R-:W4:Y:S04]  /*19ee0*/  LDL R4, [R1+0x5a4] ;  /* 0x0005a40001047983 */ /* 0x000f280000100800 */
[----:B------:R-:W4:Y:S04]  /*19ef0*/  LDL R3, [R1+0x5a8] ;  /* 0x0005a80001037983 */ /* 0x000f280000100800 */
[----:B0-----:R-:W4:Y:S04]  /*19f00*/  LDL R28, [R1+0x5b0] ;  /* 0x0005b000011c7983 */ /* 0x001f280000100800 */
[----:B------:R-:W4:Y:S04]  /*19f10*/  LDL.LU R12, [R1+0x1a4] ;  /* 0x0001a400010c7983 */ /* 0x000f280000300800 */
[----:B---3--:R0:W-:Y:S04]  /*19f20*/  STL [R1+0x18], R0 ;  /* 0x0000180001007387 */ /* 0x0081e80000100800 */
[----:B0-----:R-:W3:Y:S04]  /*19f30*/  LDL.LU R0, [R1+0x131c] ;  /* 0x00131c0001007983 */ /* 0x001ee80000300800 */
[----:B------:R-:W4:Y:S04]  /*19f40*/  LDL R9, [R1+0x5ac] ;  /* 0x0005ac0001097983 */ /* 0x000f280000100800 */
[----:B------:R0:W-:Y:S04]  /*19f50*/  STS.U16 [R15+UR5+0x4900], R14 ;  /* 0x0049000e0f007988 */ /* 0x0001e80008000405 */
[----:B------:R-:W4:Y:S04]  /*19f60*/  LDL R7, [R1+0x530] ;  /* 0x0005300001077983 */ /* 0x000f280000100800 */
[----:B------:R-:W4:Y:S04]  /*19f70*/  LDL R5, [R1+0x524] ;  /* 0x0005240001057983 */ /* 0x000f280000100800 */
[----:B0-----:R-:W4:Y:S04]  /*19f80*/  LDL R14, [R1+0x52c] ;  /* 0x00052c00010e7983 */ /* 0x001f280000100800 */
[----:B------:R-:W-:Y:S04]  /*19f90*/  STS.U16 [R15+UR5+0x4980], R13 ;  /* 0x0049800d0f007988 */ /* 0x000fe80008000405 */
[----:B--2---:R0:W-:Y:S04]  /*19fa0*/  STL [R1+0x14], R2 ;  /* 0x0000140201007387 */ /* 0x0041e80000100800 */
[----:B0-----:R-:W2:Y:S04]  /*19fb0*/  LDL R2, [R1+0x528] ;  /* 0x0005280001027983 */ /* 0x001ea80000100800 */
[----:B------:R-:W2:Y:S04]  /*19fc0*/  LDL.LU R13, [R1+0x1a8] ;  /* 0x0001a800010d7983 */ /* 0x000ea80000300800 */
[----:B---3--:R0:W-:Y:S04]  /*19fd0*/  STS.U16 [R15+UR5+0x5100], R0 ;  /* 0x005100000f007988 */ /* 0x0081e80008000405 */
[----:B0-----:R-:W3:Y:S01]  /*19fe0*/  LDL.LU R0, [R1+0x1318] ;  /* 0x0013180001007983 */ /* 0x001ee20000300800 */
[----:B------:R-:W-:Y:S01]  /*19ff0*/  PRMT R10, RZ, 0x7610, R10 ;  /* 0x00007610ff0a7816 */ /* 0x000fe2000000000a */
[----:B----4-:R-:W-:Y:S01]  /*1a000*/  @!P1 IMAD.MOV.U32 R8, RZ, RZ, R28 ;  /* 0x000000ffff089224 */ /* 0x010fe200078e001c */
[----:B------:R-:W-:-:S04]  /*1a010*/  PRMT R21, RZ, 0x7610, R21 ;  /* 0x00007610ff157816 */ /* 0x000fc80000000015 */
[----:B------:R0:W4:Y:S01]  /*1a020*/  @!P1 LDG.E.U16 R10, desc[UR8][R8.64] ;  /* 0x00000008080a9981 */ /* 0x000122000c1e1500 */
[----:B------:R-:W-:Y:S01]  /*1a030*/  PRMT R6, RZ, 0x7610, R6 ;  /* 0x00007610ff067816 */ /* 0x000fe20000000006 */
[----:B0-----:R-:W-:Y:S02]  /*1a040*/  @!P2 IMAD.MOV.U32 R8, RZ, RZ, R3 ;  /* 0x000000ffff08a224 */ /* 0x001fe400078e0003 */
[----:B------:R-:W-:Y:S01]  /*1a050*/  @!P2 IMAD.MOV.U32 R9, RZ, RZ, R4 ;  /* 0x000000ffff09a224 */ /* 0x000fe200078e0004 */
[----:B------:R-:W4:Y:S04]  /*1a060*/  LDL R3, [R1+0x4b0] ;  /* 0x0004b00001037983 */ /* 0x000f280000100800 */
[----:B------:R0:W4:Y:S04]  /*1a070*/  @!P2 LDG.E.U16 R21, desc[UR8][R8.64] ;  /* 0x000000080815a981 */ /* 0x000128000c1e1500 */
[----:B------:R-:W4:Y:S01]  /*1a080*/  LDL R4, [R1+0x4ac] ;  /* 0x0004ac0001047983 */ /* 0x000f220000100800 */
[----:B0-----:R-:W-:-:S02]  /*1a090*/  @!P1 IMAD.MOV.U32 R8, RZ, RZ, R7 ;  /* 0x000000ffff089224 */ /* 0x001fc400078e0007 */
[----:B------:R-:W-:-:S05]  /*1a0a0*/  @!P1 IMAD.MOV.U32 R9, RZ, RZ, R14 ;  /* 0x000000ffff099224 */ /* 0x000fca00078e000e */
[----:B------:R0:W4:Y:S02]  /*1a0b0*/  @!P1 LDG.E.U16 R6, desc[UR8][R8.64] ;  /* 0x0000000808069981 */ /* 0x000124000c1e1500 */
[----:B0-----:R-:W-:Y:S02]  /*1a0c0*/  @!P2 IMAD.MOV.U32 R9, RZ, RZ, R5 ;  /* 0x000000ffff09a224 */ /* 0x001fe400078e0005 */
[----:B--2---:R-:W-:Y:S01]  /*1a0d0*/  @!P2 IMAD.MOV.U32 R8, RZ, RZ, R2 ;  /* 0x000000ffff08a224 */ /* 0x004fe200078e0002 */
[----:B---3--:R-:W-:-:S06]  /*1a0e0*/  PRMT R0, RZ, 0x7610, R0 ;  /* 0x00007610ff007816 */ /* 0x008fcc0000000000 */
[----:B------:R-:W2:Y:S04]  /*1a0f0*/  @!P2 LDG.E.U16 R0, desc[UR8][R8.64] ;  /* 0x000000080800a981 */ /* 0x000ea8000c1e1500 */
[----:B----4-:R0:W-:Y:S04]  /*1a100*/  STL [R1+0x10], R10 ;  /* 0x0000100a01007387 */ /* 0x0101e80000100800 */
[----:B------:R-:W-:Y:S04]  /*1a110*/  STS.U16 [R15+UR5+0x5180], R23 ;  /* 0x005180170f007988 */ /* 0x000fe80008000405 */
[----:B0-----:R-:W3:Y:S04]  /*1a120*/  LDL.LU R10, [R1+0x1b0] ;  /* 0x0001b000010a7983 */ /* 0x001ee80000300800 */
[----:B------:R-:W4:Y:S04]  /*1a130*/  LDL.LU R14, [R1+0x1b4] ;  /* 0x0001b400010e7983 */ /* 0x000f280000300800 */
[----:B------:R-:W3:Y:S04]  /*1a140*/  LDL R7, [R1+0x4a4] ;  /* 0x0004a40001077983 */ /* 0x000ee80000100800 */
[----:B------:R-:W4:Y:S04]  /*1a150*/  LDL R2, [R1+0x4a8] ;  /* 0x0004a80001027983 */ /* 0x000f280000100800 */
[----:B------:R0:W-:Y:S04]  /*1a160*/  STS.U16 [R15+UR5+0x5900], R11 ;  /* 0x0059000b0f007988 */ /* 0x0001e80008000405 */
[----:B0-----:R-:W3:Y:S04]  /*1a170*/  LDL.LU R11, [R1+0x1b8] ;  /* 0x0001b800010b7983 */ /* 0x001ee80000300800 */
[----:B--2---:R-:W-:Y:S04]  /*1a180*/  STL [R1+0x129c], R0 ;  /* 0x00129c0001007387 */ /* 0x004fe80000100800 */
[----:B------:R0:W-:Y:S04]  /*1a190*/  STL [R1+0x8], R6 ;  /* 0x0000080601007387 */ /* 0x0001e80000100800 */
[----:B------:R-:W2:Y:S04]  /*1a1a0*/  LDL R5, [R1+0x430] ;  /* 0x0004300001057983 */ /* 0x000ea80000100800 */
[----:B0-----:R-:W2:Y:S01]  /*1a1b0*/  LDL R6, [R1+0x42c] ;  /* 0x00042c0001067983 */ /* 0x001ea20000100800 */
[----:B------:R-:W-:Y:S01]  /*1a1c0*/  PRMT R27, RZ, 0x7610, R27 ;  /* 0x00007610ff1b7816 */ /* 0x000fe2000000001b */
[----:B------:R-:W-:-:S02]  /*1a1d0*/  @!P1 IMAD.MOV.U32 R8, RZ, RZ, R3 ;  /* 0x000000ffff089224 */ /* 0x000fc400078e0003 */
[----:B------:R-:W-:Y:S01]  /*1a1e0*/  @!P1 IMAD.MOV.U32 R9, RZ, RZ, R4 ;  /* 0x000000ffff099224 */ /* 0x000fe200078e0004 */
[----:B------:R-:W-:Y:S02]  /*1a1f0*/  PRMT R25, RZ, 0x7610, R25 ;  /* 0x00007610ff197816 */ /* 0x000fe40000000019 */
[----:B------:R-:W-:Y:S01]  /*1a200*/  PRMT R19, RZ, 0x7610, R19 ;  /* 0x00007610ff137816 */ /* 0x000fe20000000013 */
[----:B------:R0:W-:Y:S04]  /*1a210*/  STS.U16 [R15+UR5+0x5980], R12 ;  /* 0x0059800c0f007988 */ /* 0x0001e80008000405 */
[----:B------:R4:W2:Y:S04]  /*1a220*/  @!P1 LDG.E.U16 R27, desc[UR8][R8.64] ;  /* 0x00000008081b9981 */ /* 0x0008a8000c1e1500 */
[----:B------:R-:W2:Y:S04]  /*1a230*/  LDL R3, [R1+0x428] ;  /* 0x0004280001037983 */ /* 0x000ea80000100800 */
[----:B0-----:R-:W2:Y:S01]  /*1a240*/  LDL.LU R12, [R1+0x1c0] ;  /* 0x0001c000010c7983 */ /* 0x001ea20000300800 */
[----:B----4-:R-:W-:-:S02]  /*1a250*/  @!P2 IMAD.MOV.U32 R8, RZ, RZ, R2 ;  /* 0x000000ffff08a224 */ /* 0x010fc400078e0002 */
[----:B---3--:R-:W-:-:S05]  /*1a260*/  @!P2 IMAD.MOV.U32 R9, RZ, RZ, R7 ;  /* 0x000000ffff09a224 */ /* 0x008fca00078e0007 */
[----:B------:R2:W3:Y:S02]  /*1a270*/  @!P2 LDG.E.U16 R25, desc[UR8][R8.64] ;  /* 0x000000080819a981 */ /* 0x0004e4000c1e1500 */
[----:B--2---:R-:W-:Y:S01]  /*1a280*/  @!P1 IMAD.MOV.U32 R8, RZ, RZ, R5 ;  /* 0x000000ffff089224 */ /* 0x004fe200078e0005 */
[----:B------:R-:W-:-:S05]  /*1a290*/  @!P1 MOV R9, R6 ;  /* 0x0000000600099202 */ /* 0x000fca0000000f00 */
[----:B------:R-:W2:Y:S04]  /*1a2a0*/  @!P1 LDG.E.U16 R19, desc[UR8][R8.64] ;  /* 0x0000000808139981 */ /* 0x000ea8000c1e1500 */
[----:B------:R-:W-:Y:S04]  /*1a2b0*/  STL [R1+0x12a0], R27 ;  /* 0x0012a01b01007387 */ /* 0x000fe80000100800 */
[----:B------:R-:W4:Y:S04]  /*1a2c0*/  LDL R4, [R1+0x424] ;  /* 0x0004240001047983 */ /* 0x000f280000100800 */
[----:B------:R0:W-:Y:S04]  /*1a2d0*/  STS.U16 [R15+UR5+0x6100], R13 ;  /* 0x0061000d0f007988 */ /* 0x0001e80008000405 */
[----:B0-----:R-:W4:Y:S04]  /*1a2e0*/  LDL.LU R13, [R1+0x1c4] ;  /* 0x0001c400010d7983 */ /* 0x001f280000300800 */
[----:B------:R-:W4:Y:S04]  /*1a2f0*/  LDL R2, [R1+0x3ac] ;  /* 0x0003ac0001027983 */ /* 0x000f280000100800 */
[----:B------:R-:W4:Y:S04]  /*1a300*/  LDL R0, [R1+0x3b0] ;  /* 0x0003b00001007983 */ /* 0x000f280000100800 */
[----:B------:R-:W-:Y:S04]  /*1a310*/  STL [R1+0xc], R21 ;  /* 0x00000c1501007387 */ /* 0x000fe80000100800 */
[----:B---3--:R-:W-:Y:S04]  /*1a320*/  STL [R1+0x12a4], R25 ;  /* 0x0012a41901007387 */ /* 0x008fe80000100800 */
[----:B------:R-:W3:Y:S04]  /*1a330*/  LDL.LU R7, [R1+0x1cc] ;  /* 0x0001cc0001077983 */ /* 0x000ee80000300800 */
[----:B------:R-:W3:Y:S04]  /*1a340*/  LDL R5, [R1+0x3a8] ;  /* 0x0003a80001057983 */ /* 0x000ee80000100800 */
[----:B--2---:R-:W-:Y:S04]  /*1a350*/  STL [R1+0x12a8], R19 ;  /* 0x0012a81301007387 */ /* 0x004fe80000100800 */
[----:B------:R-:W2:Y:S01]  /*1a360*/  LDL R6, [R1+0x3a4] ;  /* 0x0003a40001067983 */ /* 0x000ea20000100800 */
[----:B------:R-:W-:Y:S01]  /*1a370*/  PRMT R16, RZ, 0x7610, R16 ;  /* 0x00007610ff107816 */ /* 0x000fe20000000010 */
[----:B------:R-:W-:-:S02]  /*1a380*/  @!P2 IMAD.MOV.U32 R8, RZ, RZ, R3 ;  /* 0x000000ffff08a224 */ /* 0x000fc400078e0003 */
[----:B----4-:R-:W-:Y:S01]  /*1a390*/  @!P2 IMAD.MOV.U32 R9, RZ, RZ, R4 ;  /* 0x000000ffff09a224 */ /* 0x010fe200078e0004 */
[----:B------:R0:W-:Y:S04]  /*1a3a0*/  STS.U16 [R15+UR5+0x6180], R10 ;  /* 0x0061800a0f007988 */ /* 0x0001e80008000405 */
[----:B------:R-:W-:Y:S04]  /*1a3b0*/  STS.U16 [R15+UR5+0x6900], R14 ;  /* 0x0069000e0f007988 */ /* 0x000fe80008000405 */
[----:B------:R1:W4:Y:S04]  /*1a3c0*/  @!P2 LDG.E.U16 R16, desc[UR8][R8.64] ;  /* 0x000000080810a981 */ /* 0x000328000c1e1500 */
[----:B------:R0:W-:Y:S04]  /*1a3d0*/  STS.U16 [R15+UR5+0x6980], R11 ;  /* 0x0069800b0f007988 */ /* 0x0001e80008000405 */
[----:B------:R-:W4:Y:S01]  /*1a3e0*/  LDL R4, [R1+0x32c] ;  /* 0x00032c0001047983 */ /* 0x000f220000100800 */
[----:B-1----:R-:W-:-:S03]  /*1a3f0*/  PRMT R8, RZ, 0x7610, R8 ;  /* 0x00007610ff087816 */ /* 0x002fc60000000008 */
[----:B------:R-:W4:Y:S01]  /*1a400*/  LDL R3, [R1+0x330] ;  /* 0x0003300001037983 */ /* 0x000f220000100800 */
[----:B0-----:R-:W-:Y:S02]  /*1a410*/  @!P1 IMAD.MOV.U32 R10, RZ, RZ, R0 ;  /* 0x000000ffff0a9224 */ /* 0x001fe400078e0000 */
[----:B------:R-:W-:Y:S01]  /*1a420*/  @!P1 IMAD.MOV.U32 R11, RZ, RZ, R2 ;  /* 0x000000ffff0b9224 */ /* 0x000fe200078e0002 */
[----:B------:R-:W-:Y:S01]  /*1a430*/  PRMT R9, RZ, 0x7610, R9 ;  /* 0x00007610ff097816 */ /* 0x000fe20000000009 */
[----:B------:R-:W4:Y:S04]  /*1a440*/  LDL.LU R14, [R1+0x1c8] ;  /* 0x0001c800010e7983 */ /* 0x000f280000300800 */
[----:B------:R3:W4:Y:S02]  /*1a450*/  @!P1 LDG.E.U16 R8, desc[UR8][R10.64] ;  /* 0x000000080a089981 */ /* 0x000724000c1e1500 */
[----:B---3--:R-:W-:-:S02]  /*1a460*/  @!P2 IMAD.MOV.U32 R10, RZ, RZ, R5 ;  /* 0x000000ffff0aa224 */ /* 0x008fc400078e0005 */
[----:B--2---:R-:W-:-:S05]  /*1a470*/  @!P2 IMAD.MOV.U32 R11, RZ, RZ, R6 ;  /* 0x000000ffff0ba224 */ /* 0x004fca00078e0006 */
[----:B------:R0:W2:Y:S04]  /*1a480*/  @!P2 LDG.E.U16 R9, desc[UR8][R10.64] ;  /* 0x000000080a09a981 */ /* 0x0000a8000c1e1500 */
[----:B------:R1:W-:Y:S04]  /*1a490*/  STS.U16 [R15+UR5+0x7100], R12 ;  /* 0x0071000c0f007988 */ /* 0x0003e80008000405 */
[----:B----4-:R-:W-:Y:S04]  /*1a4a0*/  STL [R1+0x12ac], R16 ;  /* 0x0012ac1001007387 */ /* 0x010fe80000100800 */
[----:B------:R-:W3:Y:S04]  /*1a4b0*/  LDL R2, [R1+0x324] ;  /* 0x0003240001027983 */ /* 0x000ee80000100800 */
[----:B------:R-:W4:Y:S01]  /*1a4c0*/  LDL R0, [R1+0x328] ;  /* 0x0003280001007983 */ /* 0x000f220000100800 */
[----:B0-----:R-:W-:-:S03]  /*1a4d0*/  PRMT R10, RZ, 0x7610, R10 ;  /* 0x00007610ff0a7816 */ /* 0x001fc6000000000a */
[----:B------:R0:W-:Y:S01]  /*1a4e0*/  STS.U16 [R15+UR5+0x7180], R13 ;  /* 0x0071800d0f007988 */ /* 0x0001e20008000405 */
[----:B-1----:R-:W-:-:S03]  /*1a4f0*/  @!P1 IMAD.MOV.U32 R12, RZ, RZ, R3 ;  /* 0x000000ffff0c9224 */ /* 0x002fc600078e0003 */
[----:B------:R1:W-:Y:S01]  /*1a500*/  STL [R1+0x12b0], R8 ;  /* 0x0012b00801007387 */ /* 0x0003e20000100800 */
[----:B0-----:R-:W-:-:S03]  /*1a510*/  @!P1 IMAD.MOV.U32 R13, RZ, RZ, R4 ;  /* 0x000000ffff0d9224 */ /* 0x001fc600078e0004 */
[----:B------:R-:W4:Y:S04]  /*1a520*/  LDL.LU R21, [R1+0x1f0] ;  /* 0x0001f00001157983 */ /* 0x000f280000300800 */
[----:B------:R3:W4:Y:S04]  /*1a530*/  @!P1 LDG.E.U16 R10, desc[UR8][R12.64] ;  /* 0x000000080c0a9981 */ /* 0x000728000c1e1500 */
[----:B--2---:R-:W-:Y:S04]  /*1a540*/  STL [R1+0x12b4], R9 ;  /* 0x0012b40901007387 */ /* 0x004fe80000100800 */
[----:B-1----:R-:W2:Y:S04]  /*1a550*/  LDL R8, [R1+0x2ac] ;  /* 0x0002ac0001087983 */ /* 0x002ea80000100800 */
[----:B------:R-:W2:Y:S01]  /*1a560*/  LDL R6, [R1+0x2b0] ;  /* 0x0002b00001067983 */ /* 0x000ea20000100800 */
[----:B------:R-:W-:-:S03]  /*1a570*/  PRMT R11, RZ, 0x7610, R11 ;  /* 0x00007610ff0b7816 */ /* 0x000fc6000000000b */
[----:B------:R0:W-:Y:S01]  /*1a580*/  STS.U16 [R15+UR5+0x7900], R7 ;  /* 0x007900070f007988 */ /* 0x0001e20008000405 */
[----:B---3--:R-:W-:Y:S02]  /*1a590*/  @!P2 IMAD.MOV.U32 R13, RZ, RZ, R2 ;  /* 0x000000ffff0da224 */ /* 0x008fe400078e0002 */
[----:B----4-:R-:W-:Y:S01]  /*1a5a0*/  @!P2 IMAD.MOV.U32 R12, RZ, RZ, R0 ;  /* 0x000000ffff0ca224 */ /* 0x010fe200078e0000 */
[----:B------:R2:W-:Y:S04]  /*1a5b0*/  STS.U16 [R15+UR5+0x7980], R14 ;  /* 0x0079800e0f007988 */ /* 0x0005e80008000405 */
[----:B------:R1:W3:Y:S04]  /*1a5c0*/  @!P2 LDG.E.U16 R11, desc[UR8][R12.64] ;  /* 0x000000080c0ba981 */ /* 0x0002e8000c1e1500 */
[----:B------:R-:W4:Y:S01]  /*1a5d0*/  LDL.LU R23, [R1+0x1ec] ;  /* 0x0001ec0001177983 */ /* 0x000f220000300800 */
[----:B-1----:R-:W-:-:S03]  /*1a5e0*/  PRMT R12, RZ, 0x7610, R12 ;  /* 0x00007610ff0c7816 */ /* 0x002fc6000000000c */
[----:B------:R-:W-:Y:S04]  /*1a5f0*/  STL [R1+0x12b8], R10 ;  /* 0x0012b80a01007387 */ /* 0x000fe80000100800 */
[----:B------:R-:W4:Y:S01]  /*1a600*/  LDL R3, [R1+0x2a4] ;  /* 0x0002a40001037983 */ /* 0x000f220000100800 */
[----:B0-----:R-:W0:Y:S03]  /*1a610*/  S2R R7, SR_TID.X ;  /* 0x0000000000077919 */ /* 0x001e260000002100 */
[----:B------:R-:W4:Y:S01]  /*1a620*/  LDL R2, [R1+0x2a8] ;  /* 0x0002a80001027983 */ /* 0x000f220000100800 */
[----:B--2---:R-:W-:Y:S02]  /*1a630*/  @!P1 IMAD.MOV.U32 R15, RZ, RZ, R8 ;  /* 0x000000ffff0f9224 */ /* 0x004fe400078e0008 */
[----:B------:R-:W-:-:S05]  /*1a640*/  @!P1 IMAD.MOV.U32 R14, RZ, RZ, R6 ;  /* 0x000000ffff0e9224 */ /* 0x000fca00078e0006 */
[----:B------:R4:W2:Y:S01]  /*1a650*/  @!P1 LDG.E.U16 R12, desc[UR8][R14.64] ;  /* 0x000000080e0c9981 */ /* 0x0008a2000c1e1500 */
[----:B0-----:R-:W-:-:S03]  /*1a660*/  LOP3.LUT R0, R7, 0x3f, RZ, 0xc0, !PT ;  /* 0x0000003f07007812 */ /* 0x001fc600078ec0ff */
[----:B------:R-:W2:Y:S04]  /*1a670*/  LDL.LU R7, [R1+0x1e8] ;  /* 0x0001e80001077983 */ /* 0x000ea80000300800 */
[----:B---3--:R-:W-:Y:S04]  /*1a680*/  STL [R1+0x12bc], R11 ;  /* 0x0012bc0b01007387 */ /* 0x008fe80000100800 */
[----:B------:R-:W3:Y:S04]  /*1a690*/  LDL.LU R5, [R1+0x1e4] ;  /* 0x0001e40001057983 */ /* 0x000ee80000300800 */
[----:B------:R0:W-:Y:S04]  /*1a6a0*/  STL [R1+0x130c], R0 ;  /* 0x00130c0001007387 */ /* 0x0001e80000100800 */
[----:B------:R-:W3:Y:S04]  /*1a6b0*/  LDL R9, [R1+0xa1c] ;  /* 0x000a1c0001097983 */ /* 0x000ee80000100800 */
[----:B------:R-:W3:Y:S01]  /*1a6c0*/  LDL R8, [R1+0xa20] ;  /* 0x000a200001087983 */ /* 0x000ee20000100800 */
[----:B----4-:R-:W-:-:S03]  /*1a6d0*/  @!P2 IMAD.MOV.U32 R15, RZ, RZ, R3 ;  /* 0x000000ffff0fa224 */ /* 0x010fc600078e0003 */
[----:B--2---:R-:W-:Y:S04]  /*1a6e0*/  STL [R1+0x12c0], R12 ;  /* 0x0012c00c01007387 */ /* 0x004fe80000100800 */
[----:B------:R-:W2:Y:S04]  /*1a6f0*/  LDL.LU R27, [R1+0x1e0] ;  /* 0x0001e000011b7983 */ /* 0x000ea80000300800 */
[----:B------:R-:W4:Y:S04]  /*1a700*/  LDL R6, [R1+0xa14] ;  /* 0x000a140001067983 */ /* 0x000f280000100800 */
[----:B------:R-:W2:Y:S01]  /*1a710*/  LDL R3, [R1+0xa18] ;  /* 0x000a180001037983 */ /* 0x000ea20000100800 */
[----:B------:R-:W-:Y:S01]  /*1a720*/  PRMT R13, RZ, 0x7610, R13 ;  /* 0x00007610ff0d7816 */ /* 0x000fe2000000000d */
[----:B------:R-:W-:Y:S01]  /*1a730*/  @!P2 IMAD.MOV.U32 R14, RZ, RZ, R2 ;  /* 0x000000ffff0ea224 */ /* 0x000fe200078e0002 */
[----:B------:R-:W-:-:S02]  /*1a740*/  PRMT R17, RZ, 0x7610, R17 ;  /* 0x00007610ff117816 */ /* 0x000fc40000000011 */
[----:B------:R-:W-:Y:S01]  /*1a750*/  PRMT R18, RZ, 0x7610, R18 ;  /* 0x00007610ff127816 */ /* 0x000fe20000000012 */
[----:B------:R-:W-:Y:S01]  /*1a760*/  IMAD.SHL.U32 R4, R0, 0x2, RZ ;  /* 0x0000000200047824 */ /* 0x000fe200078e00ff */
[----:B------:R3:W2:Y:S04]  /*1a770*/  @!P2 LDG.E.U16 R13, desc[UR8][R14.64] ;  /* 0x000000080e0da981 */ /* 0x0006a8000c1e1500 */
[----:B------:R-:W2:Y:S04]  /*1a780*/  LDL R2, [R1+0x99c] ;  /* 0x00099c0001027983 */ /* 0x000ea80000100800 */
[----:B0-----:R-:W2:Y:S01]  /*1a790*/  LDL R0, [R1+0x9a0] ;  /* 0x0009a00001007983 */ /* 0x001ea20000100800 */
[----:B---3--:R-:W-:-:S02]  /*1a7a0*/  @!P1 IMAD.MOV.U32 R14, RZ, RZ, R8 ;  /* 0x000000ffff0e9224 */ /* 0x008fc400078e0008 */
[----:B------:R-:W-:Y:S01]  /*1a7b0*/  @!P1 IMAD.MOV.U32 R15, RZ, RZ, R9 ;  /* 0x000000ffff0f9224 */ /* 0x000fe200078e0009 */
[----:B------:R-:W-:Y:S01]  /*1a7c0*/  LOP3.LUT R4, R4, 0x20, RZ, 0x3c, !PT ;  /* 0x0000002004047812 */ /* 0x000fe200078e3cff */
[----:B------:R-:W3:Y:S04]  /*1a7d0*/  LDL.LU R28, [R1+0x1dc] ;  /* 0x0001dc00011c7983 */ /* 0x000ee80000300800 */
[----:B------:R4:W3:Y:S02]  /*1a7e0*/  @!P1 LDG.E.U16 R17, desc[UR8][R14.64] ;  /* 0x000000080e119981 */ /* 0x0008e4000c1e1500 */
[----:B----4-:R-:W-:Y:S02]  /*1a7f0*/  @!P2 IMAD.MOV.U32 R15, RZ, RZ, R6 ;  /* 0x000000ffff0fa224 */ /* 0x010fe400078e0006 */
[----:B--2---:R-:W-:-:S05]  /*1a800*/  @!P2 IMAD.MOV.U32 R14, RZ, RZ, R3 ;  /* 0x000000ffff0ea224 */ /* 0x004fca00078e0003 */
[----:B------:R-:W2:Y:S04]  /*1a810*/  @!P2 LDG.E.U16 R18, desc[UR8][R14.64] ;  /* 0x000000080e12a981 */ /* 0x000ea8000c1e1500 */
[----:B------:R0:W-:Y:S04]  /*1a820*/  STS.U16 [R4+UR5+0x200], R21 ;  /* 0x0002001504007988 */ /* 0x0001e80008000405 */
[----:B------:R1:W-:Y:S04]  /*1a830*/  STS.U16 [R4+UR5+0x280], R23 ;  /* 0x0002801704007988 */ /* 0x0003e80008000405 */
[----:B0-----:R-:W4:Y:S04]  /*1a840*/  LDL.LU R21, [R1+0x1d8] ;  /* 0x0001d80001157983 */ /* 0x001f280000300800 */
[----:B------:R-:W-:Y:S04]  /*1a850*/  STL [R1+0x12c4], R13 ;  /* 0x0012c40d01007387 */ /* 0x000fe80000100800 */
[----:B-1----:R-:W4:Y:S04]  /*1a860*/  LDL.LU R23, [R1+0x1d4] ;  /* 0x0001d40001177983 */ /* 0x002f280000300800 */
[----:B------:R-:W4:Y:S04]  /*1a870*/  LDL R9, [R1+0x994] ;  /* 0x0009940001097983 */ /* 0x000f280000100800 */
[----:B------:R-:W4:Y:S04]  /*1a880*/  LDL R8, [R1+0x998] ;  /* 0x0009980001087983 */ /* 0x000f280000100800 */
[----:B---3--:R-:W-:Y:S04]  /*1a890*/  STL [R1+0x12c8], R17 ;  /* 0x0012c81101007387 */ /* 0x008fe80000100800 */
[----:B------:R0:W-:Y:S04]  /*1a8a0*/  STS.U16 [R4+UR5+0xa00], R7 ;  /* 0x000a000704007988 */ /* 0x0001e80008000405 */
[----:B------:R-:W3:Y:S04]  /*1a8b0*/  LDL R6, [R1+0x920] ;  /* 0x0009200001067983 */ /* 0x000ee80000100800 */
[----:B0-----:R-:W3:Y:S04]  /*1a8c0*/  LDL R7, [R1+0x91c] ;  /* 0x00091c0001077983 */ /* 0x001ee80000100800 */
[----:B------:R0:W-:Y:S04]  /*1a8d0*/  STS.U16 [R4+UR5+0xa80], R5 ;  /* 0x000a800504007988 */ /* 0x0001e80008000405 */
[----:B--2---:R-:W-:Y:S04]  /*1a8e0*/  STL [R1+0x12cc], R18 ;  /* 0x0012cc1201007387 */ /* 0x004fe80000100800 */
[----:B0-----:R-:W2:Y:S04]  /*1a8f0*/  LDL R5, [R1+0x914] ;  /* 0x0009140001057983 */ /* 0x001ea80000100800 */
[----:B------:R-:W2:Y:S01]  /*1a900*/  LDL R3, [R1+0x918] ;  /* 0x0009180001037983 */ /* 0x000ea20000100800 */
[----:B------:R-:W-:-:S02]  /*1a910*/  @!P1 IMAD.MOV.U32 R14, RZ, RZ, R0 ;  /* 0x000000ffff0e9224 */ /* 0x000fc400078e0000 */
[----:B------:R-:W-:Y:S01]  /*1a920*/  @!P1 IMAD.MOV.U32 R15, RZ, RZ, R2 ;  /* 0x000000ffff0f9224 */ /* 0x000fe200078e0002 */
[----:B------:R-:W2:Y:S01]  /*1a930*/  LDL R0, [R1+0x8a0] ;  /* 0x0008a00001007983 */ /* 0x000ea20000100800 */
[----:B------:R-:W-:-:S03]  /*1a940*/  PRMT R20, RZ, 0x7610, R20 ;  /* 0x00007610ff147816 */ /* 0x000fc60000000014 */
[----:B------:R-:W2:Y:S01]  /*1a950*/  LDL R2, [R1+0x89c] ;  /* 0x00089c0001027983 */ /* 0x000ea20000100800 */
[----:B------:R-:W-:-:S03]  /*1a960*/  PRMT R22, RZ, 0x7610, R22 ;  /* 0x00007610ff167816 */ /* 0x000fc60000000016 */
[----:B------:R4:W2:Y:S01]  /*1a970*/  @!P1 LDG.E.U16 R20, desc[UR8][R14.64] ;  /* 0x000000080e149981 */ /* 0x0008a2000c1e1500 */
[----:B------:R-:W-:Y:S01]  /*1a980*/  PRMT R24, RZ, 0x7610, R24 ;  /* 0x00007610ff187816 */ /* 0x000fe20000000018 */
[----:B----4-:R-:W-:Y:S02]  /*1a990*/  @!P2 IMAD.MOV.U32 R14, RZ, RZ, R8 ;  /* 0x000000ffff0ea224 */ /* 0x010fe400078e0008 */
[----:B------:R-:W-:-:S05]  /*1a9a0*/  @!P2 IMAD.MOV.U32 R15, RZ, RZ, R9 ;  /* 0x000000ffff0fa224 */ /* 0x000fca00078e0009 */
[----:B------:R3:W4:Y:S01]  /*1a9b0*/  @!P2 LDG.E.U16 R22, desc[UR8][R14.64] ;  /* 0x000000080e16a981 */ /* 0x000722000c1e1500 */
[----:B------:R-:W-:Y:S01]  /*1a9c0*/  PRMT R26, RZ, 0x7610, R26 ;  /* 0x00007610ff1a7816 */ /* 0x000fe2000000001a */
[----:B---3--:R-:W-:Y:S02]  /*1a9d0*/  @!P1 IMAD.MOV.U32 R14, RZ, RZ, R6 ;  /* 0x000000ffff0e9224 */ /* 0x008fe400078e0006 */
[----:B------:R-:W-:-:S05]  /*1a9e0*/  @!P1 IMAD.MOV.U32 R15, RZ, RZ, R7 ;  /* 0x000000ffff0f9224 */ /* 0x000fca00078e0007 */
[----:B------:R2:W3:Y:S02]  /*1a9f0*/  @!P1 LDG.E.U16 R24, desc[UR8][R14.64] ;  /* 0x000000080e189981 */ /* 0x0004e4000c1e1500 */
[----:B--2---:R-:W-:Y:S02]  /*1aa00*/  @!P2 IMAD.MOV.U32 R15, RZ, RZ, R5 ;  /* 0x000000ffff0fa224 */ /* 0x004fe400078e0005 */
[----:B------:R-:W-:-:S05]  /*1aa10*/  @!P2 IMAD.MOV.U32 R14, RZ, RZ, R3 ;  /* 0x000000ffff0ea224 */ /* 0x000fca00078e0003 */
[----:B------:R0:W2:Y:S01]  /*1aa20*/  @!P2 LDG.E.U16 R26, desc[UR8][R14.64] ;  /* 0x000000080e1aa981 */ /* 0x0000a2000c1e1500 */
[----:B------:R-:W-:Y:S01]  /*1aa30*/  PRMT R29, RZ, 0x7610, R29 ;  /* 0x00007610ff1d7816 */ /* 0x000fe2000000001d */
[----:B0-----:R-:W-:Y:S02]  /*1aa40*/  @!P1 IMAD.MOV.U32 R14, RZ, RZ, R0 ;  /* 0x000000ffff0e9224 */ /* 0x001fe400078e0000 */
[----:B------:R-:W-:-:S05]  /*1aa50*/  @!P1 IMAD.MOV.U32 R15, RZ, RZ, R2 ;  /* 0x000000ffff0f9224 */ /* 0x000fca00078e0002 */
[----:B------:R-:W2:Y:S04]  /*1aa60*/  @!P1 LDG.E.U16 R29, desc[UR8][R14.64] ;  /* 0x000000080e1d9981 */ /* 0x000ea8000c1e1500 */
[----:B------:R-:W-:Y:S04]  /*1aa70*/  STL [R1+0x12d0], R20 ;  /* 0x0012d01401007387 */ /* 0x000fe80000100800 */
[----:B----4-:R-:W-:Y:S04]  /*1aa80*/  STL [R1+0x12d4], R22 ;  /* 0x0012d41601007387 */ /* 0x010fe80000100800 */
[----:B---3--:R-:W-:Y:S04]  /*1aa90*/  STL [R1+0x12d8], R24 ;  /* 0x0012d81801007387 */ /* 0x008fe80000100800 */
[----:B--2---:R-:W-:Y:S04]  /*1aaa0*/  STL [R1+0x12dc], R26 ;  /* 0x0012dc1a01007387 */ /* 0x004fe80000100800 */
[----:B------:R-:W2:Y:S04]  /*1aab0*/  LDL.LU R12, [R1+0x1d0] ;  /* 0x0001d000010c7983 */ /* 0x000ea80000300800 */
[----:B------:R-:W3:Y:S04]  /*1aac0*/  LDL.LU R0, [R1+0x1bc] ;  /* 0x0001bc0001007983 */ /* 0x000ee80000300800 */
[----:B------:R-:W4:Y:S04]  /*1aad0*/  LDL.LU R11, [R1+0x1ac] ;  /* 0x0001ac00010b7983 */ /* 0x000f280000300800 */
[----:B------:R-:W4:Y:S04]  /*1aae0*/  LDL.LU R10, [R1+0x19c] ;  /* 0x00019c00010a7983 */ /* 0x000f280000300800 */
[----:B------:R-:W4:Y:S04]  /*1aaf0*/  LDL.LU R9, [R1+0x18c] ;  /* 0x00018c0001097983 */ /* 0x000f280000300800 */
[----:B------:R-:W4:Y:S04]  /*1ab00*/  LDL.LU R8, [R1+0x170] ;  /* 0x0001700001087983 */ /* 0x000f280000300800 */
[----:B------:R-:W4:Y:S04]  /*1ab10*/  LDL.LU R16, [R1+0x15c] ;  /* 0x00015c0001107983 */ /* 0x000f280000300800 */
[----:B------:R-:W4:Y:S04]  /*1ab20*/  LDL.LU R19, [R1+0x14c] ;  /* 0x00014c0001137983 */ /* 0x000f280000300800 */
[----:B------:R0:W-:Y:S04]  /*1ab30*/  STS.U16 [R4+UR5+0x1200], R27 ;  /* 0x0012001b04007988 */ /* 0x0001e80008000405 */
[----:B------:R-:W4:Y:S04]  /*1ab40*/  LDL.LU R25, [R1+0x13c] ;  /* 0x00013c0001197983 */ /* 0x000f280000300800 */
[----:B------:R1:W-:Y:S04]  /*1ab50*/  STS.U16 [R4+UR5+0x1280], R28 ;  /* 0x0012801c04007988 */ /* 0x0003e80008000405 */
[----:B0-----:R-:W4:Y:S04]  /*1ab60*/  LDL.LU R27, [R1+0x12c] ;  /* 0x00012c00011b7983 */ /* 0x001f280000300800 */
[----:B------:R-:W4:Y:S04]  /*1ab70*/  LDL.LU R2, [R1+0x11c] ;  /* 0x00011c0001027983 */ /* 0x000f280000300800 */
[----:B------:R-:W4:Y:S04]  /*1ab80*/  LDL.LU R3, [R1+0x110] ;  /* 0x0001100001037983 */ /* 0x000f280000300800 */
[----:B-1----:R-:W4:Y:S04]  /*1ab90*/  LDL.LU R28, [R1+0x100] ;  /* 0x00010000011c7983 */ /* 0x002f280000300800 */
[----:B------:R-:W4:Y:S04]  /*1aba0*/  LDL.LU R5, [R1+0xf0] ;  /* 0x0000f00001057983 */ /* 0x000f280000300800 */
[----:B------:R-:W4:Y:S04]  /*1abb0*/  LDL.LU R6, [R1+0xdc] ;  /* 0x0000dc0001067983 */ /* 0x000f280000300800 */
[----:B------:R0:W-:Y:S04]  /*1abc0*/  STS.U16 [R4+UR5+0x1a00], R21 ;  /* 0x001a001504007988 */ /* 0x0001e80008000405 */
[----:B------:R-:W4:Y:S04]  /*1abd0*/  LDL.LU R7, [R1+0xd8] ;  /* 0x0000d80001077983 */ /* 0x000f280000300800 */
[----:B------:R1:W-:Y:S04]  /*1abe0*/  STS.U16 [R4+UR5+0x1a80], R23 ;  /* 0x001a801704007988 */ /* 0x0003e80008000405 */
[----:B0-----:R-:W4:Y:S04]  /*1abf0*/  LDL.LU R21, [R1+0xd4] ;  /* 0x0000d40001157983 */ /* 0x001f280000300800 */
[----:B-1----:R-:W4:Y:S04]  /*1ac00*/  LDL.LU R23, [R1+0xd0] ;  /* 0x0000d00001177983 */ /* 0x002f280000300800 */
        /* <DEDUP_REMOVED lines=25> */
[----:B--2---:R-:W-:Y:S04]  /*1ada0*/  STS.U16 [R4+UR5+0x2200], R12 ;  /* 0x0022000c04007988 */ /* 0x004fe80008000405 */
[----:B---3--:R0:W-:Y:S04]  /*1adb0*/  STS.U16 [R4+UR5+0x2280], R0 ;  /* 0x0022800004007988 */ /* 0x0081e80008000405 */
[----:B0-----:R-:W2:Y:S04]  /*1adc0*/  LDL.LU R0, [R1+0xc4] ;  /* 0x0000c40001007983 */ /* 0x001ea80000300800 */
[----:B--2---:R0:W-:Y:S04]  /*1add0*/  STL [R1+0x1310], R0 ;  /* 0x0013100001007387 */ /* 0x0041e80000100800 */
[----:B0-----:R-:W2:Y:S04]  /*1ade0*/  LDL.LU R0, [R1+0xc8] ;  /* 0x0000c80001007983 */ /* 0x001ea80000300800 */
[----:B----4-:R-:W-:Y:S04]  /*1adf0*/  STS.U16 [R4+UR5+0x2a00], R11 ;  /* 0x002a000b04007988 */ /* 0x010fe80008000405 */
[----:B------:R-:W-:Y:S04]  /*1ae00*/  STS.U16 [R4+UR5+0x2a80], R10 ;  /* 0x002a800a04007988 */ /* 0x000fe80008000405 */
[----:B------:R-:W-:Y:S04]  /*1ae10*/  STS.U16 [R4+UR5+0x3200], R9 ;  /* 0x0032000904007988 */ /* 0x000fe80008000405 */
[----:B------:R-:W-:Y:S04]  /*1ae20*/  STS.U16 [R4+UR5+0x3280], R8 ;  /* 0x0032800804007988 */ /* 0x000fe80008000405 */
[----:B------:R-:W-:Y:S04]  /*1ae30*/  STS.U16 [R4+UR5+0x3a00], R16 ;  /* 0x003a001004007988 */ /* 0x000fe80008000405 */
[----:B------:R-:W-:Y:S04]  /*1ae40*/  STS.U16 [R4+UR5+0x3a80], R19 ;  /* 0x003a801304007988 */ /* 0x000fe80008000405 */
[----:B------:R-:W-:Y:S04]  /*1ae50*/  STS.U16 [R4+UR5+0x4200], R25 ;  /* 0x0042001904007988 */ /* 0x000fe80008000405 */
[----:B--2---:R0:W-:Y:S04]  /*1ae60*/  STL [R1+0x1314], R0 ;  /* 0x0013140001007387 */ /* 0x0041e80000100800 */
[----:B0-----:R-:W2:Y:S04]  /*1ae70*/  LDL.LU R0, [R1+0xcc] ;  /* 0x0000cc0001007983 */ /* 0x001ea80000300800 */
[----:B------:R-:W-:Y:S04]  /*1ae80*/  STS.U16 [R4+UR5+0x4280], R27 ;  /* 0x0042801b04007988 */ /* 0x000fe80008000405 */
[----:B------:R-:W-:Y:S04]  /*1ae90*/  STS.U16 [R4+UR5+0x4a00], R2 ;  /* 0x004a000204007988 */ /* 0x000fe80008000405 */
[----:B------:R-:W-:Y:S04]  /*1aea0*/  STS.U16 [R4+UR5+0x4a80], R3 ;  /* 0x004a800304007988 */ /* 0x000fe80008000405 */
[----:B------:R0:W-:Y:S04]  /*1aeb0*/  STS.U16 [R4+UR5+0x5200], R28 ;  /* 0x0052001c04007988 */ /* 0x0001e80008000405 */
[----:B------:R1:W-:Y:S04]  /*1aec0*/  STS.U16 [R4+UR5+0x5280], R5 ;  /* 0x0052800504007988 */ /* 0x0003e80008000405 */
[----:B0-----:R-:W3:Y:S04]  /*1aed0*/  LDL.LU R28, [R1] ;  /* 0x00000000011c7983 */ /* 0x001ee80000300800 */
[----:B------:R-:W4:Y:S04]  /*1aee0*/  LDL.LU R2, [R1+0xc0] ;  /* 0x0000c00001027983 */ /* 0x000f280000300800 */
[----:B------:R-:W3:Y:S04]  /*1aef0*/  LDL.LU R3, [R1+0xbc] ;  /* 0x0000bc0001037983 */ /* 0x000ee80000300800 */
[----:B------:R0:W-:Y:S04]  /*1af00*/  STS.U16 [R4+UR5+0x5a00], R6 ;  /* 0x005a000604007988 */ /* 0x0001e80008000405 */
[----:B-1----:R-:W3:Y:S04]  /*1af10*/  LDL.LU R5, [R1+0xb8] ;  /* 0x0000b80001057983 */ /* 0x002ee80000300800 */
[----:B------:R1:W-:Y:S04]  /*1af20*/  STS.U16 [R4+UR5+0x5a80], R7 ;  /* 0x005a800704007988 */ /* 0x0003e80008000405 */
[----:B0-----:R-:W3:Y:S04]  /*1af30*/  LDL.LU R6, [R1+0xb4] ;  /* 0x0000b40001067983 */ /* 0x001ee80000300800 */
[----:B------:R0:W-:Y:S04]  /*1af40*/  STS.U16 [R4+UR5+0x6200], R21 ;  /* 0x0062001504007988 */ /* 0x0001e80008000405 */
[----:B-1----:R-:W3:Y:S04]  /*1af50*/  LDL.LU R7, [R1+0xb0] ;  /* 0x0000b00001077983 */ /* 0x002ee80000300800 */
[----:B------:R1:W-:Y:S04]  /*1af60*/  STS.U16 [R4+UR5+0x6280], R23 ;  /* 0x0062801704007988 */ /* 0x0003e80008000405 */
[----:B0-----:R-:W3:Y:S04]  /*1af70*/  LDL.LU R21, [R1+0xac] ;  /* 0x0000ac0001157983 */ /* 0x001ee80000300800 */
[----:B-1----:R-:W3:Y:S04]  /*1af80*/  LDL.LU R23, [R1+0xa8] ;  /* 0x0000a80001177983 */ /* 0x002ee80000300800 */
[----:B------:R-:W3:Y:S04]  /*1af90*/  LDL.LU R15, [R1+0xa4] ;  /* 0x0000a400010f7983 */ /* 0x000ee80000300800 */
        /* <DEDUP_REMOVED lines=18> */
[----:B--2---:R0:W-:Y:S04]  /*1b0c0*/  STS.U16 [R4+UR5+0x6a00], R0 ;  /* 0x006a000004007988 */ /* 0x0041e80008000405 */
[----:B0-----:R-:W2:Y:S04]  /*1b0d0*/  LDL.LU R0, [R1+0x1314] ;  /* 0x0013140001007983 */ /* 0x001ea80000300800 */
[----:B--2---:R0:W-:Y:S04]  /*1b0e0*/  STS.U16 [R4+UR5+0x6a80], R0 ;  /* 0x006a800004007988 */ /* 0x0041e80008000405 */
[----:B0-----:R-:W2:Y:S04]  /*1b0f0*/  LDL.LU R0, [R1+0x1310] ;  /* 0x0013100001007983 */ /* 0x001ea80000300800 */
[----:B--2---:R0:W-:Y:S04]  /*1b100*/  STS.U16 [R4+UR5+0x7200], R0 ;  /* 0x0072000004007988 */ /* 0x0041e80008000405 */
[----:B0-----:R-:W2:Y:S04]  /*1b110*/  LDL.LU R0, [R1+0x130c] ;  /* 0x00130c0001007983 */ /* 0x001ea80000300800 */
[----:B----4-:R0:W-:Y:S04]  /*1b120*/  STS.U16 [R4+UR5+0x7280], R2 ;  /* 0x0072800204007988 */ /* 0x0101e80008000405 */
[----:B---3--:R1:W-:Y:S04]  /*1b130*/  STS.U16 [R4+UR5+0x7a00], R3 ;  /* 0x007a000304007988 */ /* 0x0083e80008000405 */
[----:B------:R3:W-:Y:S04]  /*1b140*/  STS.U16 [R4+UR5+0x7a80], R5 ;  /* 0x007a800504007988 */ /* 0x0007e80008000405 */
[----:B0-----:R-:W4:Y:S04]  /*1b150*/  LDL.LU R2, [R1+0x1308] ;  /* 0x0013080001027983 */ /* 0x001f280000300800 */
[----:B-1----:R-:W4:Y:S04]  /*1b160*/  LDL.LU R3, [R1+0x1304] ;  /* 0x0013040001037983 */ /* 0x002f280000300800 */
[----:B---3--:R-:W3:Y:S04]  /*1b170*/  LDL.LU R4, [R1+0x1300] ;  /* 0x0013000001047983 */ /* 0x008ee80000300800 */
[----:B------:R-:W4:Y:S01]  /*1b180*/  LDL.LU R5, [R1+0x12fc] ;  /* 0x0012fc0001057983 */ /* 0x000f220000300800 */
[----:B--2---:R-:W-:-:S04]  /*1b190*/  SHF.L.U32 R0, R0, 0x1, RZ ;  /* 0x0000000100007819 */ /* 0x004fc800000006ff */
[----:B------:R-:W-:-:S05]  /*1b1a0*/  LOP3.LUT R0, R0, 0x30, RZ, 0x3c, !PT ;  /* 0x0000003000007812 */ /* 0x000fca00078e3cff */
[----:B------:R0:W-:Y:S04]  /*1b1b0*/  STS.U16 [R0+UR5+0x300], R6 ;  /* 0x0003000600007988 */ /* 0x0001e80008000405 */
[----:B------:R1:W-:Y:S04]  /*1b1c0*/  STS.U16 [R0+UR5+0x380], R7 ;  /* 0x0003800700007988 */ /* 0x0003e80008000405 */
[----:B------:R2:W-:Y:S04]  /*1b1d0*/  STS.U16 [R0+UR5+0xb00], R21 ;  /* 0x000b001500007988 */ /* 0x0005e80008000405 */
[----:B0-----:R-:W3:Y:S04]  /*1b1e0*/  LDL.LU R6, [R1+0x12f8] ;  /* 0x0012f80001067983 */ /* 0x001ee80000300800 */
[----:B-1----:R-:W4:Y:S04]  /*1b1f0*/  LDL.LU R7, [R1+0x12f4] ;  /* 0x0012f40001077983 */ /* 0x002f280000300800 */
[----:B--2---:R-:W2:Y:S04]  /*1b200*/  LDL.LU R21, [R1+0x12f0] ;  /* 0x0012f00001157983 */ /* 0x004ea80000300800 */
[----:B------:R0:W-:Y:S04]  /*1b210*/  STS.U16 [R0+UR5+0xb80], R23 ;  /* 0x000b801700007988 */ /* 0x0001e80008000405 */
[----:B------:R1:W-:Y:S04]  /*1b220*/  STS.U16 [R0+UR5+0x1300], R15 ;  /* 0x0013000f00007988 */ /* 0x0003e80008000405 */
[----:B0-----:R-:W3:Y:S04]  /*1b230*/  LDL.LU R23, [R1+0x12ec] ;  /* 0x0012ec0001177983 */ /* 0x001ee80000300800 */
[----:B-1----:R-:W4:Y:S04]  /*1b240*/  LDL.LU R15, [R1+0x58] ;  /* 0x00005800010f7983 */ /* 0x002f280000300800 */
[----:B------:R-:W-:Y:S04]  /*1b250*/  STS.U16 [R0+UR5+0x1380], R14 ;  /* 0x0013800e00007988 */ /* 0x000fe80008000405 */
        /* <DEDUP_REMOVED lines=17> */
[----:B------:R0:W-:Y:S02]  /*1b370*/  STS.U16 [R0+UR5+0x5b80], R28 ;  /* 0x005b801c00007988 */ /* 0x0001e40008000405 */
[----:B0-----:R-:W0:Y:S02]  /*1b380*/  S2R R28, SR_TID.X ;  /* 0x00000000001c7919 */ /* 0x001e240000002100 */
[----:B0-----:R-:W-:Y:S01]  /*1b390*/  LOP3.LUT R28, R28, 0x3f, RZ, 0xc0, !PT ;  /* 0x0000003f1c1c7812 */ /* 0x001fe200078ec0ff */
[----:B----4-:R0:W-:Y:S04]  /*1b3a0*/  STL [R1+0x12e8], R15 ;  /* 0x0012e80f01007387 */ /* 0x0101e80000100800 */
[----:B------:R-:W4:Y:S04]  /*1b3b0*/  LDL.LU R29, [R1+0x54] ;  /* 0x00005400011d7983 */ /* 0x000f280000300800 */
[----:B------:R-:W4:Y:S01]  /*1b3c0*/  LDL.LU R26, [R1+0x50] ;  /* 0x00005000011a7983 */ /* 0x000f220000300800 */
[----:B0-----:R-:W-:-:S03]  /*1b3d0*/  IMAD.SHL.U32 R15, R28, 0x2, RZ ;  /* 0x000000021c0f7824 */ /* 0x001fc600078e00ff */
[----:B------:R-:W4:Y:S04]  /*1b3e0*/  LDL.LU R24, [R1+0x4c] ;  /* 0x00004c0001187983 */ /* 0x000f280000300800 */
[----:B------:R-:W4:Y:S01]  /*1b3f0*/  LDL.LU R22, [R1+0x48] ;  /* 0x0000480001167983 */ /* 0x000f220000300800 */
[----:B------:R-:W-:-:S03]  /*1b400*/  LOP3.LUT R15, R15, 0x30, RZ, 0x3c, !PT ;  /* 0x000000300f0f7812 */ /* 0x000fc600078e3cff */
        /* <DEDUP_REMOVED lines=8> */
[----:B---3--:R-:W-:Y:S04]  /*1b490*/  STS.U16 [R15+UR5+0x6300], R23 ;  /* 0x006300170f007988 */ /* 0x008fe80008000405 */
[----:B------:R-:W3:Y:S04]  /*1b4a0*/  LDL.LU R8, [R1+0x24] ;  /* 0x0000240001087983 */ /* 0x000ee80000300800 */
[----:B--2---:R-:W-:Y:S04]  /*1b4b0*/  STS.U16 [R15+UR5+0x6380], R21 ;  /* 0x006380150f007988 */ /* 0x004fe80008000405 */
[----:B------:R-:W2:Y:S04]  /*1b4c0*/  LDL.LU R16, [R1+0x20] ;  /* 0x0000200001107983 */ /* 0x000ea80000300800 */
[----:B------:R-:W-:Y:S04]  /*1b4d0*/  STS.U16 [R15+UR5+0x6b00], R7 ;  /* 0x006b00070f007988 */ /* 0x000fe80008000405 */
[----:B------:R-:W2:Y:S04]  /*1b4e0*/  LDL.LU R19, [R1+0x1c] ;  /* 0x00001c0001137983 */ /* 0x000ea80000300800 */
[----:B------:R-:W-:Y:S04]  /*1b4f0*/  STS.U16 [R15+UR5+0x6b80], R6 ;  /* 0x006b80060f007988 */ /* 0x000fe80008000405 */
[----:B------:R-:W2:Y:S04]  /*1b500*/  LDL.LU R25, [R1+0x18] ;  /* 0x0000180001197983 */ /* 0x000ea80000300800 */
[----:B------:R-:W-:Y:S04]  /*1b510*/  STS.U16 [R15+UR5+0x7300], R5 ;  /* 0x007300050f007988 */ /* 0x000fe80008000405 */
[----:B------:R-:W2:Y:S04]  /*1b520*/  LDL.LU R27, [R1+0x14] ;  /* 0x00001400011b7983 */ /* 0x000ea80000300800 */
[----:B------:R-:W-:Y:S04]  /*1b530*/  STS.U16 [R15+UR5+0x7380], R4 ;  /* 0x007380040f007988 */ /* 0x000fe80008000405 */
[----:B------:R-:W2:Y:S04]  /*1b540*/  LDL.LU R0, [R1+0x10] ;  /* 0x0000100001007983 */ /* 0x000ea80000300800 */
[----:B------:R0:W-:Y:S04]  /*1b550*/  STS.U16 [R15+UR5+0x7b00], R3 ;  /* 0x007b00030f007988 */ /* 0x0001e80008000405 */
[----:B------:R1:W-:Y:S04]  /*1b560*/  STS.U16 [R15+UR5+0x7b80], R2 ;  /* 0x007b80020f007988 */ /* 0x0003e80008000405 */
[----:B0-----:R-:W2:Y:S04]  /*1b570*/  LDL.LU R3, [R1+0x8] ;  /* 0x0000080001037983 */ /* 0x001ea80000300800 */
[----:B-1----:R-:W4:Y:S01]  /*1b580*/  LDL.LU R15, [R1+0x12e8] ;  /* 0x0012e800010f7983 */ /* 0x002f220000300800 */
[----:B------:R-:W0:Y:S03]  /*1b590*/  S2R R28, SR_TID.X ;  /* 0x00000000001c7919 */ /* 0x000e260000002100 */
[----:B------:R-:W2:Y:S01]  /*1b5a0*/  LDL.LU R2, [R1+0xc] ;  /* 0x00000c0001027983 */ /* 0x000ea20000300800 */
[----:B0-----:R-:W-:-:S05]  /*1b5b0*/  LOP3.LUT R14, R28, 0x3f, RZ, 0xc0, !PT ;  /* 0x0000003f1c0e7812 */ /* 0x001fca00078ec0ff */
[----:B------:R-:W-:-:S05]  /*1b5c0*/  IMAD.SHL.U32 R28, R14, 0x2, RZ ;  /* 0x000000020e1c7824 */ /* 0x000fca00078e00ff */
[----:B------:R-:W-:-:S05]  /*1b5d0*/  LOP3.LUT R28, R28, 0x40, RZ, 0x3c, !PT ;  /* 0x000000401c1c7812 */ /* 0x000fca00078e3cff */
[----:B----4-:R0:W-:Y:S04]  /*1b5e0*/  STS.U16 [R28+UR5+0x400], R15 ;  /* 0x0004000f1c007988 */ /* 0x0101e80008000405 */
[----:B------:R1:W-:Y:S04]  /*1b5f0*/  STS.U16 [R28+UR5+0x480], R29 ;  /* 0x0004801d1c007988 */ /* 0x0003e80008000405 */
[----:B------:R4:W-:Y:S04]  /*1b600*/  STS.U16 [R28+UR5+0xc00], R26 ;  /* 0x000c001a1c007988 */ /* 0x0009e80008000405 */
[----:B0-----:R-:W2:Y:S04]  /*1b610*/  LDL.LU R15, [R1+0x12e4] ;  /* 0x0012e400010f7983 */ /* 0x001ea80000300800 */
[----:B-1----:R-:W2:Y:S04]  /*1b620*/  LDL.LU R29, [R1+0x12e0] ;  /* 0x0012e000011d7983 */ /* 0x002ea80000300800 */
[----:B----4-:R-:W4:Y:S04]  /*1b630*/  LDL.LU R26, [R1+0x12dc] ;  /* 0x0012dc00011a7983 */ /* 0x010f280000300800 */
[----:B------:R0:W-:Y:S04]  /*1b640*/  STS.U16 [R28+UR5+0xc80], R24 ;  /* 0x000c80181c007988 */ /* 0x0001e80008000405 */
[----:B------:R1:W-:Y:S04]  /*1b650*/  STS.U16 [R28+UR5+0x1400], R22 ;  /* 0x001400161c007988 */ /* 0x0003e80008000405 */
[----:B------:R3:W-:Y:S04]  /*1b660*/  STS.U16 [R28+UR5+0x1480], R20 ;  /* 0x001480141c007988 */ /* 0x0007e80008000405 */
[----:B0-----:R-:W4:Y:S04]  /*1b670*/  LDL.LU R24, [R1+0x12d8] ;  /* 0x0012d80001187983 */ /* 0x001f280000300800 */
[----:B-1----:R-:W4:Y:S04]  /*1b680*/  LDL.LU R22, [R1+0x12d4] ;  /* 0x0012d40001167983 */ /* 0x002f280000300800 */
[----:B---3--:R-:W3:Y:S04]  /*1b690*/  LDL.LU R20, [R1+0x12d0] ;  /* 0x0012d00001147983 */ /* 0x008ee80000300800 */
[----:B------:R0:W-:Y:S04]  /*1b6a0*/  STS.U16 [R28+UR5+0x1c00], R18 ;  /* 0x001c00121c007988 */ /* 0x0001e80008000405 */
[----:B------:R1:W-:Y:S04]  /*1b6b0*/  STS.U16 [R28+UR5+0x1c80], R17 ;  /* 0x001c80111c007988 */ /* 0x0003e80008000405 */
[----:B------:R1:W-:Y:S04]  /*1b6c0*/  STS.U16 [R28+UR5+0x2400], R13 ;  /* 0x0024000d1c007988 */ /* 0x0003e80008000405 */
[----:B0-----:R-:W4:Y:S04]  /*1b6d0*/  LDL.LU R18, [R1+0x12cc] ;  /* 0x0012cc0001127983 */ /* 0x001f280000300800 */
[----:B-1----:R-:W3:Y:S04]  /*1b6e0*/  LDL.LU R17, [R1+0x12c8] ;  /* 0x0012c80001117983 */ /* 0x002ee80000300800 */
[----:B------:R-:W4:Y:S04]  /*1b6f0*/  LDL.LU R13, [R1+0x12c4] ;  /* 0x0012c400010d7983 */ /* 0x000f280000300800 */
[----:B------:R0:W-:Y:S04]  /*1b700*/  STS.U16 [R28+UR5+0x2480], R12 ;  /* 0x0024800c1c007988 */ /* 0x0001e80008000405 */
[----:B------:R1:W-:Y:S04]  /*1b710*/  STS.U16 [R28+UR5+0x2c00], R11 ;  /* 0x002c000b1c007988 */ /* 0x0003e80008000405 */
[----:B------:R1:W-:Y:S04]  /*1b720*/  STS.U16 [R28+UR5+0x2c80], R10 ;  /* 0x002c800a1c007988 */ /* 0x0003e80008000405 */
[----:B0-----:R-:W3:Y:S04]  /*1b730*/  LDL.LU R12, [R1+0x12c0] ;  /* 0x0012c000010c7983 */ /* 0x001ee80000300800 */
[----:B-1----:R-:W4:Y:S04]  /*1b740*/  LDL.LU R11, [R1+0x12bc] ;  /* 0x0012bc00010b7983 */ /* 0x002f280000300800 */
[----:B------:R-:W3:Y:S04]  /*1b750*/  LDL.LU R10, [R1+0x12b8] ;  /* 0x0012b800010a7983 */ /* 0x000ee80000300800 */
[----:B------:R0:W-:Y:S04]  /*1b760*/  STS.U16 [R28+UR5+0x3400], R9 ;  /* 0x003400091c007988 */ /* 0x0001e80008000405 */
[----:B------:R1:W-:Y:S04]  /*1b770*/  STS.U16 [R28+UR5+0x3480], R8 ;  /* 0x003480081c007988 */ /* 0x0003e80008000405 */
[----:B--2---:R2:W-:Y:S04]  /*1b780*/  STS.U16 [R28+UR5+0x3c00], R16 ;  /* 0x003c00101c007988 */ /* 0x0045e80008000405 */
[----:B0-----:R-:W4:Y:S04]  /*1b790*/  LDL.LU R9, [R1+0x12b4] ;  /* 0x0012b40001097983 */ /* 0x001f280000300800 */
[----:B-1----:R-:W3:Y:S04]  /*1b7a0*/  LDL.LU R8, [R1+0x12b0] ;  /* 0x0012b00001087983 */ /* 0x002ee80000300800 */
[----:B--2---:R-:W2:Y:S04]  /*1b7b0*/  LDL.LU R16, [R1+0x12ac] ;  /* 0x0012ac0001107983 */ /* 0x004ea80000300800 */
[----:B------:R0:W-:Y:S04]  /*1b7c0*/  STS.U16 [R28+UR5+0x3c80], R19 ;  /* 0x003c80131c007988 */ /* 0x0001e80008000405 */
[----:B------:R1:W-:Y:S04]  /*1b7d0*/  STS.U16 [R28+UR5+0x4400], R25 ;  /* 0x004400191c007988 */ /* 0x0003e80008000405 */
[----:B------:R1:W-:Y:S04]  /*1b7e0*/  STS.U16 [R28+UR5+0x4480], R27 ;  /* 0x0044801b1c007988 */ /* 0x0003e80008000405 */
[----:B0-----:R-:W4:Y:S04]  /*1b7f0*/  LDL.LU R19, [R1+0x12a8] ;  /* 0x0012a80001137983 */ /* 0x001f280000300800 */
[----:B-1----:R-:W3:Y:S04]  /*1b800*/  LDL.LU R25, [R1+0x12a4] ;  /* 0x0012a40001197983 */ /* 0x002ee80000300800 */
[----:B------:R-:W2:Y:S04]  /*1b810*/  LDL.LU R27, [R1+0x12a0] ;  /* 0x0012a000011b7983 */ /* 0x000ea80000300800 */
[----:B------:R0:W-:Y:S04]  /*1b820*/  STS.U16 [R28+UR5+0x4c00], R0 ;  /* 0x004c00001c007988 */ /* 0x0001e80008000405 */
[----:B0-----:R-:W4:Y:S04]  /*1b830*/  LDL.LU R0, [R1+0x129c] ;  /* 0x00129c0001007983 */ /* 0x001f280000300800 */
[----:B------:R-:W-:Y:S04]  /*1b840*/  STS.U16 [R28+UR5+0x4c80], R2 ;  /* 0x004c80021c007988 */ /* 0x000fe80008000405 */
[----:B------:R-:W-:Y:S04]  /*1b850*/  STS.U16 [R28+UR5+0x5400], R3 ;  /* 0x005400031c007988 */ /* 0x000fe80008000405 */
[----:B----4-:R0:W-:Y:S04]  /*1b860*/  STS.U16 [R28+UR5+0x5480], R0 ;  /* 0x005480001c007988 */ /* 0x0101e80008000405 */
[----:B0-----:R-:W4:Y:S04]  /*1b870*/  LDL.LU R0, [R1+0x1298] ;  /* 0x0012980001007983 */ /* 0x001f280000300800 */
[----:B------:R-:W3:Y:S04]  /*1b880*/  LDL R3, [R1+0xa0c] ;  /* 0x000a0c0001037983 */ /* 0x000ee80000100800 */
[----:B------:R-:W3:Y:S01]  /*1b890*/  LDL R2, [R1+0xa10] ;  /* 0x000a100001027983 */ /* 0x000ee20000100800 */
[----:B------:R-:W-:-:S03]  /*1b8a0*/  IMAD.SHL.U32 R14, R14, 0x2, RZ ;  /* 0x000000020e0e7824 */ /* 0x000fc600078e00ff */
[----:B--2---:R-:W-:Y:S01]  /*1b8b0*/  STS.U16 [R28+UR5+0x5c00], R27 ;  /* 0x005c001b1c007988 */ /* 0x004fe20008000405 */
[----:B----4-:R-:W-:-:S06]  /*1b8c0*/  PRMT R0, RZ, 0x7610, R0 ;  /* 0x00007610ff007816 */ /* 0x010fcc0000000000 */
[----:B---3--:R-:W2:Y:S04]  /*1b8d0*/  @!P1 LDG.E.U16 R0, desc[UR8][R2.64] ;  /* 0x0000000802009981 */ /* 0x008ea8000c1e1500 */
[----:B------:R-:W-:Y:S01]  /*1b8e0*/  STS.U16 [R28+UR5+0x5c80], R25 ;  /* 0x005c80191c007988 */ /* 0x000fe20008000405 */
[----:B------:R-:W-:-:S03]  /*1b8f0*/  LOP3.LUT R14, R14, 0x50, RZ, 0x3c, !PT ;  /* 0x000000500e0e7812 */ /* 0x000fc600078e3cff */
        /* <DEDUP_REMOVED lines=8> */
[----:B------:R-:W-:Y:S04]  /*1b980*/  STS.U16 [R14+UR5+0x500], R17 ;  /* 0x000500110e007988 */ /* 0x000fe80008000405 */
[----:B------:R-:W-:Y:S04]  /*1b990*/  STS.U16 [R14+UR5+0x580], R18 ;  /* 0x000580120e007988 */ /* 0x000fe80008000405 */
[----:B------:R-:W-:Y:S04]  /*1b9a0*/  STS.U16 [R14+UR5+0xd00], R20 ;  /* 0x000d00140e007988 */ /* 0x000fe80008000405 */
[----:B------:R-:W-:Y:S04]  /*1b9b0*/  STS.U16 [R14+UR5+0xd80], R22 ;  /* 0x000d80160e007988 */ /* 0x000fe80008000405 */
[----:B------:R-:W-:Y:S04]  /*1b9c0*/  STS.U16 [R14+UR5+0x1500], R24 ;  /* 0x001500180e007988 */ /* 0x000fe80008000405 */
[----:B------:R-:W-:Y:S04]  /*1b9d0*/  STS.U16 [R14+UR5+0x1580], R26 ;  /* 0x0015801a0e007988 */ /* 0x000fe80008000405 */
[----:B0-----:R-:W3:Y:S04]  /*1b9e0*/  LDL.LU R28, [R1+0x1fc] ;  /* 0x0001fc00011c7983 */ /* 0x001ee80000300800 */
[----:B------:R0:W-:Y:S04]  /*1b9f0*/  STS.U16 [R14+UR5+0x1d00], R29 ;  /* 0x001d001d0e007988 */ /* 0x0001e80008000405 */
[----:B0-----:R-:W4:Y:S04]  /*1ba00*/  LDL.LU R14, [R1+0x1294] ;  /* 0x00129400010e7983 */ /* 0x001f280000300800 */
        /* <DEDUP_REMOVED lines=376> */
[----:B----4-:R0:W-:Y:S04]  /*1d190*/  STL [R1+0x54], R12 ;  /* 0x0000540c01007387 */ /* 0x0101e80000100800 */
[----:B0-----:R-:W4:Y:S04]  /*1d1a0*/  LDL R12, [R1+0x5a0] ;  /* 0x0005a000010c7983 */ /* 0x001f280000100800 */
        /* <DEDUP_REMOVED lines=26> */
[----:B------:R0:W3:Y:S04]  /*1d350*/  @!P1 LDG.E.U16 R14, desc[UR8][R2.64] ;  /* 0x00000008020e9981 */ /* 0x0000e8000c1e1500 */
[----:B------:R-:W0:Y:S04]  /*1d360*/  LDL R2, [R1+0x5f4] ;  /* 0x0005f40001027983 */ /* 0x000e280000100800 */
[----:B------:R-:W0:Y:S01]  /*1d370*/  LDL R3, [R1+0x5f8] ;  /* 0x0005f80001037983 */ /* 0x000e220000100800 */
[----:B--2---:R-:W-:Y:S02]  /*1d380*/  PRMT R0, RZ, 0x7610, R0 ;  /* 0x00007610ff007816 */ /* 0x004fe40000000000 */
[----:B0-----:R-:W-:-:S04]  /*1d390*/  @!P2 LOP3.LUT R3, R3, R2, RZ, 0x3c, !PT ;  /* 0x000000020303a212 */ /* 0x001fc800078e3cff */
[----:B------:R-:W-:-:S04]  /*1d3a0*/  @!P2 LOP3.LUT R2, R3, R2, RZ, 0x3c, !PT ;  /* 0x000000020302a212 */ /* 0x000fc800078e3cff */
[----:B------:R-:W-:-:S05]  /*1d3b0*/  @!P2 LOP3.LUT R3, R3, R2, RZ, 0x3c, !PT ;  /* 0x000000020303a212 */ /* 0x000fca00078e3cff */
[----:B------:R-:W2:Y:S04]  /*1d3c0*/  @!P2 LDG.E.U16 R0, desc[UR8][R2.64] ;  /* 0x000000080200a981 */ /* 0x000ea8000c1e1500 */
[----:B---3--:R0:W-:Y:S04]  /*1d3d0*/  STL [R1+0x44], R14 ;  /* 0x0000440e01007387 */ /* 0x0081e80000100800 */
[----:B0-----:R-:W3:Y:S04]  /*1d3e0*/  LDL R14, [R1+0x580] ;  /* 0x00058000010e7983 */ /* 0x001ee80000100800 */
[----:B--2---:R0:W-:Y:S04]  /*1d3f0*/  STL [R1+0x40], R0 ;  /* 0x0000400001007387 */ /* 0x0041e80000100800 */
[----:B0-----:R-:W2:Y:S04]  /*1d400*/  LDL.LU R0, [R1+0x11e0] ;  /* 0x0011e00001007983 */ /* 0x001ea80000300800 */
[----:B------:R-:W4:Y:S01]  /*1d410*/  LDL R3, [R1+0x59c] ;  /* 0x00059c0001037983 */ /* 0x000f220000100800 */
[----:B------:R-:W-:Y:S01]  /*1d420*/  PRMT R15, RZ, 0x7610, R15 ;  /* 0x00007610ff0f7816 */ /* 0x000fe2000000000f */
[----:B------:R-:W-:-:S02]  /*1d430*/  @!P1 IMAD.MOV.U32 R2, RZ, RZ, R12 ;  /* 0x000000ffff029224 */ /* 0x000fc400078e000c */
[----:B------:R-:W3:Y:S04]  /*1d440*/  LDL R12, [R1+0x578] ;  /* 0x00057800010c7983 */ /* 0x000ee80000100800 */
[----:B----4-:R-:W4:Y:S04]  /*1d450*/  @!P1 LDG.E.U16 R15, desc[UR8][R2.64] ;  /* 0x00000008020f9981 */ /* 0x010f28000c1e1500 */
[----:B----4-:R0:W-:Y:S04]  /*1d460*/  STL [R1+0x3c], R15 ;  /* 0x00003c0f01007387 */ /* 0x0101e80000100800 */
[----:B0-----:R-:W4:Y:S04]  /*1d470*/  LDL.LU R15, [R1+0x11dc] ;  /* 0x0011dc00010f7983 */ /* 0x001f280000300800 */
[----:B------:R-:W3:Y:S04]  /*1d480*/  LDL R2, [R1+0x594] ;  /* 0x0005940001027983 */ /* 0x000ee80000100800 */
[----:B------:R-:W3:Y:S01]  /*1d490*/  LDL R3, [R1+0x598] ;  /* 0x0005980001037983 */ /* 0x000ee20000100800 */
[----:B--2---:R-:W-:-:S02]  /*1d4a0*/  PRMT R0, RZ, 0x7610, R0 ;  /* 0x00007610ff007816 */ /* 0x004fc40000000000 */
[----:B---3--:R-:W-:-:S04]  /*1d4b0*/  @!P2 LOP3.LUT R3, R3, R2, RZ, 0x3c, !PT ;  /* 0x000000020303a212 */ /* 0x008fc800078e3cff */
[----:B------:R-:W-:-:S04]  /*1d4c0*/  @!P2 LOP3.LUT R2, R3, R2, RZ, 0x3c, !PT ;  /* 0x000000020302a212 */ /* 0x000fc800078e3cff */
[----:B------:R-:W-:-:S05]  /*1d4d0*/  @!P2 LOP3.LUT R3, R3, R2, RZ, 0x3c, !PT ;  /* 0x000000020303a212 */ /* 0x000fca00078e3cff */
[----:B------:R-:W2:Y:S04]  /*1d4e0*/  @!P2 LDG.E.U16 R0, desc[UR8][R2.64] ;  /* 0x000000080200a981 */ /* 0x000ea8000c1e1500 */
[----:B--2---:R0:W-:Y:S04]  /*1d4f0*/  STL [R1+0x38], R0 ;  /* 0x0000380001007387 */ /* 0x0041e80000100800 */
[----:B0-----:R-:W2:Y:S04]  /*1d500*/  LDL.LU R0, [R1+0x11d8] ;  /* 0x0011d80001007983 */ /* 0x001ea80000300800 */
[----:B------:R-:W3:Y:S04]  /*1d510*/  LDL R2, [R1+0x58c] ;  /* 0x00058c0001027983 */ /* 0x000ee80000100800 */
[----:B------:R-:W3:Y:S02]  /*1d520*/  LDL R3, [R1+0x590] ;  /* 0x0005900001037983 */ /* 0x000ee40000100800 */
[----:B---3--:R-:W-:-:S02]  /*1d530*/  @!P1 LOP3.LUT R3, R3, R2, RZ, 0x3c, !PT ;  /* 0x0000000203039212 */ /* 0x008fc400078e3cff */
[----:B--2---:R-:W-:Y:S02]  /*1d540*/  PRMT R0, RZ, 0x7610, R0 ;  /* 0x00007610ff007816 */ /* 0x004fe40000000000 */
[----:B------:R-:W-:-:S04]  /*1d550*/  @!P1 LOP3.LUT R2, R3, R2, RZ, 0x3c, !PT ;  /* 0x0000000203029212 */ /* 0x000fc800078e3cff */
[----:B------:R-:W-:-:S05]  /*1d560*/  @!P1 LOP3.LUT R3, R3, R2, RZ, 0x3c, !PT ;  /* 0x0000000203039212 */ /* 0x000fca00078e3cff */
[----:B------:R-:W2:Y:S04]  /*1d570*/  @!P1 LDG.E.U16 R0, desc[UR8][R2.64] ;  /* 0x0000000802009981 */ /* 0x000ea8000c1e1500 */
[----:B--2---:R0:W-:Y:S04]  /*1d580*/  STL [R1+0x34], R0 ;  /* 0x0000340001007387 */ /* 0x0041e80000100800 */
[----:B0-----:R-:W2:Y:S04]  /*1d590*/  LDL.LU R0, [R1+0x11d4] ;  /* 0x0011d40001007983 */ /* 0x001ea80000300800 */
        /* <DEDUP_REMOVED lines=9> */
[----:B0-----:R-:W-:Y:S02]  /*1d630*/  @!P1 IMAD.MOV.U32 R2, RZ, RZ, R14 ;  /* 0x000000ffff029224 */ /* 0x001fe400078e000e */
[----:B---3--:R0:W-:Y:S01]  /*1d640*/  STL [R1+0x30], R7 ;  /* 0x0000300701007387 */ /* 0x0081e20000100800 */
[----:B------:R-:W-:-:S03]  /*1d650*/  PRMT R8, RZ, 0x7610, R8 ;  /* 0x00007610ff087816 */ /* 0x000fc60000000008 */
[----:B------:R-:W3:Y:S04]  /*1d660*/  LDL R14, [R1+0x504] ;  /* 0x00050400010e7983 */ /* 0x000ee80000100800 */
[----:B----4-:R1:W4:Y:S04]  /*1d670*/  @!P1 LDG.E.U16 R13, desc[UR8][R2.64] ;  /* 0x00000008020d9981 */ /* 0x010328000c1e1500 */
[----:B0-----:R-:W3:Y:S04]  /*1d680*/  LDL R7, [R1+0x510] ;  /* 0x0005100001077983 */ /* 0x001ee80000100800 */
[----:B------:R-:W3:Y:S01]  /*1d690*/  LDL R3, [R1+0x574] ;  /* 0x0005740001037983 */ /* 0x000ee20000100800 */
[----:B-1----:R-:W-:-:S03]  /*1d6a0*/  @!P2 IMAD.MOV.U32 R2, RZ, RZ, R12 ;  /* 0x000000ffff02a224 */ /* 0x002fc600078e000c */
[----:B----4-:R0:W-:Y:S01]  /*1d6b0*/  STL [R1+0x2c], R13 ;  /* 0x00002c0d01007387 */ /* 0x0101e20000100800 */
[----:B--2---:R-:W-:-:S03]  /*1d6c0*/  PRMT R0, RZ, 0x7610, R0 ;  /* 0x00007610ff007816 */ /* 0x004fc60000000000 */
[----:B------:R-:W2:Y:S04]  /*1d6d0*/  LDL R12, [R1+0x4fc] ;  /* 0x0004fc00010c7983 */ /* 0x000ea80000100800 */
[----:B---3--:R1:W3:Y:S04]  /*1d6e0*/  @!P2 LDG.E.U16 R8, desc[UR8][R2.64] ;  /* 0x000000080208a981 */ /* 0x0082e8000c1e1500 */
[----:B0-----:R-:W4:Y:S04]  /*1d6f0*/  LDL R13, [R1+0x508] ;  /* 0x00050800010d7983 */ /* 0x001f280000100800 */
[----:B------:R-:W1:Y:S04]  /*1d700*/  LDL R2, [R1+0x51c] ;  /* 0x00051c0001027983 */ /* 0x000e680000100800 */
[----:B------:R-:W1:Y:S02]  /*1d710*/  LDL R3, [R1+0x520] ;  /* 0x0005200001037983 */ /* 0x000e640000100800 */
[----:B-1----:R-:W-:-:S04]  /*1d720*/  @!P1 LOP3.LUT R3, R3, R2, RZ, 0x3c, !PT ;  /* 0x0000000203039212 */ /* 0x002fc800078e3cff */
[----:B------:R-:W-:-:S04]  /*1d730*/  @!P1 LOP3.LUT R2, R3, R2, RZ, 0x3c, !PT ;  /* 0x0000000203029212 */ /* 0x000fc800078e3cff */
[----:B------:R-:W-:-:S05]  /*1d740*/  @!P1 LOP3.LUT R3, R3, R2, RZ, 0x3c, !PT ;  /* 0x0000000203039212 */ /* 0x000fca00078e3cff */
[----:B------:R-:W2:Y:S04]  /*1d750*/  @!P1 LDG.E.U16 R0, desc[UR8][R2.64] ;  /* 0x0000000802009981 */ /* 0x000ea8000c1e1500 */
[----:B---3--:R0:W-:Y:S04]  /*1d760*/  STL [R1+0x28], R8 ;  /* 0x0000280801007387 */ /* 0x0081e80000100800 */
[----:B0-----:R-:W3:Y:S04]  /*1d770*/  LDL R8, [R1+0x500] ;  /* 0x0005000001087983 */ /* 0x001ee80000100800 */
[----:B--2---:R0:W-:Y:S04]  /*1d780*/  STL [R1+0x24], R0 ;  /* 0x0000240001007387 */ /* 0x0041e80000100800 */
[----:B0-----:R-:W2:Y:S04]  /*1d790*/  LDL.LU R0, [R1+0x11d0] ;  /* 0x0011d00001007983 */ /* 0x001ea80000300800 */
[----:B------:R-:W4:Y:S04]  /*1d7a0*/  LDL R2, [R1+0x514] ;  /* 0x0005140001027983 */ /* 0x000f280000100800 */
[----:B------:R-:W4:Y:S02]  /*1d7b0*/  LDL R3, [R1+0x518] ;  /* 0x0005180001037983 */ /* 0x000f240000100800 */
[----:B----4-:R-:W-:-:S02]  /*1d7c0*/  @!P2 LOP3.LUT R3, R3, R2, RZ, 0x3c, !PT ;  /* 0x000000020303a212 */ /* 0x010fc400078e3cff */
[----:B--2---:R-:W-:Y:S02]  /*1d7d0*/  PRMT R0, RZ, 0x7610, R0 ;  /* 0x00007610ff007816 */ /* 0x004fe40000000000 */
[----:B------:R-:W-:-:S04]  /*1d7e0*/  @!P2 LOP3.LUT R2, R3, R2, RZ, 0x3c, !PT ;  /* 0x000000020302a212 */ /* 0x000fc800078e3cff */
[----:B------:R-:W-:-:S05]  /*1d7f0*/  @!P2 LOP3.LUT R3, R3, R2, RZ, 0x3c, !PT ;  /* 0x000000020303a212 */ /* 0x000fca00078e3cff */
[----:B------:R-:W2:Y:S01]  /*1d800*/  @!P2 LDG.E.U16 R0, desc[UR8][R2.64] ;  /* 0x000000080200a981 */ /* 0x000ea2000c1e1500 */
[----:B------:R-:W-:-:S03]  /*1d810*/  PRMT R6, RZ, 0x7610, R6 ;  /* 0x00007610ff067816 */ /* 0x000fc60000000006 */
[----:B--2---:R0:W-:Y:S04]  /*1d820*/  STL [R1+0x20], R0 ;  /* 0x0000200001007387 */ /* 0x0041e80000100800 */
[----:B0-----:R-:W2:Y:S04]  /*1d830*/  LDL.LU R0, [R1+0x11cc] ;  /* 0x0011cc0001007983 */ /* 0x001ea80000300800 */
[----:B------:R-:W4:Y:S01]  /*1d840*/  LDL R3, [R1+0x50c] ;  /* 0x00050c0001037983 */ /* 0x000f220000100800 */
[----:B------:R-:W-:Y:S01]  /*1d850*/  @!P1 IMAD.MOV.U32 R2, RZ, RZ, R7 ;  /* 0x000000ffff029224 */ /* 0x000fe200078e0007 */
[----:B------:R-:W-:-:S02]  /*1d860*/  PRMT R11, RZ, 0x7610, R11 ;  /* 0x00007610ff0b7816 */ /* 0x000fc4000000000b */
[----:B------:R-:W-:Y:S01]  /*1d870*/  PRMT R4, RZ, 0x7610, R4 ;  /* 0x00007610ff047816 */ /* 0x000fe20000000004 */
[----:B------:R-:W2:Y:S04]  /*1d880*/  LDL R7, [R1+0x49c] ;  /* 0x00049c0001077983 */ /* 0x000ea80000100800 */
[----:B----4-:R0:W4:Y:S02]  /*1d890*/  @!P1 LDG.E.U16 R6, desc[UR8][R2.64] ;  /* 0x0000000802069981 */ /* 0x010124000c1e1500 */
[----:B0-----:R-:W-:Y:S02]  /*1d8a0*/  @!P2 IMAD.MOV.U32 R2, RZ, RZ, R13 ;  /* 0x000000ffff02a224 */ /* 0x001fe400078e000d */
[----:B------:R-:W-:-:S05]  /*1d8b0*/  @!P2 IMAD.MOV.U32 R3, RZ, RZ, R14 ;  /* 0x000000ffff03a224 */ /* 0x000fca00078e000e */
[----:B------:R3:W2:Y:S02]  /*1d8c0*/  @!P2 LDG.E.U16 R11, desc[UR8][R2.64] ;  /* 0x00000008020ba981 */ /* 0x0006a4000c1e1500 */
[----:B---3--:R-:W-:Y:S02]  /*1d8d0*/  @!P1 IMAD.MOV.U32 R2, RZ, RZ, R8 ;  /* 0x000000ffff029224 */ /* 0x008fe400078e0008 */
[----:B------:R-:W-:-:S05]  /*1d8e0*/  @!P1 IMAD.MOV.U32 R3, RZ, RZ, R12 ;  /* 0x000000ffff039224 */ /* 0x000fca00078e000c */
[----:B------:R-:W3:Y:S04]  /*1d8f0*/  @!P1 LDG.E.U16 R4, desc[UR8][R2.64] ;  /* 0x0000000802049981 */ /* 0x000ee8000c1e1500 */
[----:B----4-:R0:W-:Y:S04]  /*1d900*/  STL [R1+0x1c], R6 ;  /* 0x00001c0601007387 */ /* 0x0101e80000100800 */
[----:B------:R-:W4:Y:S04]  /*1d910*/  LDL R14, [R1+0x494] ;  /* 0x00049400010e7983 */ /* 0x000f280000100800 */
[----:B0-----:R-:W4:Y:S04]  /*1d920*/  LDL R6, [R1+0x4a0] ;  /* 0x0004a00001067983 */ /* 0x001f280000100800 */
[----:B--2---:R0:W-:Y:S04]  /*1d930*/  STL [R1+0x18], R11 ;  /* 0x0000180b01007387 */ /* 0x0041e80000100800 */
[----:B------:R-:W2:Y:S04]  /*1d940*/  LDL R2, [R1+0x4f4] ;  /* 0x0004f40001027983 */ /* 0x000ea80000100800 */
[----:B------:R-:W2:Y:S04]  /*1d950*/  LDL R3, [R1+0x4f8] ;  /* 0x0004f80001037983 */ /* 0x000ea80000100800 */
[----:B------:R-:W4:Y:S04]  /*1d960*/  LDL R13, [R1+0x48c] ;  /* 0x00048c00010d7983 */ /* 0x000f280000100800 */
[----:B------:R-:W4:Y:S04]  /*1d970*/  LDL R12, [R1+0x490] ;  /* 0x00049000010c7983 */ /* 0x000f280000100800 */
[----:B------:R-:W4:Y:S04]  /*1d980*/  LDL R8, [R1+0x484] ;  /* 0x0004840001087983 */ /* 0x000f280000100800 */
[----:B0-----:R-:W4:Y:S04]  /*1d990*/  LDL R11, [R1+0x498] ;  /* 0x00049800010b7983 */ /* 0x001f280000100800 */
[----:B---3--:R0:W-:Y:S04]  /*1d9a0*/  STL [R1+0x14], R4 ;  /* 0x0000140401007387 */ /* 0x0081e80000100800 */
[----:B0-----:R-:W3:Y:S01]  /*1d9b0*/  LDL R4, [R1+0x488] ;  /* 0x0004880001047983 */ /* 0x001ee20000100800 */
[----:B------:R-:W-:-:S02]  /*1d9c0*/  PRMT R15, RZ, 0x7610, R15 ;  /* 0x00007610ff0f7816 */ /* 0x000fc4000000000f */
[----:B------:R-:W-:Y:S02]  /*1d9d0*/  PRMT R0, RZ, 0x7610, R0 ;  /* 0x00007610ff007816 */ /* 0x000fe40000000000 */
[----:B------:R-:W-:Y:S02]  /*1d9e0*/  PRMT R10, RZ, 0x7610, R10 ;  /* 0x00007610ff0a7816 */ /* 0x000fe4000000000a */
[----:B------:R-:W-:Y:S02]  /*1d9f0*/  PRMT R9, RZ, 0x7610, R9 ;  /* 0x00007610ff097816 */ /* 0x000fe40000000009 */
[----:B------:R-:W-:Y:S02]  /*1da00*/  PRMT R5, RZ, 0x7610, R5 ;  /* 0x00007610ff057816 */ /* 0x000fe40000000005 */
[----:B--2---:R-:W-:-:S04]  /*1da10*/  @!P2 LOP3.LUT R3, R3, R2, RZ, 0x3c, !PT ;  /* 0x000000020303a212 */ /* 0x004fc800078e3cff */
[----:B------:R-:W-:-:S04]  /*1da20*/  @!P2 LOP3.LUT R2, R3, R2, RZ, 0x3c, !PT ;  /* 0x000000020302a212 */ /* 0x000fc800078e3cff */
[----:B------:R-:W-:-:S05]  /*1da30*/  @!P2 LOP3.LUT R3, R3, R2, RZ, 0x3c, !PT ;  /* 0x000000020303a212 */ /* 0x000fca00078e3cff */
[----:B------:R4:W2:Y:S02]  /*1da40*/  @!P2 LDG.E.U16 R15, desc[UR8][R2.64] ;  /* 0x00000008020fa981 */ /* 0x0008a4000c1e1500 */
[----:B----4-:R-:W-:Y:S02]  /*1da50*/  @!P1 IMAD.MOV.U32 R2, RZ, RZ, R6 ;  /* 0x000000ffff029224 */ /* 0x010fe400078e0006 */
[----:B------:R-:W-:Y:S01]  /*1da60*/  @!P1 IMAD.MOV.U32 R3, RZ, RZ, R7 ;  /* 0x000000ffff039224 */ /* 0x000fe200078e0007 */
[----:B------:R-:W4:Y:S04]  /*1da70*/  LDL R6, [R1+0x480] ;  /* 0x0004800001067983 */ /* 0x000f280000100800 */
[----:B------:R-:W2:Y:S04]  /*1da80*/  LDL R7, [R1+0x47c] ;  /* 0x00047c0001077983 */ /* 0x000ea80000100800 */
[----:B------:R0:W2:Y:S02]  /*1da90*/  @!P1 LDG.E.U16 R0, desc[UR8][R2.64] ;  /* 0x0000000802009981 */ /* 0x0000a4000c1e1500 */
[----:B0-----:R-:W-:-:S02]  /*1daa0*/  @!P2 IMAD.MOV.U32 R2, RZ, RZ, R11 ;  /* 0x000000ffff02a224 */ /* 0x001fc400078e000b */
[----:B------:R-:W-:Y:S01]  /*1dab0*/  @!P2 IMAD.MOV.U32 R3, RZ, RZ, R14 ;  /* 0x000000ffff03a224 */ /* 0x000fe200078e000e */
[----:B------:R-:W2:Y:S04]  /*1dac0*/  LDL R11, [R1+0x474] ;  /* 0x00047400010b7983 */ /* 0x000ea80000100800 */
[----:B------:R0:W4:Y:S02]  /*1dad0*/  @!P2 LDG.E.U16 R10, desc[UR8][R2.64] ;  /* 0x00000008020aa981 */ /* 0x000124000c1e1500 */
[----:B0-----:R-:W-:Y:S02]  /*1dae0*/  @!P1 IMAD.MOV.U32 R2, RZ, RZ, R12 ;  /* 0x000000ffff029224 */ /* 0x001fe400078e000c */
[----:B------:R-:W-:-:S05]  /*1daf0*/  @!P1 IMAD.MOV.U32 R3, RZ, RZ, R13 ;  /* 0x000000ffff039224 */ /* 0x000fca00078e000d */
[----:B------:R3:W2:Y:S02]  /*1db00*/  @!P1 LDG.E.U16 R9, desc[UR8][R2.64] ;  /* 0x0000000802099981 */ /* 0x0006a4000c1e1500 */
[----:B---3--:R-:W-:Y:S02]  /*1db10*/  @!P2 IMAD.MOV.U32 R2, RZ, RZ, R4 ;  /* 0x000000ffff02a224 */ /* 0x008fe400078e0004 */
[----:B------:R-:W-:-:S05]  /*1db20*/  @!P2 IMAD.MOV.U32 R3, RZ, RZ, R8 ;  /* 0x000000ffff03a224 */ /* 0x000fca00078e0008 */
[----:B------:R-:W3:Y:S04]  /*1db30*/  @!P2 LDG.E.U16 R5, desc[UR8][R2.64] ;  /* 0x000000080205a981 */ /* 0x000ee8000c1e1500 */
[----:B----4-:R0:W-:Y:S04]  /*1db40*/  STL [R1+0x8], R10 ;  /* 0x0000080a01007387 */ /* 0x0101e80000100800 */
[----:B0-----:R-:W4:Y:S04]  /*1db50*/  LDL R10, [R1+0x478] ;  /* 0x00047800010a7983 */ /* 0x001f280000100800 */
[----:B--2---:R0:W-:Y:S04]  /*1db60*/  STL [R1+0x4], R9 ;  /* 0x0000040901007387 */ /* 0x0041e80000100800 */
[----:B------:R-:W2:Y:S04]  /*1db70*/  LDL R8, [R1+0x420] ;  /* 0x0004200001087983 */ /* 0x000ea80000100800 */
[----:B------:R-:W2:Y:S04]  /*1db80*/  LDL R4, [R1+0x418] ;  /* 0x0004180001047983 */ /* 0x000ea80000100800 */
[----:B0-----:R-:W2:Y:S04]  /*1db90*/  LDL R9, [R1+0x41c] ;  /* 0x00041c0001097983 */ /* 0x001ea80000100800 */
[----:B---3--:R0:W-:Y:S01]  /*1dba0*/  STL [R1], R5 ;  /* 0x0000000501007387 */ /* 0x0081e20000100800 */
[----:B------:R-:W-:-:S02]  /*1dbb0*/  @!P1 IMAD.MOV.U32 R2, RZ, RZ, R6 ;  /* 0x000000ffff029224 */ /* 0x000fc400078e0006 */
[----:B------:R-:W-:Y:S01]  /*1dbc0*/  @!P1 IMAD.MOV.U32 R3, RZ, RZ, R7 ;  /* 0x000000ffff039224 */ /* 0x000fe200078e0007 */
[----:B------:R-:W3:Y:S04]  /*1dbd0*/  LDL R6, [R1+0x410] ;  /* 0x0004100001067983 */ /* 0x000ee80000100800 */
[----:B------:R-:W3:Y:S04]  /*1dbe0*/  LDL R7, [R1+0x40c] ;  /* 0x00040c0001077983 */ /* 0x000ee80000100800 */
[----:B0-----:R-:W3:Y:S01]  /*1dbf0*/  LDL R5, [R1+0x414] ;  /* 0x0004140001057983 */ /* 0x001ee20000100800 */
[----:B------:R-:W-:-:S06]  /*1dc00*/  PRMT R27, RZ, 0x7610, R27 ;  /* 0x00007610ff1b7816 */ /* 0x000fcc000000001b */
[----:B------:R0:W3:Y:S01]  /*1dc10*/  @!P1 LDG.E.U16 R27, desc[UR8][R2.64] ;  /* 0x00000008021b9981 */ /* 0x0000e2000c1e1500 */
[----:B------:R-:W-:Y:S01]  /*1dc20*/  PRMT R25, RZ, 0x7610, R25 ;  /* 0x00007610ff197816 */ /* 0x000fe20000000019 */
[----:B0-----:R-:W-:Y:S01]  /*1dc30*/  @!P2 IMAD.MOV.U32 R3, RZ, RZ, R11 ;  /* 0x000000ffff03a224 */ /* 0x001fe200078e000b */
[----:B------:R-:W-:Y:S02]  /*1dc40*/  PRMT R23, RZ, 0x7610, R23 ;  /* 0x00007610ff177816 */ /* 0x000fe40000000017 */
[----:B------:R-:W-:Y:S02]  /*1dc50*/  PRMT R21, RZ, 0x7610, R21 ;  /* 0x00007610ff157816 */ /* 0x000fe40000000015 */
[----:B------:R-:W-:Y:S01]  /*1dc60*/  PRMT R19, RZ, 0x7610, R19 ;  /* 0x00007610ff137816 */ /* 0x000fe20000000013 */
[----:B----4-:R-:W-:-:S05]  /*1dc70*/  @!P2 IMAD.MOV.U32 R2, RZ, RZ, R10 ;  /* 0x000000ffff02a224 */ /* 0x010fca00078e000a */
[----:B------:R2:W4:Y:S02]  /*1dc80*/  @!P2 LDG.E.U16 R25, desc[UR8][R2.64] ;  /* 0x000000080219a981 */ /* 0x000524000c1e1500 */
[----:B--2---:R-:W-:Y:S02]  /*1dc90*/  @!P1 IMAD.MOV.U32 R2, RZ, RZ, R8 ;  /* 0x000000ffff029224 */ /* 0x004fe400078e0008 */
[----:B------:R-:W-:-:S05]  /*1dca0*/  @!P1 IMAD.MOV.U32 R3, RZ, RZ, R9 ;  /* 0x000000ffff039224 */ /* 0x000fca00078e0009 */
[----:B------:R0:W2:Y:S02]  /*1dcb0*/  @!P1 LDG.E.U16 R23, desc[UR8][R2.64] ;  /* 0x0000000802179981 */ /* 0x0000a4000c1e1500 */
[----:B0-----:R-:W-:Y:S02]  /*1dcc0*/  @!P2 IMAD.MOV.U32 R2, RZ, RZ, R4 ;  /* 0x000000ffff02a224 */ /* 0x001fe400078e0004 */
[----:B---3--:R-:W-:-:S05]  /*1dcd0*/  @!P2 IMAD.MOV.U32 R3, RZ, RZ, R5 ;  /* 0x000000ffff03a224 */ /* 0x008fca00078e0005 */
[----:B------:R0:W3:Y:S02]  /*1dce0*/  @!P2 LDG.E.U16 R21, desc[UR8][R2.64] ;  /* 0x000000080215a981 */ /* 0x0000e4000c1e1500 */
[----:B0-----:R-:W-:Y:S02]  /*1dcf0*/  @!P1 IMAD.MOV.U32 R2, RZ, RZ, R6 ;  /* 0x000000ffff029224 */ /* 0x001fe400078e0006 */
[----:B------:R-:W-:-:S05]  /*1dd00*/  @!P1 IMAD.MOV.U32 R3, RZ, RZ, R7 ;  /* 0x000000ffff039224 */ /* 0x000fca00078e0007 */
[----:B------:R-:W2:Y:S04]  /*1dd10*/  @!P1 LDG.E.U16 R19, desc[UR8][R2.64] ;  /* 0x0000000802139981 */ /* 0x000ea8000c1e1500 */
[----:B------:R-:W-:Y:S04]  /*1dd20*/  STL [R1+0x1190], R27 ;  /* 0x0011901b01007387 */ /* 0x000fe80000100800 */
[----:B------:R-:W-:Y:S04]  /*1dd30*/  STL [R1+0x10], R15 ;  /* 0x0000100f01007387 */ /* 0x000fe80000100800 */
[----:B------:R-:W3:Y:S04]  /*1dd40*/  LDL R11, [R1+0x404] ;  /* 0x00040400010b7983 */ /* 0x000ee80000100800 */
[----:B------:R-:W3:Y:S04]  /*1dd50*/  LDL R10, [R1+0x408] ;  /* 0x00040800010a7983 */ /* 0x000ee80000100800 */
[----:B----4-:R0:W-:Y:S04]  /*1dd60*/  STL [R1+0x1194], R25 ;  /* 0x0011941901007387 */ /* 0x0101e80000100800 */
[----:B------:R-:W4:Y:S04]  /*1dd70*/  LDL R5, [R1+0x3fc] ;  /* 0x0003fc0001057983 */ /* 0x000f280000100800 */
[----:B------:R-:W4:Y:S04]  /*1dd80*/  LDL R4, [R1+0x400] ;  /* 0x0004000001047983 */ /* 0x000f280000100800 */
[----:B------:R-:W4:Y:S04]  /*1dd90*/  LDL R9, [R1+0x39c] ;  /* 0x00039c0001097983 */ /* 0x000f280000100800 */
[----:B------:R-:W4:Y:S04]  /*1dda0*/  LDL R8, [R1+0x3a0] ;  /* 0x0003a00001087983 */ /* 0x000f280000100800 */
[----:B------:R-:W4:Y:S04]  /*1ddb0*/  LDL R7, [R1+0x394] ;  /* 0x0003940001077983 */ /* 0x000f280000100800 */
[----:B------:R-:W4:Y:S04]  /*1ddc0*/  LDL R6, [R1+0x398] ;  /* 0x0003980001067983 */ /* 0x000f280000100800 */
[----:B--2---:R1:W-:Y:S04]  /*1ddd0*/  STL [R1+0x11a0], R19 ;  /* 0x0011a01301007387 */ /* 0x0043e80000100800 */
[----:B------:R-:W2:Y:S04]  /*1dde0*/  LDL R13, [R1+0x38c] ;  /* 0x00038c00010d7983 */ /* 0x000ea80000100800 */
[----:B------:R-:W2:Y:S01]  /*1ddf0*/  LDL R12, [R1+0x390] ;  /* 0x00039000010c7983 */ /* 0x000ea20000100800 */
[----:B------:R-:W-:-:S02]  /*1de00*/  PRMT R16, RZ, 0x7610, R16 ;  /* 0x00007610ff107816 */ /* 0x000fc40000000010 */
[----:B---3--:R-:W-:Y:S01]  /*1de10*/  @!P2 MOV R2, R10 ;  /* 0x0000000a0002a202 */ /* 0x008fe20000000f00 */
[----:B------:R-:W-:-:S05]  /*1de20*/  @!P2 IMAD.MOV.U32 R3, RZ, RZ, R11 ;  /* 0x000000ffff03a224 */ /* 0x000fca00078e000b */
[----:B------:R3:W2:Y:S02]  /*1de30*/  @!P2 LDG.E.U16 R16, desc[UR8][R2.64] ;  /* 0x000000080210a981 */ /* 0x0006a4000c1e1500 */
[----:B---3--:R-:W-:Y:S02]  /*1de40*/  PRMT R2, RZ, 0x7610, R2 ;  /* 0x00007610ff027816 */ /* 0x008fe40000000002 */
[----:B------:R-:W-:-:S04]  /*1de50*/  PRMT R3, RZ, 0x7610, R3 ;  /* 0x00007610ff037816 */ /* 0x000fc80000000003 */
[----:B----4-:R3:W4:Y:S02]  /*1de60*/  @!P1 LDG.E.U16 R2, desc[UR8][R4.64] ;  /* 0x0000000804029981 */ /* 0x010724000c1e1500 */
[----:B---3--:R-:W-:Y:S02]  /*1de70*/  @!P1 IMAD.MOV.U32 R4, RZ, RZ, R8 ;  /* 0x000000ffff049224 */ /* 0x008fe400078e0008 */
[----:B------:R-:W-:-:S05]  /*1de80*/  @!P1 IMAD.MOV.U32 R5, RZ, RZ, R9 ;  /* 0x000000ffff059224 */ /* 0x000fca00078e0009 */
[----:B------:R3:W4:Y:S02]  /*1de90*/  @!P1 LDG.E.U16 R3, desc[UR8][R4.64] ;  /* 0x0000000804039981 */ /* 0x000724000c1e1500 */
[----:B---3--:R-:W-:Y:S02]  /*1dea0*/  PRMT R4, RZ, 0x7610, R4 ;  /* 0x00007610ff047816 */ /* 0x008fe40000000004 */
[----:B------:R-:W-:-:S04]  /*1deb0*/  PRMT R5, RZ, 0x7610, R5 ;  /* 0x00007610ff057816 */ /* 0x000fc80000000005 */
[----:B------:R2:W3:Y:S02]  /*1dec0*/  @!P2 LDG.E.U16 R4, desc[UR8][R6.64] ;  /* 0x000000080604a981 */ /* 0x0004e4000c1e1500 */
[----:B--2---:R-:W-:Y:S02]  /*1ded0*/  @!P1 IMAD.MOV.U32 R7, RZ, RZ, R13 ;  /* 0x000000ffff079224 */ /* 0x004fe400078e000d */
[----:B------:R-:W-:-:S05]  /*1dee0*/  @!P1 IMAD.MOV.U32 R6, RZ, RZ, R12 ;  /* 0x000000ffff069224 */ /* 0x000fca00078e000c */
[----:B------:R-:W2:Y:S04]  /*1def0*/  @!P1 LDG.E.U16 R5, desc[UR8][R6.64] ;  /* 0x0000000806059981 */ /* 0x000ea8000c1e1500 */
[----:B------:R1:W-:Y:S04]  /*1df00*/  STL [R1+0x11a4], R16 ;  /* 0x0011a41001007387 */ /* 0x0003e80000100800 */
[----:B----4-:R4:W-:Y:S04]  /*1df10*/  STL [R1+0x1198], R2 ;  /* 0x0011980201007387 */ /* 0x0109e80000100800 */
[----:B------:R-:W3:Y:S04]  /*1df20*/  LDL R9, [R1+0x31c] ;  /* 0x00031c0001097983 */ /* 0x000ee80000100800 */
[----:B------:R-:W3:Y:S04]  /*1df30*/  LDL R8, [R1+0x320] ;  /* 0x0003200001087983 */ /* 0x000ee80000100800 */
[----:B0-----:R-:W3:Y:S04]  /*1df40*/  LDL R25, [R1+0x314] ;  /* 0x0003140001197983 */ /* 0x001ee80000100800 */
[----:B------:R-:W3:Y:S04]  /*1df50*/  LDL R11, [R1+0x318] ;  /* 0x00031800010b7983 */ /* 0x000ee80000100800 */
[----:B------:R-:W3:Y:S04]  /*1df60*/  LDL R10, [R1+0x29c] ;  /* 0x00029c00010a7983 */ /* 0x000ee80000100800 */
[----:B-1----:R-:W3:Y:S04]  /*1df70*/  LDL R19, [R1+0x298] ;  /* 0x0002980001137983 */ /* 0x002ee80000100800 */
[----:B------:R-:W3:Y:S04]  /*1df80*/  LDL R16, [R1+0xa78] ;  /* 0x000a780001107983 */ /* 0x000ee80000100800 */
[----:B----4-:R-:W4:Y:S04]  /*1df90*/  LDL R2, [R1+0x2a0] ;  /* 0x0002a00001027983 */ /* 0x010f280000100800 */
[----:B------:R-:W4:Y:S04]  /*1dfa0*/  LDL R13, [R1+0x384] ;  /* 0x00038400010d7983 */ /* 0x000f280000100800 */
[----:B------:R-:W4:Y:S04]  /*1dfb0*/  LDL R12, [R1+0x388] ;  /* 0x00038800010c7983 */ /* 0x000f280000100800 */
[----:B--2---:R0:W-:Y:S04]  /*1dfc0*/  STL [R1+0x11a8], R5 ;  /* 0x0011a80501007387 */ /* 0x0041e80000100800 */
[----:B------:R-:W2:Y:S04]  /*1dfd0*/  LDL R15, [R1+0x30c] ;  /* 0x00030c00010f7983 */ /* 0x000ea80000100800 */
[----:B------:R-:W2:Y:S01]  /*1dfe0*/  LDL R14, [R1+0x310] ;  /* 0x00031000010e7983 */ /* 0x000ea20000100800 */
[----:B------:R-:W-:-:S02]  /*1dff0*/  PRMT R6, RZ, 0x7610, R6 ;  /* 0x00007610ff067816 */ /* 0x000fc40000000006 */
[----:B------:R-:W-:Y:S01]  /*1e000*/  PRMT R7, RZ, 0x7610, R7 ;  /* 0x00007610ff077816 */ /* 0x000fe20000000007 */
[----:B0-----:R-:W2:Y:S04]  /*1e010*/  LDL R5, [R1+0x304] ;  /* 0x0003040001057983 */ /* 0x001ea80000100800 */
[----:B---3--:R0:W3:Y:S02]  /*1e020*/  @!P1 LDG.E.U16 R6, desc[UR8][R8.64] ;  /* 0x0000000808069981 */ /* 0x0080e4000c1e1500 */
[----:B0-----:R-:W-:Y:S02]  /*1e030*/  @!P2 IMAD.MOV.U32 R8, RZ, RZ, R11 ;  /* 0x000000ffff08a224 */ /* 0x001fe400078e000b */
[----:B------:R-:W-:Y:S02]  /*1e040*/  @!P2 IMAD.MOV.U32 R9, RZ, RZ, R25 ;  /* 0x000000ffff09a224 */ /* 0x000fe400078e0019 */
[----:B------:R-:W-:-:S02]  /*1e050*/  @!P1 IMAD.MOV.U32 R11, RZ, RZ, R10 ;  /* 0x000000ffff0b9224 */ /* 0x000fc400078e000a */
[----:B----4-:R-:W-:Y:S02]  /*1e060*/  @!P1 IMAD.MOV.U32 R10, RZ, RZ, R2 ;  /* 0x000000ffff0a9224 */ /* 0x010fe400078e0002 */
[----:B------:R-:W4:Y:S04]  /*1e070*/  LDL R2, [R1+0x308] ;  /* 0x0003080001027983 */ /* 0x000f280000100800 */
[----:B------:R0:W3:Y:S02]  /*1e080*/  @!P2 LDG.E.U16 R7, desc[UR8][R8.64] ;  /* 0x000000080807a981 */ /* 0x0000e4000c1e1500 */
[----:B0-----:R-:W-:Y:S02]  /*1e090*/  PRMT R8, RZ, 0x7610, R8 ;  /* 0x00007610ff087816 */ /* 0x001fe40000000008 */
[----:B------:R-:W-:-:S04]  /*1e0a0*/  PRMT R9, RZ, 0x7610, R9 ;  /* 0x00007610ff097816 */ /* 0x000fc80000000009 */
[----:B------:R0:W3:Y:S02]  /*1e0b0*/  @!P1 LDG.E.U16 R8, desc[UR8][R10.64] ;  /* 0x000000080a089981 */ /* 0x0000e4000c1e1500 */
[----:B0-----:R-:W-:Y:S02]  /*1e0c0*/  @!P2 IMAD.MOV.U32 R10, RZ, RZ, R16 ;  /* 0x000000ffff0aa224 */ /* 0x001fe400078e0010 */
[----:B------:R-:W-:-:S05]  /*1e0d0*/  @!P2 IMAD.MOV.U32 R11, RZ, RZ, R19 ;  /* 0x000000ffff0ba224 */ /* 0x000fca00078e0013 */
[----:B------:R0:W3:Y:S02]  /*1e0e0*/  @!P2 LDG.E.U16 R9, desc[UR8][R10.64] ;  /* 0x000000080a09a981 */ /* 0x0000e4000c1e1500 */
[----:B0-----:R-:W-:Y:S02]  /*1e0f0*/  PRMT R10, RZ, 0x7610, R10 ;  /* 0x00007610ff0a7816 */ /* 0x001fe4000000000a */
[----:B------:R-:W-:-:S04]  /*1e100*/  PRMT R11, RZ, 0x7610, R11 ;  /* 0x00007610ff0b7816 */ /* 0x000fc8000000000b */
[----:B------:R2:W3:Y:S02]  /*1e110*/  @!P2 LDG.E.U16 R10, desc[UR8][R12.64] ;  /* 0x000000080c0aa981 */ /* 0x0004e4000c1e1500 */
[----:B--2---:R-:W-:Y:S02]  /*1e120*/  @!P1 IMAD.MOV.U32 R12, RZ, RZ, R14 ;  /* 0x000000ffff0c9224 */ /* 0x004fe400078e000e */
[----:B------:R-:W-:-:S05]  /*1e130*/  @!P1 IMAD.MOV.U32 R13, RZ, RZ, R15 ;  /* 0x000000ffff0d9224 */ /* 0x000fca00078e000f */
[----:B------:R0:W2:Y:S01]  /*1e140*/  @!P1 LDG.E.U16 R11, desc[UR8][R12.64] ;  /* 0x000000080c0b9981 */ /* 0x0000a2000c1e1500 */
[----:B------:R-:W-:Y:S01]  /*1e150*/  @!P2 IMAD.MOV.U32 R15, RZ, RZ, R5 ;  /* 0x000000ffff0fa224 */ /* 0x000fe200078e0005 */
[----:B0-----:R-:W-:Y:S01]  /*1e160*/  PRMT R12, RZ, 0x7610, R12 ;  /* 0x00007610ff0c7816 */ /* 0x001fe2000000000c */
[----:B----4-:R-:W-:-:S05]  /*1e170*/  @!P2 IMAD.MOV.U32 R14, RZ, RZ, R2 ;  /* 0x000000ffff0ea224 */ /* 0x010fca00078e0002 */
[----:B------:R0:W4:Y:S04]  /*1e180*/  @!P2 LDG.E.U16 R12, desc[UR8][R14.64] ;  /* 0x000000080e0ca981 */ /* 0x000128000c1e1500 */
[----:B---3--:R1:W-:Y:S04]  /*1e190*/  STL [R1+0x11ac], R10 ;  /* 0x0011ac0a01007387 */ /* 0x0083e80000100800 */
[----:B------:R-:W3:Y:S04]  /*1e1a0*/  LDL R27, [R1+0x28c] ;  /* 0x00028c00011b7983 */ /* 0x000ee80000100800 */
[----:B------:R-:W4:Y:S04]  /*1e1b0*/  LDL R25, [R1+0x290] ;  /* 0x0002900001197983 */ /* 0x000f280000100800 */
[----:B------:R-:W3:Y:S04]  /*1e1c0*/  LDL R19, [R1+0x3f4] ;  /* 0x0003f40001137983 */ /* 0x000ee80000100800 */
[----:B------:R-:W3:Y:S04]  /*1e1d0*/  LDL R16, [R1+0x3f8] ;  /* 0x0003f80001107983 */ /* 0x000ee80000100800 */
[----:B--2---:R2:W-:Y:S04]  /*1e1e0*/  STL [R1+0x11b0], R11 ;  /* 0x0011b00b01007387 */ /* 0x0045e80000100800 */
[----:B------:R-:W0:Y:S04]  /*1e1f0*/  LDL R14, [R1+0x294] ;  /* 0x00029400010e7983 */ /* 0x000e280000100800 */
[----:B------:R-:W0:Y:S04]  /*1e200*/  LDL R15, [R1+0xa74] ;  /* 0x000a7400010f7983 */ /* 0x000e280000100800 */
[----:B-1----:R-:W3:Y:S01]  /*1e210*/  LDL R10, [R1+0x380] ;  /* 0x00038000010a7983 */ /* 0x002ee20000100800 */
[----:B------:R-:W-:-:S02]  /*1e220*/  PRMT R13, RZ, 0x7610, R13 ;  /* 0x00007610ff0d7816 */ /* 0x000fc4000000000d */
[----:B------:R-:W-:Y:S02]  /*1e230*/  PRMT R17, RZ, 0x7610, R17 ;  /* 0x00007610ff117816 */ /* 0x000fe40000000011 */
[----:B------:R-:W-:Y:S02]  /*1e240*/  PRMT R18, RZ, 0x7610, R18 ;  /* 0x00007610ff127816 */ /* 0x000fe40000000012 */
[----:B------:R-:W-:Y:S01]  /*1e250*/  PRMT R20, RZ, 0x7610, R20 ;  /* 0x00007610ff147816 */ /* 0x000fe20000000014 */
[----:B------:R-:W3:Y:S04]  /*1e260*/  LDL R5, [R1+0x374] ;  /* 0x0003740001057983 */ /* 0x000ee80000100800 */
[----:B--2---:R-:W2:Y:S04]  /*1e270*/  LDL R11, [R1+0x37c] ;  /* 0x00037c00010b7983 */ /* 0x004ea80000100800 */
[----:B------:R-:W2:Y:S01]  /*1e280*/  LDL R2, [R1+0x378] ;  /* 0x0003780001027983 */ /* 0x000ea20000100800 */
[----:B0-----:R-:W-:-:S04]  /*1e290*/  @!P1 LOP3.LUT R15, R15, R14, RZ, 0x3c, !PT ;  /* 0x0000000e0f0f9212 */ /* 0x001fc800078e3cff */
[----:B------:R-:W-:-:S04]  /*1e2a0*/  @!P1 LOP3.LUT R14, R15, R14, RZ, 0x3c, !PT ;  /* 0x0000000e0f0e9212 */ /* 0x000fc800078e3cff */
[----:B------:R-:W-:-:S05]  /*1e2b0*/  @!P1 LOP3.LUT R15, R15, R14, RZ, 0x3c, !PT ;  /* 0x0000000e0f0f9212 */ /* 0x000fca00078e3cff */
[----:B------:R4:W2:Y:S02]  /*1e2c0*/  @!P1 LDG.E.U16 R13, desc[UR8][R14.64] ;  /* 0x000000080e0d9981 */ /* 0x0008a4000c1e1500 */
[----:B----4-:R-:W-:Y:S02]  /*1e2d0*/  @!P2 IMAD.MOV.U32 R14, RZ, RZ, R25 ;  /* 0x000000ffff0ea224 */ /* 0x010fe400078e0019 */
[----:B---3--:R-:W-:-:S05]  /*1e2e0*/  @!P2 IMAD.MOV.U32 R15, RZ, RZ, R27 ;  /* 0x000000ffff0fa224 */ /* 0x008fca00078e001b */
[----:B------:R0:W3:Y:S02]  /*1e2f0*/  @!P2 LDG.E.U16 R17, desc[UR8][R14.64] ;  /* 0x000000080e11a981 */ /* 0x0000e4000c1e1500 */
[----:B0-----:R-:W-:Y:S02]  /*1e300*/  @!P2 IMAD.MOV.U32 R14, RZ, RZ, R16 ;  /* 0x000000ffff0ea224 */ /* 0x001fe400078e0010 */
[----:B------:R-:W-:-:S05]  /*1e310*/  @!P2 IMAD.MOV.U32 R15, RZ, RZ, R19 ;  /* 0x000000ffff0fa224 */ /* 0x000fca00078e0013 */
[----:B------:R0:W4:Y:S02]  /*1e320*/  @!P2 LDG.E.U16 R18, desc[UR8][R14.64] ;  /* 0x000000080e12a981 */ /* 0x000124000c1e1500 */
[----:B0-----:R-:W-:Y:S02]  /*1e330*/  @!P1 IMAD.MOV.U32 R14, RZ, RZ, R10 ;  /* 0x000000ffff0e9224 */ /* 0x001fe400078e000a */
[----:B--2---:R-:W-:-:S05]  /*1e340*/  @!P1 IMAD.MOV.U32 R15, RZ, RZ, R11 ;  /* 0x000000ffff0f9224 */ /* 0x004fca00078e000b */
[----:B------:R0:W2:Y:S04]  /*1e350*/  @!P1 LDG.E.U16 R20, desc[UR8][R14.64] ;  /* 0x000000080e149981 */ /* 0x0000a8000c1e1500 */
[----:B------:R-:W-:Y:S01]  /*1e360*/  STL [R1+0x11b4], R12 ;  /* 0x0011b40c01007387 */ /* 0x000fe20000100800 */
[----:B------:R-:W-:Y:S01]  /*1e370*/  PRMT R22, RZ, 0x7610, R22 ;  /* 0x00007610ff167816 */ /* 0x000fe20000000016 */
[----:B0-----:R-:W-:Y:S02]  /*1e380*/  @!P2 IMAD.MOV.U32 R15, RZ, RZ, R5 ;  /* 0x000000ffff0fa224 */ /* 0x001fe400078e0005 */
[----:B------:R-:W-:-:S05]  /*1e390*/  @!P2 IMAD.MOV.U32 R14, RZ, RZ, R2 ;  /* 0x000000ffff0ea224 */ /* 0x000fca00078e0002 */
[----:B------:R-:W2:Y:S04]  /*1e3a0*/  @!P2 LDG.E.U16 R22, desc[UR8][R14.64] ;  /* 0x000000080e16a981 */ /* 0x000ea8000c1e1500 */
[----:B------:R-:W-:Y:S04]  /*1e3b0*/  STL [R1+0x11b8], R13 ;  /* 0x0011b80d01007387 */ /* 0x000fe80000100800 */
[----:B---3--:R-:W-:Y:S04]  /*1e3c0*/  STL [R1+0x11bc], R17 ;  /* 0x0011bc1101007387 */ /* 0x008fe80000100800 */
[----:B----4-:R-:W-:Y:S04]  /*1e3d0*/  STL [R1+0x119c], R18 ;  /* 0x00119c1201007387 */ /* 0x010fe80000100800 */
[----:B--2---:R0:W-:Y:S04]  /*1e3e0*/  STL [R1+0x11c0], R20 ;  /* 0x0011c01401007387 */ /* 0x0041e80000100800 */
[----:B0-----:R-:W2:Y:S04]  /*1e3f0*/  LDL.LU R20, [R1+0x9c] ;  /* 0x00009c0001147983 */ /* 0x001ea80000300800 */
[----:B------:R-:W3:Y:S04]  /*1e400*/  LDL.LU R18, [R1+0x98] ;  /* 0x0000980001127983 */ /* 0x000ee80000300800 */
        /* <DEDUP_REMOVED lines=11> */
[----:B------:R-:W2:Y:S04]  /*1e4c0*/  LDL R14, [R1+0x2fc] ;  /* 0x0002fc00010e7983 */ /* 0x000ea80000100800 */
[----:B------:R-:W2:Y:S01]  /*1e4d0*/  LDL R15, [R1+0x300] ;  /* 0x00030000010f7983 */ /* 0x000ea20000100800 */
[----:B------:R-:W-:-:S03]  /*1e4e0*/  PRMT R24, RZ, 0x7610, R24 ;  /* 0x00007610ff187816 */ /* 0x000fc60000000018 */
[----:B------:R0:W-:Y:S04]  /*1e4f0*/  STL [R1+0x11c4], R22 ;  /* 0x0011c41601007387 */ /* 0x0001e80000100800 */
[----:B0-----:R-:W3:Y:S01]  /*1e500*/  LDL.LU R22, [R1+0xb0] ;  /* 0x0000b00001167983 */ /* 0x001ee20000300800 */
[----:B--2---:R-:W-:-:S04]  /*1e510*/  @!P1 LOP3.LUT R15, R15, R14, RZ, 0x3c, !PT ;  /* 0x0000000e0f0f9212 */ /* 0x004fc800078e3cff */
[----:B------:R-:W-:-:S04]  /*1e520*/  @!P1 LOP3.LUT R14, R15, R14, RZ, 0x3c, !PT ;  /* 0x0000000e0f0e9212 */ /* 0x000fc800078e3cff */
[----:B------:R-:W-:-:S05]  /*1e530*/  @!P1 LOP3.LUT R15, R15, R14, RZ, 0x3c, !PT ;  /* 0x0000000e0f0f9212 */ /* 0x000fca00078e3cff */
[----:B------:R0:W2:Y:S04]  /*1e540*/  @!P1 LDG.E.U16 R24, desc[UR8][R14.64] ;  /* 0x000000080e189981 */ /* 0x0000a8000c1e1500 */
[----:B------:R-:W0:Y:S04]  /*1e550*/  LDL R14, [R1+0x2f4] ;  /* 0x0002f400010e7983 */ /* 0x000e280000100800 */
[----:B------:R-:W0:Y:S01]  /*1e560*/  LDL R15, [R1+0x2f8] ;  /* 0x0002f800010f7983 */ /* 0x000e220000100800 */
[----:B------:R-:W-:Y:S02]  /*1e570*/  PRMT R26, RZ, 0x7610, R26 ;  /* 0x00007610ff1a7816 */ /* 0x000fe4000000001a */
[----:B0-----:R-:W-:-:S04]  /*1e580*/  @!P2 LOP3.LUT R15, R15, R14, RZ, 0x3c, !PT ;  /* 0x0000000e0f0fa212 */ /* 0x001fc800078e3cff */
[----:B------:R-:W-:-:S04]  /*1e590*/  @!P2 LOP3.LUT R14, R15, R14, RZ, 0x3c, !PT ;  /* 0x0000000e0f0ea212 */ /* 0x000fc800078e3cff */
[----:B------:R-:W-:Y:S01]  /*1e5a0*/  @!P2 LOP3.LUT R15, R15, R14, RZ, 0x3c, !PT ;  /* 0x0000000e0f0fa212 */ /* 0x000fe200078e3cff */
[----:B--2---:R0:W-:Y:S04]  /*1e5b0*/  STL [R1+0x11c8], R24 ;  /* 0x0011c81801007387 */ /* 0x0041e80000100800 */
[----:B------:R1:W2:Y:S04]  /*1e5c0*/  @!P2 LDG.E.U16 R26, desc[UR8][R14.64] ;  /* 0x000000080e1aa981 */ /* 0x0002a8000c1e1500 */
[----:B------:R-:W1:Y:S01]  /*1e5d0*/  LDL R15, [R1+0x280] ;  /* 0x00028000010f7983 */ /* 0x000e620000100800 */
[----:B------:R-:W-:-:S03]  /*1e5e0*/  PRMT R29, RZ, 0x7610, R29 ;  /* 0x00007610ff1d7816 */ /* 0x000fc6000000001d */
[----:B------:R4:W-:Y:S01]  /*1e5f0*/  STL [R1+0xc20], R28 ;  /* 0x000c201c01007387 */ /* 0x0009e20000100800 */
[----:B0-----:R-:W0:Y:S01]  /*1e600*/  S2R R24, SR_TID.X ;  /* 0x0000000000187919 */ /* 0x001e220000002100 */
[----:B-1----:R-:W-:Y:S02]  /*1e610*/  @!P2 IMAD.MOV.U32 R14, RZ, RZ, R15 ;  /* 0x000000ffff0ea224 */ /* 0x002fe400078e000f */
[----:B------:R-:W-:Y:S02]  /*1e620*/  @!P2 IMAD.MOV.U32 R15, RZ, RZ, R28 ;  /* 0x000000ffff0fa224 */ /* 0x000fe400078e001c */
[----:B----4-:R-:W4:Y:S04]  /*1e630*/  LDL.LU R28, [R1+0xb4] ;  /* 0x0000b400011c7983 */ /* 0x010f280000300800 */
[----:B------:R-:W2:Y:S04]  /*1e640*/  @!P2 LDG.E.U16 R29, desc[UR8][R14.64] ;  /* 0x000000080e1da981 */ /* 0x000ea8000c1e1500 */
[----:B------:R-:W3:Y:S01]  /*1e650*/  LDL.LU R15, [R1+0xc8] ;  /* 0x0000c800010f7983 */ /* 0x000ee20000300800 */
[----:B0-----:R-:W-:-:S05]  /*1e660*/  LOP3.LUT R24, R24, 0x3f, RZ, 0xc0, !PT ;  /* 0x0000003f18187812 */ /* 0x001fca00078ec0ff */
[----:B------:R-:W-:-:S05]  /*1e670*/  IMAD.SHL.U32 R24, R24, 0x2, RZ ;  /* 0x0000000218187824 */ /* 0x000fca00078e00ff */
[----:B------:R-:W-:-:S05]  /*1e680*/  LOP3.LUT R24, R24, 0x50, RZ, 0x3c, !PT ;  /* 0x0000005018187812 */ /* 0x000fca00078e3cff */
[----:B---3--:R-:W-:Y:S04]  /*1e690*/  STS.U16 [R24+UR5+0x1d80], R15 ;  /* 0x001d800f18007988 */ /* 0x008fe80008000405 */
[----:B----4-:R-:W-:Y:S04]  /*1e6a0*/  STS.U16 [R24+UR5+0x2500], R28 ;  /* 0x0025001c18007988 */ /* 0x010fe80008000405 */
[----:B------:R0:W-:Y:S04]  /*1e6b0*/  STS.U16 [R24+UR5+0x2580], R22 ;  /* 0x0025801618007988 */ /* 0x0001e80008000405 */
[----:B------:R1:W-:Y:S04]  /*1e6c0*/  STS.U16 [R24+UR5+0x2d00], R20 ;  /* 0x002d001418007988 */ /* 0x0003e80008000405 */
[----:B------:R-:W-:Y:S04]  /*1e6d0*/  STS.U16 [R24+UR5+0x2d80], R18 ;  /* 0x002d801218007988 */ /* 0x000fe80008000405 */
[----:B------:R3:W-:Y:S04]  /*1e6e0*/  STS.U16 [R24+UR5+0x3500], R17 ;  /* 0x0035001118007988 */ /* 0x0007e80008000405 */
[----:B------:R4:W-:Y:S04]  /*1e6f0*/  STS.U16 [R24+UR5+0x3580], R13 ;  /* 0x0035800d18007988 */ /* 0x0009e80008000405 */
[----:B------:R2:W-:Y:S04]  /*1e700*/  STS.U16 [R24+UR5+0x3d00], R12 ;  /* 0x003d000c18007988 */ /* 0x0005e80008000405 */
[----:B------:R2:W-:Y:S04]  /*1e710*/  STS.U16 [R24+UR5+0x3d80], R11 ;  /* 0x003d800b18007988 */ /* 0x0005e80008000405 */
[----:B------:R2:W-:Y:S04]  /*1e720*/  STS.U16 [R24+UR5+0x4500], R10 ;  /* 0x0045000a18007988 */ /* 0x0005e80008000405 */
[----:B------:R2:W-:Y:S04]  /*1e730*/  STS.U16 [R24+UR5+0x4580], R5 ;  /* 0x0045800518007988 */ /* 0x0005e80008000405 */
[----:B0-----:R-:W2:Y:S04]  /*1e740*/  LDL.LU R22, [R1+0xf8] ;  /* 0x0000f80001167983 */ /* 0x001ea80000300800 */
[----:B-1----:R-:W2:Y:S04]  /*1e750*/  LDL.LU R20, [R1+0xf4] ;  /* 0x0000f40001147983 */ /* 0x002ea80000300800 */
[----:B------:R-:W-:Y:S04]  /*1e760*/  STS.U16 [R24+UR5+0x4d00], R2 ;  /* 0x004d000218007988 */ /* 0x000fe80008000405 */
[----:B---3--:R-:W3:Y:S04]  /*1e770*/  LDL.LU R17, [R1+0xe8] ;  /* 0x0000e80001117983 */ /* 0x008ee80000300800 */
[----:B------:R0:W-:Y:S04]  /*1e780*/  STS.U16 [R24+UR5+0x4d80], R16 ;  /* 0x004d801018007988 */ /* 0x0001e80008000405 */
[----:B----4-:R-:W4:Y:S04]  /*1e790*/  LDL.LU R13, [R1+0xe4] ;  /* 0x0000e400010d7983 */ /* 0x010f280000300800 */
[----:B------:R1:W-:Y:S04]  /*1e7a0*/  STS.U16 [R24+UR5+0x5500], R19 ;  /* 0x0055001318007988 */ /* 0x0003e80008000405 */
[----:B--2---:R-:W2:Y:S04]  /*1e7b0*/  LDL.LU R12, [R1+0xd8] ;  /* 0x0000d800010c7983 */ /* 0x004ea80000300800 */
[----:B------:R-:W-:Y:S04]  /*1e7c0*/  STS.U16 [R24+UR5+0x5580], R25 ;  /* 0x0055801918007988 */ /* 0x000fe80008000405 */
[----:B------:R-:W2:Y:S04]  /*1e7d0*/  LDL.LU R11, [R1+0xd4] ;  /* 0x0000d400010b7983 */ /* 0x000ea80000300800 */
[----:B------:R-:W-:Y:S04]  /*1e7e0*/  STS.U16 [R24+UR5+0x5d00], R0 ;  /* 0x005d000018007988 */ /* 0x000fe80008000405 */
[----:B------:R-:W2:Y:S04]  /*1e7f0*/  LDL.LU R10, [R1+0xc4] ;  /* 0x0000c400010a7983 */ /* 0x000ea80000300800 */
[----:B------:R-:W-:Y:S04]  /*1e800*/  STS.U16 [R24+UR5+0x5d80], R27 ;  /* 0x005d801b18007988 */ /* 0x000fe80008000405 */
[----:B------:R-:W2:Y:S04]  /*1e810*/  LDL.LU R5, [R1+0xc0] ;  /* 0x0000c00001057983 */ /* 0x000ea80000300800 */
[----:B------:R-:W-:Y:S04]  /*1e820*/  STS.U16 [R24+UR5+0x6500], R23 ;  /* 0x0065001718007988 */ /* 0x000fe80008000405 */
[----:B0-----:R-:W2:Y:S04]  /*1e830*/  LDL.LU R16, [R1+0xac] ;  /* 0x0000ac0001107983 */ /* 0x001ea80000300800 */
[----:B------:R0:W-:Y:S04]  /*1e840*/  STS.U16 [R24+UR5+0x6580], R21 ;  /* 0x0065801518007988 */ /* 0x0001e80008000405 */
[----:B-1----:R-:W2:Y:S04]  /*1e850*/  LDL.LU R19, [R1+0xa8] ;  /* 0x0000a80001137983 */ /* 0x002ea80000300800 */
[----:B------:R1:W-:Y:S04]  /*1e860*/  STS.U16 [R24+UR5+0x6d00], R3 ;  /* 0x006d000318007988 */ /* 0x0003e80008000405 */
[----:B0-----:R-:W2:Y:S04]  /*1e870*/  LDL.LU R21, [R1+0x4c] ;  /* 0x00004c0001157983 */ /* 0x001ea80000300800 */
[----:B------:R-:W2:Y:S04]  /*1e880*/  LDL.LU R23, [R1+0x48] ;  /* 0x0000480001177983 */ /* 0x000ea80000300800 */
[----:B------:R-:W2:Y:S04]  /*1e890*/  LDL.LU R14, [R1+0x34] ;  /* 0x00003400010e7983 */ /* 0x000ea80000300800 */
[----:B------:R-:W2:Y:S04]  /*1e8a0*/  LDL.LU R15, [R1+0x30] ;  /* 0x00003000010f7983 */ /* 0x000ea80000300800 */
[----:B------:R-:W2:Y:S04]  /*1e8b0*/  LDL.LU R18, [R1+0x1c] ;  /* 0x00001c0001127983 */ /* 0x000ea80000300800 */
[----:B------:R-:W2:Y:S04]  /*1e8c0*/  LDL.LU R2, [R1+0x18] ;  /* 0x0000180001027983 */ /* 0x000ea80000300800 */
[----:B------:R-:W2:Y:S04]  /*1e8d0*/  LDL.LU R25, [R1+0x4] ;  /* 0x0000040001197983 */ /* 0x000ea80000300800 */
[----:B------:R-:W2:Y:S04]  /*1e8e0*/  LDL.LU R27, [R1] ;  /* 0x00000000011b7983 */ /* 0x000ea80000300800 */
[----:B-1----:R-:W2:Y:S04]  /*1e8f0*/  LDL.LU R3, [R1+0x60] ;  /* 0x0000600001037983 */ /* 0x002ea80000300800 */
[----:B------:R0:W-:Y:S04]  /*1e900*/  STS.U16 [R24+UR5+0x6d80], R4 ;  /* 0x006d800418007988 */ /* 0x0001e80008000405 */
[----:B------:R1:W-:Y:S04]  /*1e910*/  STS.U16 [R24+UR5+0x7500], R6 ;  /* 0x0075000618007988 */ /* 0x0003e80008000405 */
[----:B------:R1:W-:Y:S04]  /*1e920*/  STS.U16 [R24+UR5+0x7580], R7 ;  /* 0x0075800718007988 */ /* 0x0003e80008000405 */
[----:B------:R1:W-:Y:S04]  /*1e930*/  STS.U16 [R24+UR5+0x7d00], R8 ;  /* 0x007d000818007988 */ /* 0x0003e80008000405 */
[----:B------:R1:W-:Y:S04]  /*1e940*/  STS.U16 [R24+UR5+0x7d80], R9 ;  /* 0x007d800918007988 */ /* 0x0003e80008000405 */
[----:B0-----:R-:W2:Y:S04]  /*1e950*/  LDL.LU R4, [R1+0x64] ;  /* 0x0000640001047983 */ /* 0x001ea80000300800 */
[----:B-1----:R-:W2:Y:S04]  /*1e960*/  LDL.LU R6, [R1+0x78] ;  /* 0x0000780001067983 */ /* 0x002ea80000300800 */
[----:B------:R-:W2:Y:S04]  /*1e970*/  LDL.LU R7, [R1+0x7c] ;  /* 0x00007c0001077983 */ /* 0x000ea80000300800 */
[----:B------:R-:W2:Y:S04]  /*1e980*/  LDL.LU R8, [R1+0x90] ;  /* 0x0000900001087983 */ /* 0x000ea80000300800 */
[----:B------:R-:W2:Y:S04]  /*1e990*/  LDL.LU R24, [R1+0x11c8] ;  /* 0x0011c80001187983 */ /* 0x000ea80000300800 */
[----:B------:R-:W2:Y:S01]  /*1e9a0*/  LDL.LU R9, [R1+0x94] ;  /* 0x0000940001097983 */ /* 0x000ea20000300800 */
[----:B------:R-:W0:Y:S02]  /*1e9b0*/  S2R R0, SR_TID.X ;  /* 0x0000000000007919 */ /* 0x000e240000002100 */
[----:B0-----:R-:W-:-:S05]  /*1e9c0*/  LOP3.LUT R0, R0, 0x3f, RZ, 0xc0, !PT ;  /* 0x0000003f00007812 */ /* 0x001fca00078ec0ff */
[----:B------:R-:W-:-:S05]  /*1e9d0*/  IMAD.SHL.U32 R28, R0, 0x2, RZ ;  /* 0x00000002001c7824 */ /* 0x000fca00078e00ff */
[----:B------:R-:W-:-:S05]  /*1e9e0*/  LOP3.LUT R28, R28, 0x60, RZ, 0x3c, !PT ;  /* 0x000000601c1c7812 */ /* 0x000fca00078e3cff */
[----:B------:R0:W-:Y:S04]  /*1e9f0*/  STS.U16 [R28+UR5+0x600], R22 ;  /* 0x000600161c007988 */ /* 0x0001e80008000405 */
[----:B------:R1:W-:Y:S04]  /*1ea00*/  STS.U16 [R28+UR5+0x680], R20 ;  /* 0x000680141c007988 */ /* 0x0003e80008000405 */
[----:B---3--:R3:W-:Y:S04]  /*1ea10*/  STS.U16 [R28+UR5+0xe00], R17 ;  /* 0x000e00111c007988 */ /* 0x0087e80008000405 */
[----:B----4-:R4:W-:Y:S04]  /*1ea20*/  STS.U16 [R28+UR5+0xe80], R13 ;  /* 0x000e800d1c007988 */ /* 0x0109e80008000405 */
[----:B--2---:R2:W-:Y:S04]  /*1ea30*/  STS.U16 [R28+UR5+0x1600], R12 ;  /* 0x0016000c1c007988 */ /* 0x0045e80008000405 */
[----:B0-----:R-:W2:Y:S04]  /*1ea40*/  LDL.LU R22, [R1+0x11c4] ;  /* 0x0011c40001167983 */ /* 0x001ea80000300800 */
[----:B-1----:R-:W2:Y:S04]  /*1ea50*/  LDL.LU R20, [R1+0x11c0] ;  /* 0x0011c00001147983 */ /* 0x002ea80000300800 */
[----:B---3--:R-:W3:Y:S04]  /*1ea60*/  LDL.LU R17, [R1+0x11bc] ;  /* 0x0011bc0001117983 */ /* 0x008ee80000300800 */
[----:B------:R0:W-:Y:S04]  /*1ea70*/  STS.U16 [R28+UR5+0x1680], R11 ;  /* 0x0016800b1c007988 */ /* 0x0001e80008000405 */
[----:B----4-:R-:W4:Y:S04]  /*1ea80*/  LDL.LU R13, [R1+0x11b8] ;  /* 0x0011b800010d7983 */ /* 0x010f280000300800 */
[----:B--2---:R-:W2:Y:S04]  /*1ea90*/  LDL.LU R12, [R1+0x11b4] ;  /* 0x0011b400010c7983 */ /* 0x004ea80000300800 */
[----:B------:R1:W-:Y:S04]  /*1eaa0*/  STS.U16 [R28+UR5+0x1e00], R10 ;  /* 0x001e000a1c007988 */ /* 0x0003e80008000405 */
[----:B------:R1:W-:Y:S04]  /*1eab0*/  STS.U16 [R28+UR5+0x1e80], R5 ;  /* 0x001e80051c007988 */ /* 0x0003e80008000405 */
[----:B------:R1:W-:Y:S04]  /*1eac0*/  STS.U16 [R28+UR5+0x2600], R16 ;  /* 0x002600101c007988 */ /* 0x0003e80008000405 */
[----:B------:R1:W-:Y:S04]  /*1ead0*/  STS.U16 [R28+UR5+0x2680], R19 ;  /* 0x002680131c007988 */ /* 0x0003e80008000405 */
[----:B0-----:R-:W3:Y:S04]  /*1eae0*/  LDL.LU R11, [R1+0x11b0] ;  /* 0x0011b000010b7983 */ /* 0x001ee80000300800 */
[----:B-1----:R-:W4:Y:S04]  /*1eaf0*/  LDL.LU R10, [R1+0x11ac] ;  /* 0x0011ac00010a7983 */ /* 0x002f280000300800 */
[----:B------:R-:W2:Y:S04]  /*1eb00*/  LDL.LU R5, [R1+0x11a8] ;  /* 0x0011a80001057983 */ /* 0x000ea80000300800 */
[----:B------:R-:W3:Y:S04]  /*1eb10*/  LDL.LU R16, [R1+0x11a4] ;  /* 0x0011a40001107983 */ /* 0x000ee80000300800 */
[----:B------:R-:W4:Y:S04]  /*1eb20*/  LDL.LU R19, [R1+0x11a0] ;  /* 0x0011a00001137983 */ /* 0x000f280000300800 */
        /* <DEDUP_REMOVED lines=28> */
[----:B------:R-:W-:-:S05]  /*1ecf0*/  IMAD.SHL.U32 R0, R0, 0x2, RZ ;  /* 0x0000000200007824 */ /* 0x000fca00078e00ff */
[----:B------:R-:W-:Y:S01]  /*1ed00*/  LOP3.LUT R0, R0, 0x70, RZ, 0x3c, !PT ;  /* 0x0000007000007812 */ /* 0x000fe200078e3cff */
[----:B----4-:R0:W-:Y:S04]  /*1ed10*/  STS.U16 [R28+UR5+0x6600], R19 ;  /* 0x006600131c007988 */ /* 0x0101e80008000405 */
[----:B---3--:R1:W-:Y:S04]  /*1ed20*/  STS.U16 [R28+UR5+0x6680], R16 ;  /* 0x006680101c007988 */ /* 0x0083e80008000405 */
[----:B--2---:R2:W-:Y:S04]  /*1ed30*/  STS.U16 [R28+UR5+0x6e00], R5 ;  /* 0x006e00051c007988 */ /* 0x0045e80008000405 */
[----:B------:R3:W-:Y:S04]  /*1ed40*/  STS.U16 [R28+UR5+0x6e80], R10 ;  /* 0x006e800a1c007988 */ /* 0x0007e80008000405 */
[----:B------:R4:W-:Y:S04]  /*1ed50*/  STS.U16 [R28+UR5+0x7600], R11 ;  /* 0x0076000b1c007988 */ /* 0x0009e80008000405 */
[----:B------:R4:W-:Y:S04]  /*1ed60*/  STS.U16 [R28+UR5+0x7680], R12 ;  /* 0x0076800c1c007988 */ /* 0x0009e80008000405 */
[----:B0-----:R-:W4:Y:S04]  /*1ed70*/  LDL.LU R19, [R1+0x88] ;  /* 0x0000880001137983 */ /* 0x001f280000300800 */
[----:B-1----:R-:W4:Y:S04]  /*1ed80*/  LDL.LU R16, [R1+0x8c] ;  /* 0x00008c0001107983 */ /* 0x002f280000300800 */
[----:B--2---:R-:W2:Y:S04]  /*1ed90*/  LDL.LU R5, [R1+0xa0] ;  /* 0x0000a00001057983 */ /* 0x004ea80000300800 */
[----:B---3--:R-:W3:Y:S04]  /*1eda0*/  LDL.LU R10, [R1+0xa4] ;  /* 0x0000a400010a7983 */ /* 0x008ee80000300800 */
[----:B----4-:R-:W4:Y:S04]  /*1edb0*/  LDL.LU R11, [R1+0xb8] ;  /* 0x0000b800010b7983 */ /* 0x010f280000300800 */
[----:B------:R-:W2:Y:S04]  /*1edc0*/  LDL.LU R12, [R1+0xbc] ;  /* 0x0000bc00010c7983 */ /* 0x000ea80000300800 */
[----:B------:R0:W-:Y:S04]  /*1edd0*/  STS.U16 [R28+UR5+0x7e00], R13 ;  /* 0x007e000d1c007988 */ /* 0x0001e80008000405 */
[----:B------:R1:W-:Y:S04]  /*1ede0*/  STS.U16 [R28+UR5+0x7e80], R17 ;  /* 0x007e80111c007988 */ /* 0x0003e80008000405 */
[----:B0-----:R-:W3:Y:S04]  /*1edf0*/  LDL.LU R13, [R1+0xcc] ;  /* 0x0000cc00010d7983 */ /* 0x001ee80000300800 */
[----:B-1----:R-:W4:Y:S04]  /*1ee00*/  LDL.LU R17, [R1+0xd0] ;  /* 0x0000d00001117983 */ /* 0x002f280000300800 */
[----:B------:R-:W2:Y:S04]  /*1ee10*/  LDL.LU R28, [R1+0x1f8] ;  /* 0x0001f800011c7983 */ /* 0x000ea80000300800 */
        /* <DEDUP_REMOVED lines=8> */
[----:B----4-:R-:W-:Y:S04]  /*1eea0*/  STS.U16 [R0+UR5+0x1700], R17 ;  /* 0x0017001100007988 */ /* 0x010fe80008000405 */
[----:B---3--:R-:W-:Y:S04]  /*1eeb0*/  STS.U16 [R0+UR5+0x1780], R13 ;  /* 0x0017800d00007988 */ /* 0x008fe80008000405 */
[----:B--2---:R-:W-:Y:S04]  /*1eec0*/  STS.U16 [R0+UR5+0x1f00], R12 ;  /* 0x001f000c00007988 */ /* 0x004fe80008000405 */
        /* <DEDUP_REMOVED lines=24> */
[----:B------:R1:W-:Y:S01]  /*1f050*/  STS.U16 [R0+UR5+0x7f80], R29 ;  /* 0x007f801d00007988 */ /* 0x0003e20008000405 */
[----:B0-----:R-:W0:Y:S01]  /*1f060*/  S2R R14, SR_TID.X ;  /* 0x00000000000e7919 */ /* 0x001e220000002100 */
[----:B------:R-:W-:Y:S06]  /*1f070*/  BAR.SYNC.DEFER_BLOCKING 0x0 ;  /* 0x0000000000007b1d */ /* 0x000fec0000010000 */
[----:B-1----:R-:W2:Y:S01]  /*1f080*/  LDL R0, [R1+0xc10] ;  /* 0x000c100001007983 */ /* 0x002ea20000100800 */
[C---:B0-----:R-:W-:Y:S01]  /*1f090*/  LOP3.LUT R3, R14.reuse, 0x7, RZ, 0xc0, !PT ;  /* 0x000000070e037812 */ /* 0x041fe200078ec0ff */
[----:B------:R-:W-:-:S04]  /*1f0a0*/  IMAD.SHL.U32 R28, R14, 0x2, RZ ;  /* 0x000000020e1c7824 */ /* 0x000fc800078e00ff */
[----:B------:R-:W-:Y:S01]  /*1f0b0*/  IMAD R3, R3, 0x110, RZ ;  /* 0x0000011003037824 */ /* 0x000fe200078e02ff */
[----:B------:R-:W-:-:S04]  /*1f0c0*/  SHF.L.U32 R15, R14, 0x6, RZ ;  /* 0x000000060e0f7819 */ /* 0x000fc800000006ff */
[----:B------:R-:W-:-:S04]  /*1f0d0*/  LOP3.LUT R3, R3, 0x30, R28, 0x78, !PT ;  /* 0x0000003003037812 */ /* 0x000fc800078e781c */
[----:B------:R-:W-:-:S05]  /*1f0e0*/  LOP3.LUT R3, R3, 0x800, R15, 0xf8, !PT ;  /* 0x0000080003037812 */ /* 0x000fca00078ef80f */
[----:B------:R-:W-:Y:S04]  /*1f0f0*/  LDSM.16.M88.4 R12, [R3+UR5+0x1000] ;  /* 0x00100005030c783b */ /* 0x000fe80008000200 */
[----:B------:R-:W-:Y:S04]  /*1f100*/  LDSM.16.M88.4 R24, [R3+UR5] ;  /* 0x000000050318783b */ /* 0x000fe80008000200 */
[----:B------:R-:W-:Y:S04]  /*1f110*/  LDSM.16.M88.4 R20, [R3+UR5+0x3000] ;  /* 0x003000050314783b */ /* 0x000fe80008000200 */
[----:B------:R-:W0:Y:S04]  /*1f120*/  LDSM.16.M88.4 R4, [R3+UR5+0x4000] ;  /* 0x004000050304783b */ /* 0x000e280008000200 */
[----:B------:R-:W-:Y:S01]  /*1f130*/  LDSM.16.M88.4 R16, [R3+UR5+0x2000] ;  /* 0x002000050310783b */ /* 0x000fe20008000200 */
[----:B0-----:R-:W-:-:S03]  /*1f140*/  IMAD.MOV.U32 R2, RZ, RZ, R5 ;  /* 0x000000ffff027224 */ /* 0x001fc600078e0005 */
[----:B--2---:R0:W-:Y:S04]  /*1f150*/  STL [R1+0x1180], R0 ;  /* 0x0011800001007387 */ /* 0x0041e80000100800 */
[----:B------:R-:W2:Y:S04]  /*1f160*/  LDL R29, [R1+0x1f4] ;  /* 0x0001f400011d7983 */ /* 0x000ea80000100800 */
[----:B------:R-:W-:Y:S04]  /*1f170*/  STL [R1+0x118c], R12 ;  /* 0x00118c0c01007387 */ /* 0x000fe80000100800 */
[----:B------:R-:W-:Y:S04]  /*1f180*/  STL [R1+0x1188], R13 ;  /* 0x0011880d01007387 */ /* 0x000fe80000100800 */
[----:B------:R-:W-:Y:S04]  /*1f190*/  STL.64 [R1+0x28], R26 ;  /* 0x0000281a01007387 */ /* 0x000fe80000100a00 */
[----:B------:R-:W-:Y:S04]  /*1f1a0*/  STL [R1+0x1184], R21 ;  /* 0x0011841501007387 */ /* 0x000fe80000100800 */
[----:B------:R-:W-:Y:S01]  /*1f1b0*/  STL.64 [R1+0x68], R6 ;  /* 0x0000680601007387 */ /* 0x000fe20000100a00 */
[----:B0-----:R-:W-:-:S03]  /*1f1c0*/  IMAD.MOV.U32 R0, RZ, RZ, R4 ;  /* 0x000000ffff007224 */ /* 0x001fc600078e0004 */
[----:B------:R-:W0:Y:S04]  /*1f1d0*/  LDSM.16.M88.4 R4, [R3+UR5+0x5000] ;  /* 0x005000050304783b */ /* 0x000e280008000200 */
[----:B------:R1:W-:Y:S01]  /*1f1e0*/  STL.64 [R1+0x18], R14 ;  /* 0x0000180e01007387 */ /* 0x0003e20000100a00 */
[----:B0-----:R-:W-:-:S03]  /*1f1f0*/  IMAD.MOV.U32 R21, RZ, RZ, R4 ;  /* 0x000000ffff157224 */ /* 0x001fc600078e0004 */
[----:B------:R-:W-:Y:S01]  /*1f200*/  STL.64 [R1+0x98], R6 ;  /* 0x0000980601007387 */ /* 0x000fe20000100a00 */
[----:B-1----:R-:W-:-:S03]  /*1f210*/  IMAD.MOV.U32 R14, RZ, RZ, R5 ;  /* 0x000000ffff0e7224 */ /* 0x002fc600078e0005 */
[----:B------:R-:W0:Y:S04]  /*1f220*/  LDSM.16.M88.4 R4, [R3+UR5+0x6000] ;  /* 0x006000050304783b */ /* 0x000e280008000200 */
[----:B------:R-:W-:Y:S04]  /*1f230*/  STL.64 [R1+0x8], R18 ;  /* 0x0000081201007387 */ /* 0x000fe80000100a00 */
[----:B------:R-:W-:Y:S01]  /*1f240*/  STL.64 [R1+0x1178], R16 ;  /* 0x0011781001007387 */ /* 0x000fe20000100a00 */
[----:B0-----:R-:W-:-:S03]  /*1f250*/  IMAD.MOV.U32 R12, RZ, RZ, R4 ;  /* 0x000000ffff0c7224 */ /* 0x001fc600078e0004 */
[----:B------:R-:W-:Y:S01]  /*1f260*/  STL.64 [R1+0xc8], R6 ;  /* 0x0000c80601007387 */ /* 0x000fe20000100a00 */
[----:B------:R-:W-:-:S03]  /*1f270*/  IMAD.MOV.U32 R13, RZ, RZ, R5 ;  /* 0x000000ffff0d7224 */ /* 0x000fc600078e0005 */
[----:B------:R-:W0:Y:S01]  /*1f280*/  LDSM.16.M88.4 R4, [R3+UR5+0x7000] ;  /* 0x007000050304783b */ /* 0x000e220008000200 */
[----:B------:R-:W-:-:S03]  /*1f290*/  IMAD.MOV.U32 R15, RZ, RZ, R2 ;  /* 0x000000ffff0f7224 */ /* 0x000fc600078e0002 */
[----:B------:R-:W-:Y:S01]  /*1f2a0*/  STL.64 [R1+0x48], R22 ;  /* 0x0000481601007387 */ /* 0x000fe20000100a00 */
[----:B0-----:R-:W-:-:S03]  /*1f2b0*/  IMAD.MOV.U32 R28, RZ, RZ, R6 ;  /* 0x000000ffff1c7224 */ /* 0x001fc600078e0006 */
[----:B------:R-:W-:Y:S01]  /*1f2c0*/  STL.64 [R1+0xd0], R4 ;  /* 0x0000d00401007387 */ /* 0x000fe20000100a00 */
[----:B------:R-:W-:-:S03]  /*1f2d0*/  IMAD.MOV.U32 R2, RZ, RZ, R7 ;  /* 0x000000ffff027224 */ /* 0x000fc600078e0007 */
[----:B------:R-:W3:Y:S04]  /*1f2e0*/  LDL.LU.64 R16, [R1+0x240] ;  /* 0x0002400001107983 */ /* 0x000ee80000300a00 */
[----:B------:R-:W3:Y:S04]  /*1f2f0*/  LDL.LU.64 R18, [R1+0x248] ;  /* 0x0002480001127983 */ /* 0x000ee80000300a00 */
[----:B------:R-:W-:Y:S04]  /*1f300*/  STL [R1+0x1060], R3 ;  /* 0x0010600301007387 */ /* 0x000fe80000100800 */
[----:B--2---:R-:W0:Y:S04]  /*1f310*/  LDSM.16.MT88.4 R4, [R29+0x8200] ;  /* 0x008200001d04783b */ /* 0x004e280000004200 */
[----:B------:R-:W1:Y:S04]  /*1f320*/  LDSM.16.MT88.4 R8, [R29+0x8000] ;  /* 0x008000001d08783b */ /* 0x000e680000004200 */
[----:B0-----:R-:W-:Y:S04]  /*1f330*/  STL.64 [R1+0x1118], R6 ;  /* 0x0011180601007387 */ /* 0x001fe80000100a00 */
[----:B------:R0:W-:Y:S04]  /*1f340*/  STL.64 [R1+0x1110], R4 ;  /* 0x0011100401007387 */ /* 0x0001e80000100a00 */
[----:B0-----:R-:W1:Y:S04]  /*1f350*/  LDL.LU.64 R4, [R1+0x270] ;  /* 0x0002700001047983 */ /* 0x001e680000300a00 */
[----:B------:R-:W1:Y:S02]  /*1f360*/  LDL.LU.64 R6, [R1+0x278] ;  /* 0x0002780001067983 */ /* 0x000e640000300a00 */
[----:B-1----:R-:W-:Y:S02]  /*1f370*/  HMMA.16816.F32.BF16 R24, R8, R24, R4 ;  /* 0x000000180818723c */ /* 0x002fe40000041804 */
[----:B------:R-:W2:Y:S04]  /*1f380*/  LDL.LU.64 R4, [R1+0x210] ;  /* 0x0002100001047983 */ /* 0x000ea80000300a00 */
[----:B------:R-:W2:-:S15]  /*1f390*/  LDL.LU.64 R6, [R1+0x218] ;  /* 0x0002180001067983 */ /* 0x000e9e0000300a00 */
[----:B------:R-:W-:-:S02]  /*1f3a0*/  NOP ;  /* 0x0000000000007918 */ /* 0x000fc40000000000 */
[----:B------:R-:W-:Y:S04]  /*1f3b0*/  STL.64 [R1+0x1128], R26 ;  /* 0x0011281a01007387 */ /* 0x000fe80000100a00 */
[----:B------:R0:W-:Y:S02]  /*1f3c0*/  STL.64 [R1+0x1120], R24 ;  /* 0x0011201801007387 */ /* 0x0001e40000100a00 */
[----:B0-----:R-:W-:Y:S02]  /*1f3d0*/  IMAD.MOV.U32 R24, RZ, RZ, R12 ;  /* 0x000000ffff187224 */ /* 0x001fe400078e000c */
[----:B------:R-:W-:Y:S01]  /*1f3e0*/  IMAD.MOV.U32 R25, RZ, RZ, R13 ;  /* 0x000000ffff197224 */ /* 0x000fe200078e000d */
[----:B------:R-:W3:Y:S04]  /*1f3f0*/  LDL.LU R12, [R1+0x118c] ;  /* 0x00118c00010c7983 */ /* 0x000ee80000300800 */
[----:B------:R-:W3:Y:S04]  /*1f400*/  LDL.LU R13, [R1+0x1188] ;  /* 0x00118800010d7983 */ /* 0x000ee80000300800 */
[----:B------:R0:W-:Y:S02]  /*1f410*/  STL.64 [R1+0x1140], R24 ;  /* 0x0011401801007387 */ /* 0x0001e40000100a00 */
[----:B0-----:R-:W-:-:S02]  /*1f420*/  IMAD.MOV.U32 R24, RZ, RZ, R21 ;  /* 0x000000ffff187224 */ /* 0x001fc400078e0015 */
[----:B------:R-:W-:Y:S01]  /*1f430*/  IMAD.MOV.U32 R25, RZ, RZ, R14 ;  /* 0x000000ffff197224 */ /* 0x000fe200078e000e */
[----:B------:R-:W2:Y:S04]  /*1f440*/  LDL.LU R21, [R1+0x1184] ;  /* 0x0011840001157983 */ /* 0x000ea80000300800 */
[----:B------:R0:W-:Y:S02]  /*1f450*/  STL.64 [R1+0x1158], R24 ;  /* 0x0011581801007387 */ /* 0x0001e40000100a00 */
[----:B0-----:R-:W-:Y:S02]  /*1f460*/  IMAD.MOV.U32 R24, RZ, RZ, R0 ;  /* 0x000000ffff187224 */ /* 0x001fe400078e0000 */
[----:B------:R-:W-:Y:S01]  /*1f470*/  IMAD.MOV.U32 R25, RZ, RZ, R15 ;  /* 0x000000ffff197224 */ /* 0x000fe200078e000f */
[----:B------:R-:W4:Y:S04]  /*1f480*/  LDL.LU R0, [R1+0x1180] ;  /* 0x0011800001007983 */ /* 0x000f280000300800 */
[----:B------:R0:W-:Y:S04]  /*1f490*/  STL.64 [R1+0x1170], R24 ;  /* 0x0011701801007387 */ /* 0x0001e80000100a00 */
[----:B0-----:R-:W2:Y:S04]  /*1f4a0*/  LDL.LU.64 R24, [R1+0x220] ;  /* 0x0002200001187983 */ /* 0x001ea80000300a00 */
[----:B------:R-:W2:Y:S01]  /*1f4b0*/  LDL.LU.64 R26, [R1+0x228] ;  /* 0x00022800011a7983 */ /* 0x000ea20000300a00 */
[----:B---3--:R-:W-:Y:S03]  /*1f4c0*/  HMMA.16816.F32.BF16 R12, R8, R12, R16 ;  /* 0x0000000c080c723c */ /* 0x008fe60000041810 */
[----:B------:R-:W2:-:S15]  /*1f4d0*/  LDL.LU.64 R16, [R1+0x1178] ;  /* 0x0011780001107983 */ /* 0x000e9e0000300a00 */
[----:B------:R-:W-:-:S05]  /*1f4e0*/  NOP ;  /* 0x0000000000007918 */ /* 0x000fca0000000000 */
[----:B------:R-:W-:Y:S04]  /*1f4f0*/  STL.64 [R1+0x1138], R14 ;  /* 0x0011380e01007387 */ /* 0x000fe80000100a00 */
[----:B------:R-:W-:Y:S01]  /*1f500*/  STL.64 [R1+0x1130], R12 ;  /* 0x0011300c01007387 */ /* 0x000fe20000100a00 */
[C---:B--2---:R-:W-:Y:S06]  /*1f510*/  HMMA.16816.F32.BF16 R16, R8.reuse, R16, R24 ;  /* 0x000000100810723c */ /* 0x044fec0000041818 */
[----:B------:R-:W-:Y:S01]  /*1f520*/  HMMA.16816.F32.BF16 R4, R8, R20, R4 ;  /* 0x000000140804723c */ /* 0x000fe20000041804 */
[----:B------:R-:W-:Y:S04]  /*1f530*/  LDSM.16.MT88.4 R20, [R29+0x8400] ;  /* 0x008400001d14783b */ /* 0x000fe80000004200 */
[----:B----4-:R-:W0:-:S12]  /*1f540*/  LDSM.16.M88.4 R24, [R0+UR5] ;  /* 0x000000050018783b */ /* 0x010e180008000200 */
[----:B------:R-:W-:Y:S04]  /*1f550*/  STL.64 [R1+0x1150], R18 ;  /* 0x0011501201007387 */ /* 0x000fe80000100a00 */
[----:B------:R1:W-:Y:S04]  /*1f560*/  STL.64 [R1+0x1148], R16 ;  /* 0x0011481001007387 */ /* 0x0003e80000100a00 */
[----:B-1----:R-:W2:Y:S04]  /*1f570*/  LDL.LU.64 R16, [R1+0x250] ;  /* 0x0002500001107983 */ /* 0x002ea80000300a00 */
[----:B------:R-:W3:Y:S04]  /*1f580*/  LDL.LU.64 R18, [R1+0x258] ;  /* 0x0002580001127983 */ /* 0x000ee80000300a00 */
[----:B------:R-:W-:Y:S04]  /*1f590*/  STL.64 [R1+0x30], R4 ;  /* 0x0000300401007387 */ /* 0x000fe80000100a00 */
[----:B------:R-:W-:Y:S01]  /*1f5a0*/  STL.64 [R1+0x38], R6 ;  /* 0x0000380601007387 */ /* 0x000fe20000100a00 */
[----:B0-----:R-:W-:-:S03]  /*1f5b0*/  IMAD.MOV.U32 R3, RZ, RZ, R25 ;  /* 0x000000ffff037224 */ /* 0x001fc600078e0019 */
[----:B---3--:R-:W-:Y:S04]  /*1f5c0*/  STL.64 [R1+0x1168], R18 ;  /* 0x0011681201007387 */ /* 0x008fe80000100a00 */
[----:B--2---:R0:W-:Y:S04]  /*1f5d0*/  STL.64 [R1+0x1160], R16 ;  /* 0x0011601001007387 */ /* 0x0041e80000100a00 */
[----:B0-----:R-:W2:Y:S04]  /*1f5e0*/  LDL.LU.64 R16, [R1+0x260] ;  /* 0x0002600001107983 */ /* 0x001ea80000300a00 */
[----:B------:R-:W2:Y:S04]  /*1f5f0*/  LDL.LU.64 R18, [R1+0x268] ;  /* 0x0002680001127983 */ /* 0x000ea80000300a00 */
[----:B------:R-:W3:Y:S04]  /*1f600*/  LDL.LU.64 R12, [R1+0x230] ;  /* 0x00023000010c7983 */ /* 0x000ee80000300a00 */
[----:B------:R-:W3:Y:S04]  /*1f610*/  LDL.LU.64 R14, [R1+0x238] ;  /* 0x00023800010e7983 */ /* 0x000ee80000300a00 */
[----:B------:R-:W4:Y:S04]  /*1f620*/  LDL.LU.64 R4, [R1+0x200] ;  /* 0x0002000001047983 */ /* 0x000f280000300a00 */
[----:B------:R-:W4:Y:S04]  /*1f630*/  LDL.LU.64 R6, [R1+0x208] ;  /* 0x0002080001067983 */ /* 0x000f280000300a00 */
[----:B------:R-:W-:Y:S04]  /*1f640*/  STL [R1+0x10f4], R29 ;  /* 0x0010f41d01007387 */ /* 0x000fe80000100800 */
[----:B------:R-:W-:Y:S04]  /*1f650*/  STL.64 [R1+0x10b8], R22 ;  /* 0x0010b81601007387 */ /* 0x000fe80000100a00 */
[----:B------:R0:W-:Y:S04]  /*1f660*/  STL.64 [R1+0x10b0], R20 ;  /* 0x0010b01401007387 */ /* 0x0001e80000100a00 */
[----:B0-----:R-:W4:Y:S04]  /*1f670*/  LDL.LU R20, [R1+0xd0] ;  /* 0x0000d00001147983 */ /* 0x001f280000300800 */
[----:B------:R-:W4:Y:S04]  /*1f680*/  LDL.LU R21, [R1+0xd4] ;  /* 0x0000d40001157983 */ /* 0x000f280000300800 */
[----:B------:R-:W-:Y:S04]  /*1f690*/  STL [R1+0x100], R24 ;  /* 0x0001001801007387 */ /* 0x000fe80000100800 */
[----:B------:R-:W-:Y:S04]  /*1f6a0*/  STL.64 [R1+0x108], R26 ;  /* 0x0001081a01007387 */ /* 0x000fe80000100a00 */
[----:B------:R-:W0:Y:S04]  /*1f6b0*/  LDSM.16.M88.4 R24, [R0+UR5+0x1000] ;  /* 0x001000050018783b */ /* 0x000e280008000200 */
[----:B0-----:R-:W-:Y:S04]  /*1f6c0*/  STL.64 [R1+0x120], R24 ;  /* 0x0001201801007387 */ /* 0x001fe80000100a00 */
[----:B------:R-:W-:Y:S04]  /*1f6d0*/  STL.64 [R1+0x128], R26 ;  /* 0x0001281a01007387 */ /* 0x000fe80000100a00 */
[----:B------:R-:W0:Y:S04]  /*1f6e0*/  LDSM.16.M88.4 R24, [R0+UR5+0x2000] ;  /* 0x002000050018783b */ /* 0x000e280008000200 */
[----:B0-----:R0:W-:Y:S04]  /*1f6f0*/  STL.64 [R1+0x130], R24 ;  /* 0x0001301801007387 */ /* 0x0011e80000100a00 */
[----:B------:R2:W-:Y:S04]  /*1f700*/  STL.64 [R1+0x138], R26 ;  /* 0x0001381a01007387 */ /* 0x0005e80000100a00 */
[----:B0-----:R-:W2:Y:S01]  /*1f710*/  LDL.LU.64 R24, [R1+0x1170] ;  /* 0x0011700001187983 */ /* 0x001ea20000300a00 */
[----:B------:R-:W-:-:S02]  /*1f720*/  IMAD.MOV.U32 R22, RZ, RZ, R28 ;  /* 0x000000ffff167224 */ /* 0x000fc400078e001c */
[----:B------:R-:W-:Y:S01]  /*1f730*/  IMAD.MOV.U32 R23, RZ, RZ, R2 ;  /* 0x000000ffff177224 */ /* 0x000fe200078e0002 */
[----:B--2---:R-:W-:Y:S01]  /*1f740*/  HMMA.16816.F32.BF16 R24, R8, R24, R16 ;  /* 0x000000180818723c */ /* 0x004fe20000041810 */
[----:B------:R-:W2:Y:S04]  /*1f750*/  LDL.LU.64 R18, [R1+0x1168] ;  /* 0x0011680001127983 */ /* 0x000ea80000300a00 */
[----:B------:R-:W2:-:S15]  /*1f760*/  LDL.LU.64 R16, [R1+0x1160] ;  /* 0x0011600001107983 */ /* 0x000e9e0000300a00 */
[----:B------:R-:W-:-:S03]  /*1f770*/  NOP ;  /* 0x0000000000007918 */ /* 0x000fc60000000000 */
[----:B------:R-:W-:Y:S01]  /*1f780*/  STL.64 [R1+0x50], R24 ;  /* 0x0000501801007387 */ /* 0x000fe20000100a00 */
[----:B------:R-:W-:Y:S02]  /*1f790*/  IMAD.MOV.U32 R28, RZ, RZ, R26 ;  /* 0x000000ffff1c7224 */ /* 0x000fe400078e001a */
[----:B------:R-:W-:Y:S02]  /*1f7a0*/  IMAD.MOV.U32 R2, RZ, RZ, R27 ;  /* 0x000000ffff027224 */ /* 0x000fe400078e001b */
[----:B------:R-:W0:Y:S04]  /*1f7b0*/  LDSM.16.M88.4 R24, [R0+UR5+0x3000] ;  /* 0x003000050018783b */ /* 0x000e280008000200 */
[----:B------:R-:W-:Y:S04]  /*1f7c0*/  STL [R1+0x1108], R2 ;  /* 0x0011080201007387 */ /* 0x000fe80000100800 */
[----:B------:R-:W-:Y:S04]  /*1f7d0*/  STL [R1+0x10f0], R28 ;  /* 0x0010f01c01007387 */ /* 0x000fe80000100800 */
[----:B0-----:R0:W-:Y:S04]  /*1f7e0*/  STL.64 [R1+0x140], R24 ;  /* 0x0001401801007387 */ /* 0x0011e80000100a00 */
[----:B------:R2:W-:Y:S04]  /*1f7f0*/  STL.64 [R1+0x148], R26 ;  /* 0x0001481a01007387 */ /* 0x0005e80000100a00 */
[----:B0-----:R-:W2:Y:S02]  /*1f800*/  LDL.LU.64 R24, [R1+0x1158] ;  /* 0x0011580001187983 */ /* 0x001ea40000300a00 */
[----:B--2---:R-:W-:Y:S02]  /*1f810*/  HMMA.16816.F32.BF16 R24, R8, R24, R16 ;  /* 0x000000180818723c */ /* 0x004fe40000041810 */
[----:B------:R-:W2:Y:S04]  /*1f820*/  LDL.LU.64 R18, [R1+0x1150] ;  /* 0x0011500001127983 */ /* 0x000ea80000300a00 */
[----:B------:R-:W2:-:S15]  /*1f830*/  LDL.LU.64 R16, [R1+0x1148] ;  /* 0x0011480001107983 */ /* 0x000e9e0000300a00 */
[----:B------:R-:W-:-:S02]  /*1f840*/  NOP ;  /* 0x0000000000007918 */ /* 0x000fc40000000000 */
[----:B------:R0:W-:Y:S04]  /*1f850*/  STL.64 [R1+0x80], R24 ;  /* 0x0000801801007387 */ /* 0x0001e80000100a00 */
[----:B------:R3:W-:Y:S04]  /*1f860*/  STL.64 [R1+0x88], R26 ;  /* 0x0000881a01007387 */ /* 0x0007e80000100a00 */
[----:B0-----:R-:W3:Y:S02]  /*1f870*/  LDL.LU.64 R24, [R1+0x1140] ;  /* 0x0011400001187983 */ /* 0x001ee40000300a00 */
[C---:B---3--:R-:W-:Y:S06]  /*1f880*/  HMMA.16816.F32.BF16 R24, R8.reuse, R24, R12 ;  /* 0x000000180818723c */ /* 0x048fec000004180c */
[----:B----4-:R-:W-:Y:S01]  /*1f890*/  HMMA.16816.F32.BF16 R8, R8, R20, R4 ;  /* 0x000000140808723c */ /* 0x010fe20000041804 */
[----:B------:R-:W3:Y:S04]  /*1f8a0*/  LDL.LU.64 R14, [R1+0x1138] ;  /* 0x00113800010e7983 */ /* 0x000ee80000300a00 */
[----:B------:R-:W3:-:S12]  /*1f8b0*/  LDL.LU.64 R12, [R1+0x1130] ;  /* 0x00113000010c7983 */ /* 0x000ed80000300a00 */
[----:B------:R-:W-:Y:S04]  /*1f8c0*/  STL.64 [R1+0xb0], R24 ;  /* 0x0000b01801007387 */ /* 0x000fe80000100a00 */
[----:B------:R0:W-:Y:S03]  /*1f8d0*/  STL.64 [R1+0xb8], R26 ;  /* 0x0000b81a01007387 */ /* 0x0001e60000100a00 */
[----:B------:R-:W-:Y:S01]  /*1f8e0*/  IMAD.MOV.U32 R2, RZ, RZ, R11 ;  /* 0x000000ffff027224 */ /* 0x000fe200078e000b */
[----:B0-----:R-:W4:Y:S04]  /*1f8f0*/  LDL.LU.64 R26, [R1+0x1128] ;  /* 0x00112800011a7983 */ /* 0x001f280000300a00 */
[----:B------:R-:W4:Y:S04]  /*1f900*/  LDL.LU.64 R24, [R1+0x1120] ;  /* 0x0011200001187983 */ /* 0x000f280000300a00 */
[----:B------:R-:W4:Y:S04]  /*1f910*/  LDL.LU.64 R6, [R1+0x1118] ;  /* 0x0011180001067983 */ /* 0x000f280000300a00 */
[----:B------:R-:W4:Y:S04]  /*1f920*/  LDL.LU.64 R4, [R1+0x1110] ;  /* 0x0011100001047983 */ /* 0x000f280000300a00 */
[----:B------:R-:W-:Y:S04]  /*1f930*/  STL.64 [R1+0xa0], R8 ;  /* 0x0000a00801007387 */ /* 0x000fe80000100a00 */
[----:B------:R0:W-:Y:S04]  /*1f940*/  STL [R1+0xa8], R10 ;  /* 0x0000a80a01007387 */ /* 0x0001e80000100800 */
[----:B0-----:R-:W4:Y:S04]  /*1f950*/  LDL.LU R10, [R1+0x28] ;  /* 0x00002800010a7983 */ /* 0x001f280000300800 */
[----:B------:R-:W4:Y:S04]  /*1f960*/  LDL.LU R11, [R1+0x2c] ;  /* 0x00002c00010b7983 */ /* 0x000f280000300800 */
[----:B------:R0:W-:Y:S04]  /*1f970*/  STL.64 [R1+0x10c8], R22 ;  /* 0x0010c81601007387 */ /* 0x0001e80000100a00 */
[----:B0-----:R-:W2:Y:S04]  /*1f980*/  LDL.LU R22, [R1+0x48] ;  /* 0x0000480001167983 */ /* 0x001ea80000300800 */
[----:B------:R-:W2:Y:S01]  /*1f990*/  LDL.LU R23, [R1+0x4c] ;  /* 0x00004c0001177983 */ /* 0x000ea20000300800 */
[----:B----4-:R-:W-:-:S15]  /*1f9a0*/  HMMA.16816.F32.BF16 R24, R4, R10, R24 ;  /* 0x0000000a0418723c */ /* 0x010fde0000041818 */
[----:B------:R-:W-:-:S09]  /*1f9b0*/  NOP ;  /* 0x0000000000007918 */ /* 0x000fd20000000000 */
[----:B------:R-:W-:Y:S02]  /*1f9c0*/  IMAD.MOV.U32 R9, RZ, RZ, R26 ;  /* 0x000000ffff097224 */ /* 0x000fe400078e001a */
[----:B------:R-:W-:Y:S01]  /*1f9d0*/  IMAD.MOV.U32 R8, RZ, RZ, R27 ;  /* 0x000000ffff087224 */ /* 0x000fe200078e001b */
[----:B------:R-:W3:Y:S04]  /*1f9e0*/  LDL.LU R26, [R1+0x18] ;  /* 0x00001800011a7983 */ /* 0x000ee80000300800 */
[----:B------:R-:W3:Y:S01]  /*1f9f0*/  LDL.LU R27, [R1+0x1c] ;  /* 0x00001c00011b7983 */ /* 0x000ee20000300800 */
[----:B------:R-:W-:Y:S02]  /*1fa00*/  IMAD.MOV.U32 R11, RZ, RZ, R24 ;  /* 0x000000ffff0b7224 */ /* 0x000fe400078e0018 */
[----:B------:R-:W-:-:S05]  /*1fa10*/  IMAD.MOV.U32 R10, RZ, RZ, R25 ;  /* 0x000000ffff0a7224 */ /* 0x000fca00078e0019 */
[----:B------:R-:W-:Y:S04]  /*1fa20*/  STL.64 [R1+0x1100], R10 ;  /* 0x0011000a01007387 */ /* 0x000fe80000100a00 */
[----:B------:R0:W-:Y:S04]  /*1fa30*/  STL.64 [R1+0x10f8], R8 ;  /* 0x0010f80801007387 */ /* 0x0001e80000100a00 */
[----:B0-----:R-:W4:Y:S04]  /*1fa40*/  LDL.LU R8, [R1+0x30] ;  /* 0x0000300001087983 */ /* 0x001f280000300800 */
[----:B------:R-:W4:Y:S04]  /*1fa50*/  LDL.LU R9, [R1+0x34] ;  /* 0x0000340001097983 */ /* 0x000f280000300800 */
[----:B------:R-:W4:Y:S04]  /*1fa60*/  LDL.LU R10, [R1+0x38] ;  /* 0x00003800010a7983 */ /* 0x000f280000300800 */
[----:B------:R-:W4:Y:S01]  /*1fa70*/  LDL.LU R11, [R1+0x3c] ;  /* 0x00003c00010b7983 */ /* 0x000f220000300800 */
[----:B---3--:R-:W-:-:S15]  /*1fa80*/  HMMA.16816.F32.BF16 R12, R4, R26, R12 ;  /* 0x0000001a040c723c */ /* 0x008fde000004180c */
[----:B------:R-:W-:-:S09]  /*1fa90*/  NOP ;  /* 0x0000000000007918 */ /* 0x000fd20000000000 */
[----:B------:R-:W-:Y:S02]  /*1faa0*/  IMAD.MOV.U32 R25, RZ, RZ, R14 ;  /* 0x000000ffff197224 */ /* 0x000fe400078e000e */
[----:B------:R-:W-:Y:S01]  /*1fab0*/  IMAD.MOV.U32 R24, RZ, RZ, R15 ;  /* 0x000000ffff187224 */ /* 0x000fe200078e000f */
[----:B------:R-:W2:Y:S04]  /*1fac0*/  LDL.LU R14, [R1+0x8] ;  /* 0x00000800010e7983 */ /* 0x000ea80000300800 */
[----:B------:R-:W2:Y:S02]  /*1fad0*/  LDL.LU R15, [R1+0xc] ;  /* 0x00000c00010f7983 */ /* 0x000ea40000300800 */
[----:B--2---:R-:W-:-:S15]  /*1fae0*/  HMMA.16816.F32.BF16 R16, R4, R14, R16 ;  /* 0x0000000e0410723c */ /* 0x004fde0000041810 */
[----:B------:R-:W-:-:S08]  /*1faf0*/  NOP ;  /* 0x0000000000007918 */ /* 0x000fd00000000000 */
[----:B------:R-:W-:Y:S04]  /*1fb00*/  STL.64 [R1+0x1080], R18 ;  /* 0x0010801201007387 */ /* 0x000fe80000100a00 */
[----:B------:R0:W-:Y:S04]  /*1fb10*/  STL.64 [R1+0x1078], R16 ;  /* 0x0010781001007387 */ /* 0x0001e80000100a00 */
[----:B0-----:R-:W2:Y:S04]  /*1fb20*/  LDL.LU R16, [R1+0x120] ;  /* 0x0001200001107983 */ /* 0x001ea80000300800 */
[----:B------:R-:W2:Y:S01]  /*1fb30*/  LDL.LU R17, [R1+0x124] ;  /* 0x0001240001117983 */ /* 0x000ea20000300800 */
[----:B------:R-:W-:-:S02]  /*1fb40*/  IMAD.MOV.U32 R29, RZ, RZ, R12 ;  /* 0x000000ffff1d7224 */ /* 0x000fc400078e000c */
[----:B------:R-:W-:Y:S02]  /*1fb50*/  IMAD.MOV.U32 R28, RZ, RZ, R13 ;  /* 0x000000ffff1c7224 */ /* 0x000fe400078e000d */
[----:B----4-:R-:W-:Y:S01]  /*1fb60*/  HMMA.16816.F32.BF16 R12, R4, R22, R8 ;  /* 0x00000016040c723c */ /* 0x010fe20000041808 */
[----:B------:R-:W0:Y:S04]  /*1fb70*/  LDSM.16.M88.4 R8, [R0+UR5+0x4000] ;  /* 0x004000050008783b */ /* 0x000e280008000200 */
[----:B--2---:R1:W-:Y:S04]  /*1fb80*/  STL.64 [R1+0x1098], R16 ;  /* 0x0010981001007387 */ /* 0x0043e80000100a00 */
[----:B-1----:R-:W2:Y:S01]  /*1fb90*/  LDL.LU R16, [R1+0x100] ;  /* 0x0001000001107983 */ /* 0x002ea20000300800 */
[----:B------:R-:W-:-:S05]  /*1fba0*/  MOV R17, R3 ;  /* 0x0000000300117202 */ /* 0x000fca0000000f00 */
[----:B--2---:R-:W-:Y:S08]  /*1fbb0*/  STL.64 [R1+0x10c0], R16 ;  /* 0x0010c01001007387 */ /* 0x004ff00000100a00 */
[----:B------:R1:W-:Y:S04]  /*1fbc0*/  STL.64 [R1+0x1070], R14 ;  /* 0x0010700e01007387 */ /* 0x0003e80000100a00 */
[----:B------:R-:W-:Y:S04]  /*1fbd0*/  STL.64 [R1+0x1068], R12 ;  /* 0x0010680c01007387 */ /* 0x000fe80000100a00 */
[----:B0-----:R-:W-:Y:S01]  /*1fbe0*/  STL.64 [R1+0xe8], R10 ;  /* 0x0000e80a01007387 */ /* 0x001fe20000100a00 */
[----:B-1----:R-:W-:-:S02]  /*1fbf0*/  IMAD.MOV.U32 R15, RZ, RZ, R8 ;  /* 0x000000ffff0f7224 */ /* 0x002fc400078e0008 */
[----:B------:R-:W-:Y:S02]  /*1fc00*/  IMAD.MOV.U32 R14, RZ, RZ, R9 ;  /* 0x000000ffff0e7224 */ /* 0x000fe400078e0009 */
[----:B------:R-:W0:Y:S04]  /*1fc10*/  LDSM.16.M88.4 R8, [R0+UR5+0x5000] ;  /* 0x005000050008783b */ /* 0x000e280008000200 */
[----:B0-----:R-:W-:Y:S04]  /*1fc20*/  STL [R1+0xf0], R8 ;  /* 0x0000f00801007387 */ /* 0x001fe80000100800 */
[----:B------:R-:W-:Y:S01]  /*1fc30*/  STL.64 [R1+0xf8], R10 ;  /* 0x0000f80a01007387 */ /* 0x000fe20000100a00 */
[----:B------:R-:W-:-:S03]  /*1fc40*/  IMAD.MOV.U32 R3, RZ, RZ, R9 ;  /* 0x000000ffff037224 */ /* 0x000fc600078e0009 */
[----:B------:R-:W2:Y:S04]  /*1fc50*/  LDL.LU R26, [R1+0xc8] ;  /* 0x0000c800011a7983 */ /* 0x000ea80000300800 */
[----:B------:R-:W0:Y:S04]  /*1fc60*/  LDSM.16.M88.4 R8, [R0+UR5+0x6000] ;  /* 0x006000050008783b */ /* 0x000e280008000200 */
[----:B0-----:R-:W-:Y:S04]  /*1fc70*/  STL.64 [R1+0x110], R8 ;  /* 0x0001100801007387 */ /* 0x001fe80000100a00 */
[----:B------:R-:W-:Y:S04]  /*1fc80*/  STL.64 [R1+0x118], R10 ;  /* 0x0001180a01007387 */ /* 0x000fe80000100a00 */
[----:B------:R-:W2:Y:S04]  /*1fc90*/  LDL.LU R27, [R1+0xcc] ;  /* 0x0000cc00011b7983 */ /* 0x000ea80000300800 */
[----:B------:R-:W0:Y:S04]  /*1fca0*/  LDSM.16.M88.4 R8, [R0+UR5+0x7000] ;  /* 0x007000050008783b */ /* 0x000e280008000200 */
[----:B--2---:R1:W-:Y:S04]  /*1fcb0*/  STL.64 [R1+0x10d0], R26 ;  /* 0x0010d01a01007387 */ /* 0x0043e80000100a00 */
[----:B-1----:R-:W2:Y:S04]  /*1fcc0*/  LDL.LU R26, [R1+0x98] ;  /* 0x00009800011a7983 */ /* 0x002ea80000300800 */
[----:B------:R-:W2:Y:S04]  /*1fcd0*/  LDL.LU R27, [R1+0x9c] ;  /* 0x00009c00011b7983 */ /* 0x000ea80000300800 */
[----:B--2---:R1:W-:Y:S04]  /*1fce0*/  STL.64 [R1+0x10e8], R26 ;  /* 0x0010e81a01007387 */ /* 0x0043e80000100a00 */
[----:B-1----:R-:W2:Y:S04]  /*1fcf0*/  LDL.LU R26, [R1+0x68] ;  /* 0x00006800011a7983 */ /* 0x002ea80000300800 */
[----:B------:R-:W2:Y:S04]  /*1fd00*/  LDL.LU R27, [R1+0x6c] ;  /* 0x00006c00011b7983 */ /* 0x000ea80000300800 */
[----:B------:R-:W3:Y:S04]  /*1fd10*/  LDL.LU R20, [R1+0xb0] ;  /* 0x0000b00001147983 */ /* 0x000ee80000300800 */
[----:B------:R-:W3:Y:S04]  /*1fd20*/  LDL.LU R21, [R1+0xb4] ;  /* 0x0000b40001157983 */ /* 0x000ee80000300800 */
[----:B------:R-:W4:Y:S04]  /*1fd30*/  LDL.LU R22, [R1+0xb8] ;  /* 0x0000b80001167983 */ /* 0x000f280000300800 */
[----:B------:R-:W4:Y:S01]  /*1fd40*/  LDL.LU R23, [R1+0xbc] ;  /* 0x0000bc0001177983 */ /* 0x000f220000300800 */
[----:B------:R-:W-:-:S03]  /*1fd50*/  IMAD.MOV.U32 R19, RZ, RZ, R2 ;  /* 0x000000ffff137224 */ /* 0x000fc600078e0002 */
[----:B----4-:R-:W-:Y:S04]  /*1fd60*/  STL.64 [R1+0x10e0], R22 ;  /* 0x0010e01601007387 */ /* 0x010fe80000100a00 */
[----:B---3--:R1:W-:Y:S04]  /*1fd70*/  STL.64 [R1+0x10d8], R20 ;  /* 0x0010d81401007387 */ /* 0x0083e80000100a00 */
[----:B-1----:R-:W3:Y:S04]  /*1fd80*/  LDL.LU R20, [R1+0x80] ;  /* 0x0000800001147983 */ /* 0x002ee80000300800 */
[----:B------:R-:W3:Y:S04]  /*1fd90*/  LDL.LU R21, [R1+0x84] ;  /* 0x0000840001157983 */ /* 0x000ee80000300800 */
[----:B------:R-:W3:Y:S04]  /*1fda0*/  LDL.LU R22, [R1+0x88] ;  /* 0x0000880001167983 */ /* 0x000ee80000300800 */
[----:B------:R-:W3:Y:S04]  /*1fdb0*/  LDL.LU R23, [R1+0x8c] ;  /* 0x00008c0001177983 */ /* 0x000ee80000300800 */
[----:B------:R-:W4:Y:S04]  /*1fdc0*/  LDL.LU R16, [R1+0xa0] ;  /* 0x0000a00001107983 */ /* 0x000f280000300800 */
[----:B------:R-:W4:Y:S04]  /*1fdd0*/  LDL.LU R17, [R1+0xa4] ;  /* 0x0000a40001117983 */ /* 0x000f280000300800 */
[----:B------:R-:W4:Y:S04]  /*1fde0*/  LDL.LU R18, [R1+0xa8] ;  /* 0x0000a80001127983 */ /* 0x000f280000300800 */
[----:B------:R-:W2:Y:S04]  /*1fdf0*/  LDL.LU R2, [R1+0x1108] ;  /* 0x0011080001027983 */ /* 0x000ea80000300800 */
[----:B0-----:R-:W-:Y:S04]  /*1fe00*/  STL.64 [R1+0x160], R8 ;  /* 0x0001600801007387 */ /* 0x001fe80000100a00 */
[----:B------:R0:W-:Y:S04]  /*1fe10*/  STL.64 [R1+0x168], R10 ;  /* 0x0001680a01007387 */ /* 0x0001e80000100a00 */
[----:B0-----:R-:W3:Y:S04]  /*1fe20*/  LDL.LU.64 R10, [R1+0x1100] ;  /* 0x00110000010a7983 */ /* 0x001ee80000300a00 */
[----:B------:R-:W4:Y:S04]  /*1fe30*/  LDL.LU.64 R8, [R1+0x10f8] ;  /* 0x0010f80001087983 */ /* 0x000f280000300a00 */
[----:B------:R-:W2:Y:S04]  /*1fe40*/  LDL.LU R12, [R1+0x130] ;  /* 0x00013000010c7983 */ /* 0x000ea80000300800 */
[----:B------:R-:W2:Y:S04]  /*1fe50*/  LDL.LU R13, [R1+0x134] ;  /* 0x00013400010d7983 */ /* 0x000ea80000300800 */
[----:B------:R-:W-:Y:S04]  /*1fe60*/  STL.64 [R1+0x1090], R14 ;  /* 0x0010900e01007387 */ /* 0x000fe80000100a00 */
[----:B--2---:R0:W-:Y:S02]  /*1fe70*/  STL.64 [R1+0x1088], R12 ;  /* 0x0010880c01007387 */ /* 0x0041e40000100a00 */
[----:B0-----:R-:W-:-:S02]  /*1fe80*/  IMAD.MOV.U32 R12, RZ, RZ, R29 ;  /* 0x000000ffff0c7224 */ /* 0x001fc400078e001d */
[----:B------:R-:W2:Y:S01]  /*1fe90*/  LDL.LU R29, [R1+0x10f4] ;  /* 0x0010f400011d7983 */ /* 0x000ea20000300800 */
[----:B------:R-:W-:Y:S02]  /*1fea0*/  IMAD.MOV.U32 R14, RZ, RZ, R25 ;  /* 0x000000ffff0e7224 */ /* 0x000fe400078e0019 */
[----:B------:R-:W-:Y:S02]  /*1feb0*/  IMAD.MOV.U32 R15, RZ, RZ, R24 ;  /* 0x000000ffff0f7224 */ /* 0x000fe400078e0018 */
[----:B------:R-:W-:Y:S02]  /*1fec0*/  IMAD.MOV.U32 R13, RZ, RZ, R28 ;  /* 0x000000ffff0d7224 */ /* 0x000fe400078e001c */
[----:B------:R-:W2:Y:S04]  /*1fed0*/  LDL.LU R28, [R1+0x10f0] ;  /* 0x0010f000011c7983 */ /* 0x000ea80000300800 */
[----:B------:R4:W-:Y:S04]  /*1fee0*/  STL.64 [R1+0x10a8], R14 ;  /* 0x0010a80e01007387 */ /* 0x0009e80000100a00 */
[----:B------:R3:W-:Y:S01]  /*1fef0*/  STL.64 [R1+0x10a0], R12 ;  /* 0x0010a00c01007387 */ /* 0x0007e20000100a00 */
[----:B----4-:R-:W-:-:S02]  /*1ff00*/  IMAD.MOV.U32 R14, RZ, RZ, R9 ;  /* 0x000000ffff0e7224 */ /* 0x010fc400078e0009 */
[----:B---3--:R-:W-:Y:S02]  /*1ff10*/  IMAD.MOV.U32 R12, RZ, RZ, R11 ;  /* 0x000000ffff0c7224 */ /* 0x008fe400078e000b */
[----:B------:R-:W-:Y:S02]  /*1ff20*/  IMAD.MOV.U32 R13, RZ, RZ, R10 ;  /* 0x000000ffff0d7224 */ /* 0x000fe400078e000a */
[----:B------:R-:W-:Y:S01]  /*1ff30*/  IMAD.MOV.U32 R15, RZ, RZ, R8 ;  /* 0x000000ffff0f7224 */ /* 0x000fe200078e0008 */
[----:B------:R-:W-:Y:S04]  /*1ff40*/  STL [R1+0xee0], R0 ;  /* 0x000ee00001007387 */ /* 0x000fe80000100800 */
[----:B--2---:R-:W0:Y:S04]  /*1ff50*/  LDSM.16.MT88.4 R8, [R29+0x8600] ;  /* 0x008600001d08783b */ /* 0x004e280000004200 */
[----:B0-----:R-:W-:Y:S04]  /*1ff60*/  STL.64 [R1+0x1020], R10 ;  /* 0x0010200a01007387 */ /* 0x001fe80000100a00 */
[----:B------:R0:W-:Y:S04]  /*1ff70*/  STL.64 [R1+0x1018], R8 ;  /* 0x0010180801007387 */ /* 0x0001e80000100a00 */
[----:B0-----:R-:W2:Y:S04]  /*1ff80*/  LDL.LU R8, [R1+0x50] ;  /* 0x0000500001087983 */ /* 0x001ea80000300800 */
[----:B------:R-:W2:Y:S01]  /*1ff90*/  LDL.LU R9, [R1+0x54] ;  /* 0x0000540001097983 */ /* 0x000ea20000300800 */
[----:B------:R-:W-:-:S02]  /*1ffa0*/  IMAD.MOV.U32 R10, RZ, RZ, R28 ;  /* 0x000000ffff0a7224 */ /* 0x000fc400078e001c */
[----:B------:R-:W-:-:S07]  /*1ffb0*/  IMAD.MOV.U32 R11, RZ, RZ, R2 ;  /* 0x000000ffff0b7224 */ /* 0x000fce00078e0002 */
[----:B--2---:R-:W-:-:S15]  /*1ffc0*/  HMMA.16816.F32.BF16 R24, R4, R26, R8 ;  /* 0x0000001a0418723c */ /* 0x004fde0000041808 */
[----:B------:R-:W-:-:S09]  /*1ffd0*/  NOP ;  /* 0x0000000000007918 */ /* 0x000fd20000000000 */
[----:B------:R-:W-:Y:S02]  /*1ffe0*/  IMAD.MOV.U32 R8, RZ, RZ, R26 ;  /* 0x000000ffff087224 */ /* 0x000fe400078e001a */
[----:B------:R-:W-:Y:S02]  /*1fff0*/  IMAD.MOV.U32 R0, RZ, RZ, R27 ;  /* 0x000000ffff007224 */ /* 0x000fe400078e001b */
[----:B------:R-:W2:Y:S01]  /*20000*/  LDL.LU.64 R26, [R1+0x10e8] ;  /* 0x0010e800011a7983 */ /* 0x000ea20000300a00 */
[----:B------:R-:W-:Y:S02]  /*20010*/  IMAD.MOV.U32 R28, RZ, RZ, R24 ;  /* 0x000000ffff1c7224 */ /* 0x000fe400078e0018 */
[----:B------:R-:W-:Y:S02]  /*20020*/  IMAD.MOV.U32 R9, RZ, RZ, R25 ;  /* 0x000000ffff097224 */ /* 0x000fe400078e0019 */
[----:B--2---:R-:W-:Y:S01]  /*20030*/  HMMA.16816.F32.BF16 R24, R4, R26, R20 ;  /* 0x0000001a0418723c */ /* 0x004fe20000041814 */
[----:B------:R-:W2:Y:S04]  /*20040*/  LDL.LU.64 R22, [R1+0x10e0] ;  /* 0x0010e00001167983 */ /* 0x000ea80000300a00 */
[----:B------:R-:W2:-:S15]  /*20050*/  LDL.LU.64 R20, [R1+0x10d8] ;  /* 0x0010d80001147983 */ /* 0x000e9e0000300a00 */
[----:B------:R-:W-:-:S03]  /*20060*/  NOP ;  /* 0x0000000000007918 */ /* 0x000fc60000000000 */
[----:B------:R-:W-:Y:S04]  /*20070*/  STL.64 [R1], R24 ;  /* 0x0000001801007387 */ /* 0x000fe80000100a00 */
[----:B------:R0:W-:Y:S01]  /*20080*/  STL [R1+0x8], R26 ;  /* 0x0000081a01007387 */ /* 0x0001e20000100800 */
[----:B------:R-:W-:-:S03]  /*20090*/  IMAD.MOV.U32 R2, RZ, RZ, R27 ;  /* 0x000000ffff027224 */ /* 0x000fc600078e001b */
[----:B0-----:R-:W2:Y:S02]  /*200a0*/  LDL.LU.64 R26, [R1+0x10d0] ;  /* 0x0010d000011a7983 */ /* 0x001ea40000300a00 */
[----:B--2---:R-:W-:Y:S02]  /*200b0*/  HMMA.16816.F32.BF16 R24, R4, R26, R20 ;  /* 0x0000001a0418723c */ /* 0x004fe40000041814 */
[----:B------:R-:W2:-:S15]  /*200c0*/  LDL.LU.64 R22, [R1+0x10c8] ;  /* 0x0010c80001167983 */ /* 0x000e9e0000300a00 */
[----:B------:R-:W-:-:S06]  /*200d0*/  NOP ;  /* 0x0000000000007918 */ /* 0x000fcc0000000000 */
[----:B------:R-:W-:Y:S04]  /*200e0*/  STL [R1+0x1034], R25 ;  /* 0x0010341901007387 */ /* 0x000fe80000100800 */
[----:B------:R-:W-:Y:S04]  /*200f0*/  STL [R1+0x1030], R26 ;  /* 0x0010301a01007387 */ /* 0x000fe80000100800 */
[----:B------:R-:W-:Y:S01]  /*20100*/  STL [R1+0x102c], R27 ;  /* 0x00102c1b01007387 */ /* 0x000fe20000100800 */
[----:B--2---:R-:W-:Y:S03]  /*20110*/  HMMA.16816.F32.BF16 R4, R4, R22, R16 ;  /* 0x000000160404723c */ /* 0x004fe60000041810 */
[----:B------:R-:W2:Y:S04]  /*20120*/  LDL.LU.64 R16, [R1+0x10c0] ;  /* 0x0010c00001107983 */ /* 0x000ea80000300a00 */
[----:B------:R-:W2:Y:S04]  /*20130*/  LDL.LU.64 R22, [R1+0x10b8] ;  /* 0x0010b80001167983 */ /* 0x000ea80000300a00 */
[----:B------:R-:W2:-:S12]  /*20140*/  LDL.LU.64 R20, [R1+0x10b0] ;  /* 0x0010b00001147983 */ /* 0x000e980000300a00 */
[----:B------:R-:W-:Y:S01]  /*20150*/  STL [R1+0x1028], R7 ;  /* 0x0010280701007387 */ /* 0x000fe20000100800 */
[----:B--2---:R-:W-:Y:S03]  /*20160*/  HMMA.16816.F32.BF16 R16, R20, R16, R12 ;  /* 0x000000101410723c */ /* 0x004fe6000004180c */
[----:B------:R-:W2:Y:S04]  /*20170*/  LDL.LU.64 R14, [R1+0x10a8] ;  /* 0x0010a800010e7983 */ /* 0x000ea80000300a00 */
[----:B------:R-:W2:-:S15]  /*20180*/  LDL.LU.64 R12, [R1+0x10a0] ;  /* 0x0010a000010c7983 */ /* 0x000e9e0000300a00 */
[----:B------:R-:W-:-:S01]  /*20190*/  NOP ;  /* 0x0000000000007918 */ /* 0x000fc20000000000 */
[----:B------:R0:W-:Y:S04]  /*201a0*/  STL.64 [R1+0x50], R16 ;  /* 0x0000501001007387 */ /* 0x0001e80000100a00 */
[----:B0-----:R-:W2:Y:S01]  /*201b0*/  LDL.LU.64 R16, [R1+0x1098] ;  /* 0x0010980001107983 */ /* 0x001ea20000300a00 */
[----:B------:R-:W-:Y:S02]  /*201c0*/  IMAD.MOV.U32 R11, RZ, RZ, R18 ;  /* 0x000000ffff0b7224 */ /* 0x000fe400078e0012 */
[----:B------:R-:W-:Y:S02]  /*201d0*/  IMAD.MOV.U32 R10, RZ, RZ, R19 ;  /* 0x000000ffff0a7224 */ /* 0x000fe400078e0013 */
[----:B--2---:R-:W-:Y:S01]  /*201e0*/  HMMA.16816.F32.BF16 R16, R20, R16, R12 ;  /* 0x000000101410723c */ /* 0x004fe2000004180c */
[----:B------:R-:W2:Y:S04]  /*201f0*/  LDL.LU.64 R14, [R1+0x1090] ;  /* 0x00109000010e7983 */ /* 0x000ea80000300a00 */
[----:B------:R-:W3:-:S15]  /*20200*/  LDL.LU.64 R12, [R1+0x1088] ;  /* 0x00108800010c7983 */ /* 0x000ede0000300a00 */
[----:B------:R-:W-:-:S04]  /*20210*/  NOP ;  /* 0x0000000000007918 */ /* 0x000fc80000000000 */
[----:B------:R-:W-:Y:S02]  /*20220*/  IMAD.MOV.U32 R27, RZ, RZ, R18 ;  /* 0x000000ffff1b7224 */ /* 0x000fe400078e0012 */
[----:B------:R-:W-:Y:S02]  /*20230*/  IMAD.MOV.U32 R7, RZ, RZ, R19 ;  /* 0x000000ffff077224 */ /* 0x000fe400078e0013 */
[----:B------:R-:W-:Y:S02]  /*20240*/  IMAD.MOV.U32 R25, RZ, RZ, R16 ;  /* 0x000000ffff197224 */ /* 0x000fe400078e0010 */
[----:B------:R-:W-:Y:S01]  /*20250*/  IMAD.MOV.U32 R26, RZ, RZ, R17 ;  /* 0x000000ffff1a7224 */ /* 0x000fe200078e0011 */
[----:B------:R-:W3:Y:S04]  /*20260*/  LDL.LU.64 R18, [R1+0x1080] ;  /* 0x0010800001127983 */ /* 0x000ee80000300a00 */
[----:B------:R-:W3:Y:S04]  /*20270*/  LDL.LU.64 R16, [R1+0x1078] ;  /* 0x0010780001107983 */ /* 0x000ee80000300a00 */
[----:B------:R-:W-:Y:S04]  /*20280*/  STL.64 [R1+0x1050], R6 ;  /* 0x0010500601007387 */ /* 0x000fe80000100a00 */
[----:B------:R-:W-:Y:S04]  /*20290*/  STL.64 [R1+0x1048], R4 ;  /* 0x0010480401007387 */ /* 0x000fe80000100a00 */
[----:B------:R-:W-:Y:S04]  /*202a0*/  STL.64 [R1+0x1040], R26 ;  /* 0x0010401a01007387 */ /* 0x000fe80000100a00 */
[----:B------:R0:W-:Y:S04]  /*202b0*/  STL.64 [R1+0x1038], R24 ;  /* 0x0010381801007387 */ /* 0x0001e80000100a00 */
[----:B0-----:R-:W4:Y:S04]  /*202c0*/  LDL.LU R24, [R1+0x140] ;  /* 0x0001400001187983 */ /* 0x001f280000300800 */
[----:B------:R-:W4:Y:S01]  /*202d0*/  LDL.LU R25, [R1+0x144] ;  /* 0x0001440001197983 */ /* 0x000f220000300800 */
[----:B--2---:R-:W-:-:S02]  /*202e0*/  IMAD.MOV.U32 R4, RZ, RZ, R15 ;  /* 0x000000ffff047224 */ /* 0x004fc400078e000f */
[----:B------:R-:W-:Y:S02]  /*202f0*/  IMAD.MOV.U32 R5, RZ, RZ, R14 ;  /* 0x000000ffff057224 */ /* 0x000fe400078e000e */
[----:B------:R-:W4:Y:S01]  /*20300*/  LDL.LU.64 R14, [R1+0x1070] ;  /* 0x00107000010e7983 */ /* 0x000f220000300a00 */
[C---:B---3--:R-:W-:Y:S03]  /*20310*/  HMMA.16816.F32.BF16 R16, R20.reuse, R12, R16 ;  /* 0x0000000c1410723c */ /* 0x048fe60000041810 */
[----:B------:R-:W4:Y:S03]  /*20320*/  LDL.LU.64 R12, [R1+0x1068] ;  /* 0x00106800010c7983 */ /* 0x000f260000300a00 */
[----:B----4-:R-:W-:Y:S01]  /*20330*/  HMMA.16816.F32.BF16 R12, R20, R24, R12 ;  /* 0x00000018140c723c */ /* 0x010fe2000004180c */
[----:B------:R-:W2:-:S15]  /*20340*/  LDL.LU R24, [R1+0xf0] ;  /* 0x0000f00001187983 */ /* 0x000e9e0000300800 */
[----:B------:R-:W-:-:S01]  /*20350*/  NOP ;  /* 0x0000000000007918 */ /* 0x000fc20000000000 */
[----:B------:R-:W-:Y:S04]  /*20360*/  STL.64 [R1+0x30], R16 ;  /* 0x0000301001007387 */ /* 0x000fe80000100a00 */
[----:B------:R-:W-:Y:S01]  /*20370*/  STL.64 [R1+0x38], R18 ;  /* 0x0000381201007387 */ /* 0x000fe20000100a00 */
[----:B------:R-:W-:-:S03]  /*20380*/  IMAD.MOV.U32 R25, RZ, RZ, R3 ;  /* 0x000000ffff197224 */ /* 0x000fc600078e0003 */
[----:B------:R-:W-:Y:S04]  /*20390*/  STL.64 [R1+0x20], R12 ;  /* 0x0000200c01007387 */ /* 0x000fe80000100a00 */
[----:B------:R-:W-:Y:S04]  /*203a0*/  STL.64 [R1+0x28], R14 ;  /* 0x0000280e01007387 */ /* 0x000fe80000100a00 */
[----:B------:R-:W3:Y:S04]  /*203b0*/  LDL.LU R3, [R1+0x1060] ;  /* 0x0010600001037983 */ /* 0x000ee80000300800 */
[----:B------:R-:W0:Y:S01]  /*203c0*/  LDSM.16.MT88.4 R12, [R29+0x8800] ;  /* 0x008800001d0c783b */ /* 0x000e220000004200 */
[----:B------:R-:W-:-:S02]  /*203d0*/  IMAD.MOV.U32 R27, RZ, RZ, R0 ;  /* 0x000000ffff1b7224 */ /* 0x000fc400078e0000 */
[----:B------:R-:W-:Y:S01]  /*203e0*/  IMAD.MOV.U32 R26, RZ, RZ, R8 ;  /* 0x000000ffff1a7224 */ /* 0x000fe200078e0008 */
[----:B---3--:R-:W1:Y:S04]  /*203f0*/  LDSM.16.M88.4 R16, [R3+UR5+0x80] ;  /* 0x000080050310783b */ /* 0x008e680008000200 */
[----:B--2---:R2:W-:Y:S04]  /*20400*/  STL.64 [R1+0x1058], R24 ;  /* 0x0010581801007387 */ /* 0x0045e80000100a00 */
[----:B------:R-:W-:Y:S04]  /*20410*/  STL [R1+0xfe8], R29 ;  /* 0x000fe81d01007387 */ /* 0x000fe80000100800 */
[----:B0-----:R-:W-:Y:S04]  /*20420*/  STL [R1+0xf80], R12 ;  /* 0x000f800c01007387 */ /* 0x001fe80000100800 */
[----:B------:R-:W-:Y:S04]  /*20430*/  STL [R1+0xf7c], R13 ;  /* 0x000f7c0d01007387 */ /* 0x000fe80000100800 */
[----:B------:R-:W-:Y:S04]  /*20440*/  STL [R1+0xf78], R14 ;  /* 0x000f780e01007387 */ /* 0x000fe80000100800 */
[----:B------:R-:W-:Y:S04]  /*20450*/  STL [R1+0xf74], R15 ;  /* 0x000f740f01007387 */ /* 0x000fe80000100800 */
[----:B-1----:R-:W-:Y:S04]  /*20460*/  STL.64 [R1+0x80], R16 ;  /* 0x0000801001007387 */ /* 0x002fe80000100a00 */
[----:B------:R-:W-:Y:S01]  /*20470*/  STL [R1+0x88], R18 ;  /* 0x0000881201007387 */ /* 0x000fe20000100800 */
[----:B------:R-:W-:-:S03]  /*20480*/  IMAD.MOV.U32 R0, RZ, RZ, R19 ;  /* 0x000000ffff007224 */ /* 0x000fc600078e0013 */
[----:B------:R-:W0:Y:S04]  /*20490*/  LDSM.16.M88.4 R16, [R3+UR5+0x1080] ;  /* 0x001080050310783b */ /* 0x000e280008000200 */
[----:B------:R-:W-:Y:S01]  /*204a0*/  STL [R1+0xf20], R0 ;  /* 0x000f200001007387 */ /* 0x000fe20000100800 */
[----:B--2---:R-:W-:Y:S01]  /*204b0*/  MOV R25, R9 ;  /* 0x0000000900197202 */ /* 0x004fe20000000f00 */
[----:B------:R-:W-:-:S07]  /*204c0*/  IMAD.MOV.U32 R24, RZ, RZ, R28 ;  /* 0x000000ffff187224 */ /* 0x000fce00078e001c */
[----:B------:R-:W-:Y:S01]  /*204d0*/  HMMA.16816.F32.BF16 R4, R20, R4, R24 ;  /* 0x000000041404723c */ /* 0x000fe20000041818 */
[----:B0-----:R-:W-:Y:S01]  /*204e0*/  IMAD.MOV.U32 R12, RZ, RZ, R17 ;  /* 0x000000ffff0c7224 */ /* 0x001fe200078e0011 */
[----:B------:R0:W-:Y:S04]  /*204f0*/  STL [R1+0x90], R16 ;  /* 0x0000901001007387 */ /* 0x0001e80000100800 */
[----:B------:R-:W2:Y:S04]  /*20500*/  LDL.LU R8, [R1+0x110] ;  /* 0x0001100001087983 */ /* 0x000ea80000300800 */
[----:B------:R-:W2:Y:S01]  /*20510*/  LDL.LU R9, [R1+0x114] ;  /* 0x0001140001097983 */ /* 0x000ea20000300800 */
[----:B------:R-:W-:-:S02]  /*20520*/  IMAD.MOV.U32 R3, RZ, RZ, R19 ;  /* 0x000000ffff037224 */ /* 0x000fc400078e0013 */
[----:B------:R-:W-:Y:S01]  /*20530*/  IMAD.MOV.U32 R28, RZ, RZ, R18 ;  /* 0x000000ffff1c7224 */ /* 0x000fe200078e0012 */
[----:B0-----:R-:W3:Y:S04]  /*20540*/  LDL.LU R16, [R1+0x160] ;  /* 0x0001600001107983 */ /* 0x001ee80000300800 */
[----:B------:R-:W3:Y:S04]  /*20550*/  LDL.LU R17, [R1+0x164] ;  /* 0x0001640001117983 */ /* 0x000ee80000300800 */
[----:B------:R0:W-:Y:S04]  /*20560*/  STL [R1+0xf98], R12 ;  /* 0x000f980c01007387 */ /* 0x0001e80000100800 */
[----:B0-----:R-:W4:Y:S04]  /*20570*/  LDL.LU R12, [R1] ;  /* 0x00000000010c7983 */ /* 0x001f280000300800 */
[----:B------:R-:W4:Y:S04]  /*20580*/  LDL.LU R13, [R1+0x4] ;  /* 0x00000400010d7983 */ /* 0x000f280000300800 */
[----:B------:R-:W4:Y:S04]  /*20590*/  LDL.LU R14, [R1+0x8] ;  /* 0x00000800010e7983 */ /* 0x000f280000300800 */
[----:B------:R0:W-:Y:S04]  /*205a0*/  STL [R1+0xf4c], R3 ;  /* 0x000f4c0301007387 */ /* 0x0001e80000100800 */
[----:B0-----:R-:W3:Y:S04]  /*205b0*/  LDL R3, [R1+0x184] ;  /* 0x0001840001037983 */ /* 0x001ee80000100800 */
[----:B------:R0:W-:Y:S04]  /*205c0*/  STL [R1+0xf48], R28 ;  /* 0x000f481c01007387 */ /* 0x0001e80000100800 */
[----:B------:R-:W4:Y:S01]  /*205d0*/  LDL.LU.64 R24, [R1+0x1058] ;  /* 0x0010580001187983 */ /* 0x000f220000300a00 */
[----:B------:R-:W-:-:S02]  /*205e0*/  IMAD.MOV.U32 R15, RZ, RZ, R2 ;  /* 0x000000ffff0f7224 */ /* 0x000fc400078e0002 */
[----:B------:R-:W-:Y:S02]  /*205f0*/  IMAD.MOV.U32 R0, RZ, RZ, R7 ;  /* 0x000000ffff007224 */ /* 0x000fe400078e0007 */
[----:B------:R-:W-:Y:S02]  /*20600*/  IMAD.MOV.U32 R29, RZ, RZ, R4 ;  /* 0x000000ffff1d7224 */ /* 0x000fe400078e0004 */
[----:B------:R-:W-:Y:S02]  /*20610*/  IMAD.MOV.U32 R2, RZ, RZ, R6 ;  /* 0x000000ffff027224 */ /* 0x000fe400078e0006 */
[----:B------:R-:W2:Y:S01]  /*20620*/  LDL.LU.64 R6, [R1+0x1050] ;  /* 0x0010500001067983 */ /* 0x000ea20000300a00 */
[----:B0-----:R-:W-:-:S03]  /*20630*/  IMAD.MOV.U32 R28, RZ, RZ, R5 ;  /* 0x000000ffff1c7224 */ /* 0x001fc600078e0005 */
[----:B------:R-:W3:Y:S04]  /*20640*/  LDL.LU.64 R4, [R1+0x1048] ;  /* 0x0010480001047983 */ /* 0x000ee80000300a00 */
[----:B------:R-:W-:Y:S04]  /*20650*/  STL [R1+0xff8], R0 ;  /* 0x000ff80001007387 */ /* 0x000fe80000100800 */
[----:B------:R-:W-:Y:S04]  /*20660*/  STL [R1+0xff4], R29 ;  /* 0x000ff41d01007387 */ /* 0x000fe80000100800 */
[----:B------:R-:W-:Y:S04]  /*20670*/  STL [R1+0xff0], R28 ;  /* 0x000ff01c01007387 */ /* 0x000fe80000100800 */
[----:B------:R-:W-:Y:S01]  /*20680*/  STL [R1+0xfec], R2 ;  /* 0x000fec0201007387 */ /* 0x000fe20000100800 */
[----:B----4-:R-:W-:-:S15]  /*20690*/  HMMA.16816.F32.BF16 R24, R20, R24, R12 ;  /* 0x000000181418723c */ /* 0x010fde000004180c */
[----:B------:R-:W-:-:S08]  /*206a0*/  NOP ;  /* 0x0000000000007918 */ /* 0x000fd00000000000 */
[----:B------:R0:W-:Y:S01]  /*206b0*/  STL [R1+0x60], R24 ;  /* 0x0000601801007387 */ /* 0x0001e20000100800 */
[----:B------:R-:W-:Y:S02]  /*206c0*/  IMAD.MOV.U32 R14, RZ, RZ, R26 ;  /* 0x000000ffff0e7224 */ /* 0x000fe400078e001a */
[----:B------:R-:W-:Y:S02]  /*206d0*/  IMAD.MOV.U32 R15, RZ, RZ, R27 ;  /* 0x000000ffff0f7224 */ /* 0x000fe400078e001b */
[----:B------:R-:W-:Y:S01]  /*206e0*/  IMAD.MOV.U32 R13, RZ, RZ, R25 ;  /* 0x000000ffff0d7224 */ /* 0x000fe200078e0019 */
[----:B------:R-:W4:Y:S04]  /*206f0*/  LDL.LU.64 R26, [R1+0x1040] ;  /* 0x00104000011a7983 */ /* 0x000f280000300a00 */
[----:B0-----:R-:W3:Y:S04]  /*20700*/  LDL.LU.64 R24, [R1+0x1038] ;  /* 0x0010380001187983 */ /* 0x001ee80000300a00 */
[----:B------:R2:W-:Y:S04]  /*20710*/  STL.64 [R1+0x1000], R14 ;  /* 0x0010000e01007387 */ /* 0x0005e80000100a00 */
[----:B------:R4:W-:Y:S01]  /*20720*/  STL [R1+0xffc], R13 ;  /* 0x000ffc0d01007387 */ /* 0x0009e20000100800 */
[----:B--2---:R-:W-:-:S02]  /*20730*/  IMAD.MOV.U32 R15, RZ, RZ, R7 ;  /* 0x000000ffff0f7224 */ /* 0x004fc400078e0007 */
[----:B----4-:R-:W-:Y:S02]  /*20740*/  IMAD.MOV.U32 R13, RZ, RZ, R26 ;  /* 0x000000ffff0d7224 */ /* 0x010fe400078e001a */
[----:B------:R-:W-:Y:S02]  /*20750*/  IMAD.MOV.U32 R14, RZ, RZ, R27 ;  /* 0x000000ffff0e7224 */ /* 0x000fe400078e001b */
[----:B---3--:R-:W-:Y:S02]  /*20760*/  IMAD.MOV.U32 R12, RZ, RZ, R25 ;  /* 0x000000ffff0c7224 */ /* 0x008fe400078e0019 */
[----:B------:R-:W2:Y:S04]  /*20770*/  LDL.LU R25, [R1+0x1034] ;  /* 0x0010340001197983 */ /* 0x000ea80000300800 */
[----:B------:R-:W2:Y:S04]  /*20780*/  LDL.LU R26, [R1+0x1030] ;  /* 0x00103000011a7983 */ /* 0x000ea80000300800 */
[----:B------:R-:W2:Y:S04]  /*20790*/  LDL.LU R27, [R1+0x102c] ;  /* 0x00102c00011b7983 */ /* 0x000ea80000300800 */
[----:B------:R-:W3:Y:S04]  /*207a0*/  LDL.LU R7, [R1+0x1028] ;  /* 0x0010280001077983 */ /* 0x000ee80000300800 */
[----:B------:R0:W-:Y:S04]  /*207b0*/  STL.64 [R1+0x1010], R14 ;  /* 0x0010100e01007387 */ /* 0x0001e80000100a00 */
[----:B------:R1:W-:Y:S01]  /*207c0*/  STL.64 [R1+0x1008], R12 ;  /* 0x0010080c01007387 */ /* 0x0003e20000100a00 */
[----:B0-----:R-:W-:-:S03]  /*207d0*/  IMAD.MOV.U32 R14, RZ, RZ, R11 ;  /* 0x000000ffff0e7224 */ /* 0x001fc600078e000b */
[----:B-1----:R-:W4:Y:S04]  /*207e0*/  LDL.LU R12, [R1+0x50] ;  /* 0x00005000010c7983 */ /* 0x002f280000300800 */
[----:B------:R-:W4:Y:S01]  /*207f0*/  LDL.LU R13, [R1+0x54] ;  /* 0x00005400010d7983 */ /* 0x000f220000300800 */
[----:B------:R-:W-:-:S03]  /*20800*/  IMAD.MOV.U32 R15, RZ, RZ, R10 ;  /* 0x000000ffff0f7224 */ /* 0x000fc600078e000a */
[----:B------:R-:W4:Y:S01]  /*20810*/  LDL.LU.64 R10, [R1+0x1020] ;  /* 0x00102000010a7983 */ /* 0x000f220000300a00 */
[C---:B--2---:R-:W-:Y:S03]  /*20820*/  HMMA.16816.F32.BF16 R24, R20.reuse, R8, R24 ;  /* 0x000000081418723c */ /* 0x044fe60000041818 */
[----:B------:R-:W4:Y:S03]  /*20830*/  LDL.LU.64 R8, [R1+0x1018] ;  /* 0x0010180001087983 */ /* 0x000f260000300a00 */
[----:B---3--:R-:W-:-:S15]  /*20840*/  HMMA.16816.F32.BF16 R16, R20, R16, R4 ;  /* 0x000000101410723c */ /* 0x008fde0000041804 */
[----:B------:R-:W-:-:S03]  /*20850*/  NOP ;  /* 0x0000000000007918 */ /* 0x000fc60000000000 */
[----:B------:R-:W-:Y:S02]  /*20860*/  IMAD.MOV.U32 R28, RZ, RZ, R26 ;  /* 0x000000ffff1c7224 */ /* 0x000fe400078e001a */
[----:B------:R-:W-:Y:S01]  /*20870*/  IMAD.MOV.U32 R2, RZ, RZ, R27 ;  /* 0x000000ffff027224 */ /* 0x000fe200078e001b */
[----:B------:R-:W2:Y:S04]  /*20880*/  LDL.LU R26, [R1+0x128] ;  /* 0x00012800011a7983 */ /* 0x000ea80000300800 */
[----:B------:R-:W2:Y:S04]  /*20890*/  LDL.LU R27, [R1+0x12c] ;  /* 0x00012c00011b7983 */ /* 0x000ea80000300800 */
[----:B------:R-:W4:Y:S04]  /*208a0*/  LDL.LU R22, [R1+0x108] ;  /* 0x0001080001167983 */ /* 0x000f280000300800 */
[----:B------:R-:W4:Y:S04]  /*208b0*/  LDL.LU R23, [R1+0x10c] ;  /* 0x00010c0001177983 */ /* 0x000f280000300800 */
[----:B------:R-:W3:Y:S04]  /*208c0*/  LDL.LU R6, [R1+0x148] ;  /* 0x0001480001067983 */ /* 0x000ee80000300800 */
[----:B------:R-:W3:Y:S04]  /*208d0*/  LDL.LU R7, [R1+0x14c] ;  /* 0x00014c0001077983 */ /* 0x000ee80000300800 */
[----:B------:R0:W-:Y:S04]  /*208e0*/  STL [R1+0xfa8], R16 ;  /* 0x000fa81001007387 */ /* 0x0001e80000100800 */
[----:B------:R1:W-:Y:S04]  /*208f0*/  STL [R1+0xfa4], R17 ;  /* 0x000fa41101007387 */ /* 0x0003e80000100800 */
[----:B------:R1:W-:Y:S04]  /*20900*/  STL [R1+0xfa0], R18 ;  /* 0x000fa01201007387 */ /* 0x0003e80000100800 */
[----:B------:R1:W-:Y:S04]  /*20910*/  STL [R1+0xf9c], R19 ;  /* 0x000f9c1301007387 */ /* 0x0003e80000100800 */
[----:B0-----:R-:W3:Y:S04]  /*20920*/  LDL.LU R16, [R1+0x20] ;  /* 0x0000200001107983 */ /* 0x001ee80000300800 */
[----:B-1----:R-:W3:Y:S04]  /*20930*/  LDL.LU R17, [R1+0x24] ;  /* 0x0000240001117983 */ /* 0x002ee80000300800 */
[----:B------:R-:W3:Y:S04]  /*20940*/  LDL.LU R18, [R1+0x28] ;  /* 0x0000280001127983 */ /* 0x000ee80000300800 */
[----:B------:R-:W3:Y:S01]  /*20950*/  LDL.LU R19, [R1+0x2c] ;  /* 0x00002c0001137983 */ /* 0x000ee20000300800 */
[----:B----4-:R-:W-:Y:S03]  /*20960*/  HMMA.16816.F32.BF16 R20, R8, R22, R12 ;  /* 0x000000160814723c */ /* 0x010fe6000004180c */
[----:B------:R-:W2:Y:S04]  /*20970*/  LDL.LU.64 R14, [R1+0x1010] ;  /* 0x00101000010e7983 */ /* 0x000ea80000300a00 */
[----:B------:R-:W2:Y:S01]  /*20980*/  LDL.LU.64 R12, [R1+0x1008] ;  /* 0x00100800010c7983 */ /* 0x000ea20000300a00 */
[----:B------:R-:W-:-:S02]  /*20990*/  IMAD.MOV.U32 R0, RZ, RZ, R24 ;  /* 0x000000ffff007224 */ /* 0x000fc400078e0018 */
[----:B------:R-:W-:-:S13]  /*209a0*/  IMAD.MOV.U32 R29, RZ, RZ, R25 ;  /* 0x000000ffff1d7224 */ /* 0x000fda00078e0019 */
[----:B------:R0:W-:Y:S04]  /*209b0*/  STL.64 [R1+0xf90], R22 ;  /* 0x000f901601007387 */ /* 0x0001e80000100a00 */
[----:B------:R-:W-:Y:S04]  /*209c0*/  STL.64 [R1+0xf88], R20 ;  /* 0x000f881401007387 */ /* 0x000fe80000100a00 */
[----:B0-----:R-:W4:Y:S04]  /*209d0*/  LDL.LU R22, [R1+0x138] ;  /* 0x0001380001167983 */ /* 0x001f280000300800 */
[----:B------:R-:W4:Y:S01]  /*209e0*/  LDL.LU R23, [R1+0x13c] ;  /* 0x00013c0001177983 */ /* 0x000f220000300800 */
[----:B--2---:R-:W-:Y:S03]  /*209f0*/  HMMA.16816.F32.BF16 R24, R8, R26, R12 ;  /* 0x0000001a0818723c */ /* 0x004fe6000004180c */
[----:B------:R-:W2:Y:S04]  /*20a00*/  LDL.LU.64 R14, [R1+0x1000] ;  /* 0x00100000010e7983 */ /* 0x000ea80000300a00 */
[----:B------:R-:W2:-:S15]  /*20a10*/  LDL.LU R13, [R1+0xffc] ;  /* 0x000ffc00010d7983 */ /* 0x000e9e0000300800 */
[----:B------:R-:W-:-:S01]  /*20a20*/  NOP ;  /* 0x0000000000007918 */ /* 0x000fc20000000000 */
[----:B------:R-:W-:Y:S04]  /*20a30*/  STL.64 [R1+0xf68], R26 ;  /* 0x000f681a01007387 */ /* 0x000fe80000100a00 */
[----:B------:R0:W-:Y:S04]  /*20a40*/  STL.64 [R1+0xf60], R24 ;  /* 0x000f601801007387 */ /* 0x0001e80000100a00 */
[----:B0-----:R-:W4:Y:S04]  /*20a50*/  LDL.LU R24, [R1+0x30] ;  /* 0x0000300001187983 */ /* 0x001f280000300800 */
[----:B------:R-:W4:Y:S04]  /*20a60*/  LDL.LU R25, [R1+0x34] ;  /* 0x0000340001197983 */ /* 0x000f280000300800 */
[----:B------:R-:W4:Y:S04]  /*20a70*/  LDL.LU R26, [R1+0x38] ;  /* 0x00003800011a7983 */ /* 0x000f280000300800 */
[----:B------:R-:W4:Y:S01]  /*20a80*/  LDL.LU R27, [R1+0x3c] ;  /* 0x00003c00011b7983 */ /* 0x000f220000300800 */
[C---:B---3--:R-:W-:Y:S06]  /*20a90*/  HMMA.16816.F32.BF16 R4, R8.reuse, R6, R16 ;  /* 0x000000060804723c */ /* 0x048fec0000041810 */
[----:B----4-:R-:W-:-:S15]  /*20aa0*/  HMMA.16816.F32.BF16 R24, R8, R22, R24 ;  /* 0x000000160818723c */ /* 0x010fde0000041818 */
[----:B------:R-:W-:-:S08]  /*20ab0*/  NOP ;  /* 0x0000000000007918 */ /* 0x000fd00000000000 */
[----:B------:R-:W-:Y:S01]  /*20ac0*/  STL.64 [R1+0x30], R24 ;  /* 0x0000301801007387 */ /* 0x000fe20000100a00 */
[----:B------:R-:W-:Y:S02]  /*20ad0*/  IMAD.MOV.U32 R21, RZ, RZ, R26 ;  /* 0x000000ffff157224 */ /* 0x000fe400078e001a */
[----:B------:R-:W-:Y:S02]  /*20ae0*/  IMAD.MOV.U32 R20, RZ, RZ, R27 ;  /* 0x000000ffff147224 */ /* 0x000fe400078e001b */
[----:B------:R-:W0:Y:S04]  /*20af0*/  LDSM.16.M88.4 R24, [R3+UR5+0x2080] ;  /* 0x002080050318783b */ /* 0x000e280008000200 */
[----:B0-----:R-:W-:Y:S04]  /*20b00*/  STL.64 [R1+0x100], R24 ;  /* 0x0001001801007387 */ /* 0x001fe80000100a00 */
[----:B------:R0:W-:Y:S04]  /*20b10*/  STL.64 [R1+0x108], R26 ;  /* 0x0001081a01007387 */ /* 0x0001e80000100a00 */
[----:B------:R-:W-:Y:S01]  /*20b20*/  STL.64 [R1+0x10], R4 ;  /* 0x0000100401007387 */ /* 0x000fe20000100a00 */
[----:B0-----:R-:W-:-:S02]  /*20b30*/  IMAD.MOV.U32 R27, RZ, RZ, R6 ;  /* 0x000000ffff1b7224 */ /* 0x001fc400078e0006 */
[----:B------:R-:W-:Y:S02]  /*20b40*/  IMAD.MOV.U32 R26, RZ, RZ, R7 ;  /* 0x000000ffff1a7224 */ /* 0x000fe400078e0007 */
[----:B------:R-:W0:Y:S04]  /*20b50*/  LDSM.16.M88.4 R4, [R3+UR5+0x3080] ;  /* 0x003080050304783b */ /* 0x000e280008000200 */
[----:B------:R-:W-:Y:S04]  /*20b60*/  STL.64 [R1+0xfb0], R26 ;  /* 0x000fb01a01007387 */ /* 0x000fe80000100a00 */
[----:B0-----:R-:W-:Y:S04]  /*20b70*/  STL [R1+0x120], R4 ;  /* 0x0001200401007387 */ /* 0x001fe80000100800 */
[----:B------:R-:W-:Y:S01]  /*20b80*/  STL.64 [R1+0x128], R6 ;  /* 0x0001280601007387 */ /* 0x000fe20000100a00 */
[----:B------:R-:W-:-:S03]  /*20b90*/  IMAD.MOV.U32 R12, RZ, RZ, R5 ;  /* 0x000000ffff0c7224 */ /* 0x000fc600078e0005 */
[----:B------:R-:W0:Y:S04]  /*20ba0*/  LDSM.16.M88.4 R4, [R3+UR5+0x4080] ;  /* 0x004080050304783b */ /* 0x000e280008000200 */
[----:B------:R1:W-:Y:S04]  /*20bb0*/  STL [R1+0xfc8], R12 ;  /* 0x000fc80c01007387 */ /* 0x0003e80000100800 */
[----:B0-----:R-:W-:Y:S04]  /*20bc0*/  STL.64 [R1+0x138], R6 ;  /* 0x0001380601007387 */ /* 0x001fe80000100a00 */
[----:B-1----:R-:W3:Y:S04]  /*20bd0*/  LDL.LU R12, [R1+0x60] ;  /* 0x00006000010c7983 */ /* 0x002ee80000300800 */
[----:B--2---:R0:W-:Y:S01]  /*20be0*/  STL.64 [R1+0xfd8], R14 ;  /* 0x000fd80e01007387 */ /* 0x0041e20000100a00 */
[----:B------:R-:W-:-:S02]  /*20bf0*/  IMAD.MOV.U32 R24, RZ, RZ, R0 ;  /* 0x000000ffff187224 */ /* 0x000fc400078e0000 */
[----:B------:R-:W-:Y:S02]  /*20c00*/  IMAD.MOV.U32 R26, RZ, RZ, R28 ;  /* 0x000000ffff1a7224 */ /* 0x000fe400078e001c */
[----:B------:R-:W-:Y:S02]  /*20c10*/  IMAD.MOV.U32 R27, RZ, RZ, R2 ;  /* 0x000000ffff1b7224 */ /* 0x000fe400078e0002 */
[----:B------:R-:W-:Y:S01]  /*20c20*/  IMAD.MOV.U32 R25, RZ, RZ, R29 ;  /* 0x000000ffff197224 */ /* 0x000fe200078e001d */
[----:B---3--:R-:W-:Y:S04]  /*20c30*/  STL.64 [R1+0xfd0], R12 ;  /* 0x000fd00c01007387 */ /* 0x008fe80000100a00 */
[----:B0-----:R-:W2:Y:S04]  /*20c40*/  LDL.LU R14, [R1+0xe8] ;  /* 0x0000e800010e7983 */ /* 0x001ea80000300800 */
[----:B------:R-:W2:Y:S04]  /*20c50*/  LDL.LU R15, [R1+0xec] ;  /* 0x0000ec00010f7983 */ /* 0x000ea80000300800 */
[----:B------:R-:W3:Y:S04]  /*20c60*/  LDL.LU R0, [R1+0xff8] ;  /* 0x000ff80001007983 */ /* 0x000ee80000300800 */
[----:B------:R-:W4:Y:S04]  /*20c70*/  LDL.LU R29, [R1+0xff4] ;  /* 0x000ff400011d7983 */ /* 0x000f280000300800 */
[----:B------:R-:W2:Y:S04]  /*20c80*/  LDL.LU R28, [R1+0xff0] ;  /* 0x000ff000011c7983 */ /* 0x000ea80000300800 */
[----:B------:R-:W3:Y:S04]  /*20c90*/  LDL.LU R2, [R1+0xfec] ;  /* 0x000fec0001027983 */ /* 0x000ee80000300800 */
[----:B------:R0:W-:Y:S04]  /*20ca0*/  STL.64 [R1+0xfc0], R26 ;  /* 0x000fc01a01007387 */ /* 0x0001e80000100a00 */
[----:B------:R-:W-:Y:S04]  /*20cb0*/  STL.64 [R1+0xfb8], R24 ;  /* 0x000fb81801007387 */ /* 0x000fe80000100a00 */
[----:B0-----:R-:W2:Y:S04]  /*20cc0*/  LDL.LU R26, [R1+0xf8] ;  /* 0x0000f800011a7983 */ /* 0x001ea80000300800 */
[----:B------:R-:W2:Y:S01]  /*20cd0*/  LDL.LU R27, [R1+0xfc] ;  /* 0x0000fc00011b7983 */ /* 0x000ea20000300800 */
[----:B------:R-:W-:Y:S01]  /*20ce0*/  MOV R18, R4 ;  /* 0x0000000400127202 */ /* 0x000fe20000000f00 */
[----:B------:R-:W-:-:S02]  /*20cf0*/  IMAD.MOV.U32 R19, RZ, RZ, R5 ;  /* 0x000000ffff137224 */ /* 0x000fc400078e0005 */
[----:B------:R-:W0:Y:S02]  /*20d00*/  LDSM.16.M88.4 R4, [R3+UR5+0x5080] ;  /* 0x005080050304783b */ /* 0x000e240008000200 */
[----:B0-----:R-:W-:Y:S02]  /*20d10*/  IMAD.MOV.U32 R16, RZ, RZ, R4 ;  /* 0x000000ffff107224 */ /* 0x001fe400078e0004 */
[----:B------:R-:W-:Y:S02]  /*20d20*/  IMAD.MOV.U32 R17, RZ, RZ, R5 ;  /* 0x000000ffff117224 */ /* 0x000fe400078e0005 */
[----:B----4-:R-:W-:Y:S01]  /*20d30*/  IMAD.MOV.U32 R24, RZ, RZ, R29 ;  /* 0x000000ffff187224 */ /* 0x010fe200078e001d */
[----:B--2---:R3:W-:Y:S04]  /*20d40*/  STL.64 [R1+0xfe0], R26 ;  /* 0x000fe01a01007387 */ /* 0x0047e80000100a00 */
[----:B------:R-:W2:Y:S04]  /*20d50*/  LDL.LU R29, [R1+0xfe8] ;  /* 0x000fe800011d7983 */ /* 0x000ea80000300800 */
[----:B------:R-:W-:Y:S04]  /*20d60*/  STL.64 [R1+0x148], R6 ;  /* 0x0001480601007387 */ /* 0x000fe80000100a00 */
[----:B------:R-:W0:Y:S01]  /*20d70*/  LDSM.16.M88.4 R4, [R3+UR5+0x6080] ;  /* 0x006080050304783b */ /* 0x000e220008000200 */
[----:B---3--:R-:W-:-:S02]  /*20d80*/  IMAD.MOV.U32 R26, RZ, RZ, R2 ;  /* 0x000000ffff1a7224 */ /* 0x008fc400078e0002 */
[----:B------:R-:W-:Y:S02]  /*20d90*/  IMAD.MOV.U32 R27, RZ, RZ, R0 ;  /* 0x000000ffff1b7224 */ /* 0x000fe400078e0000 */
[----:B0-----:R-:W-:Y:S01]  /*20da0*/  IMAD.MOV.U32 R0, RZ, RZ, R4 ;  /* 0x000000ffff007224 */ /* 0x001fe200078e0004 */
[----:B------:R-:W-:Y:S01]  /*20db0*/  STL.64 [R1+0x158], R6 ;  /* 0x0001580601007387 */ /* 0x000fe20000100a00 */
[----:B------:R-:W-:-:S03]  /*20dc0*/  IMAD.MOV.U32 R2, RZ, RZ, R5 ;  /* 0x000000ffff027224 */ /* 0x000fc600078e0005 */
[----:B------:R-:W0:Y:S04]  /*20dd0*/  LDSM.16.M88.4 R4, [R3+UR5+0x7080] ;  /* 0x007080050304783b */ /* 0x000e280008000200 */
[----:B------:R0:W-:Y:S04]  /*20de0*/  STL [R1+0xf54], R2 ;  /* 0x000f540201007387 */ /* 0x0001e80000100800 */
[----:B------:R1:W-:Y:S01]  /*20df0*/  STL [R1+0xf50], R0 ;  /* 0x000f500001007387 */ /* 0x0003e20000100800 */
[----:B------:R-:W-:-:S07]  /*20e00*/  IMAD.MOV.U32 R25, RZ, RZ, R28 ;  /* 0x000000ffff197224 */ /* 0x000fce00078e001c */
[----:B------:R-:W-:Y:S01]  /*20e10*/  HMMA.16816.F32.BF16 R12, R8, R14, R24 ;  /* 0x0000000e080c723c */ /* 0x000fe20000041818 */
[----:B0-----:R-:W-:Y:S01]  /*20e20*/  IMAD.MOV.U32 R2, RZ, RZ, R4 ;  /* 0x000000ffff027224 */ /* 0x001fe200078e0004 */
[----:B------:R-:W-:Y:S01]  /*20e30*/  STL.64 [R1+0x178], R6 ;  /* 0x0001780601007387 */ /* 0x000fe20000100a00 */
[----:B-1----:R-:W-:-:S03]  /*20e40*/  IMAD.MOV.U32 R0, RZ, RZ, R5 ;  /* 0x000000ffff007224 */ /* 0x002fc600078e0005 */
[----:B------:R-:W3:Y:S04]  /*20e50*/  LDL.LU R22, [R1+0x168] ;  /* 0x0001680001167983 */ /* 0x000ee80000300800 */
[----:B------:R-:W3:-:S14]  /*20e60*/  LDL.LU R23, [R1+0x16c] ;  /* 0x00016c0001177983 */ /* 0x000edc0000300800 */
[----:B------:R-:W-:Y:S02]  /*20e70*/  IMAD.MOV.U32 R3, RZ, RZ, R14 ;  /* 0x000000ffff037224 */ /* 0x000fe400078e000e */
[----:B------:R-:W-:Y:S01]  /*20e80*/  IMAD.MOV.U32 R28, RZ, RZ, R15 ;  /* 0x000000ffff1c7224 */ /* 0x000fe200078e000f */
[----:B--2---:R-:W0:Y:S04]  /*20e90*/  LDSM.16.MT88.4 R4, [R29+0x8a00] ;  /* 0x008a00001d04783b */ /* 0x004e280000004200 */
[----:B------:R-:W-:Y:S04]  /*20ea0*/  STL [R1+0xf70], R29 ;  /* 0x000f701d01007387 */ /* 0x000fe80000100800 */
[----:B0-----:R-:W-:Y:S04]  /*20eb0*/  STL.64 [R1+0xef0], R6 ;  /* 0x000ef00601007387 */ /* 0x001fe80000100a00 */
[----:B------:R0:W-:Y:S02]  /*20ec0*/  STL.64 [R1+0xee8], R4 ;  /* 0x000ee80401007387 */ /* 0x0001e40000100a00 */
[----:B0-----:R-:W-:-:S02]  /*20ed0*/  IMAD.MOV.U32 R4, RZ, RZ, R2 ;  /* 0x000000ffff047224 */ /* 0x001fc400078e0002 */
[----:B------:R-:W-:Y:S02]  /*20ee0*/  IMAD.MOV.U32 R5, RZ, RZ, R0 ;  /* 0x000000ffff057224 */ /* 0x000fe400078e0000 */
[----:B------:R-:W-:-:S03]  /*20ef0*/  IMAD.MOV.U32 R2, RZ, RZ, R12 ;  /* 0x000000ffff027224 */ /* 0x000fc600078e000c */
[----:B------:R0:W-:Y:S04]  /*20f00*/  STL.64 [R1+0xef8], R4 ;  /* 0x000ef80401007387 */ /* 0x0001e80000100a00 */
[----:B------:R-:W0:Y:S04]  /*20f10*/  LDL.LU R6, [R1+0x118] ;  /* 0x0001180001067983 */ /* 0x000e280000300800 */
[----:B------:R-:W0:Y:S04]  /*20f20*/  LDL.LU R7, [R1+0x11c] ;  /* 0x00011c0001077983 */ /* 0x000e280000300800 */
[----:B------:R-:W2:Y:S01]  /*20f30*/  LDL.LU.64 R26, [R1+0xfe0] ;  /* 0x000fe000011a7983 */ /* 0x000ea20000300a00 */
[----:B------:R-:W-:-:S03]  /*20f40*/  IMAD.MOV.U32 R0, RZ, RZ, R13 ;  /* 0x000000ffff007224 */ /* 0x000fc600078e000d */
[----:B------:R-:W2:Y:S04]  /*20f50*/  LDL.LU.64 R14, [R1+0xfd8] ;  /* 0x000fd800010e7983 */ /* 0x000ea80000300a00 */
[----:B------:R-:W2:Y:S02]  /*20f60*/  LDL.LU.64 R12, [R1+0xfd0] ;  /* 0x000fd000010c7983 */ /* 0x000ea40000300a00 */
[----:B--2---:R-:W-:Y:S02]  /*20f70*/  HMMA.16816.F32.BF16 R24, R8, R26, R12 ;  /* 0x0000001a0818723c */ /* 0x004fe4000004180c */
[----:B------:R-:W2:-:S15]  /*20f80*/  LDL.LU R12, [R1+0xfc8] ;  /* 0x000fc800010c7983 */ /* 0x000e9e0000300800 */
[----:B------:R-:W-:-:S07]  /*20f90*/  NOP ;  /* 0x0000000000007918 */ /* 0x000fce0000000000 */
[----:B------:R-:W-:Y:S02]  /*20fa0*/  IMAD.MOV.U32 R15, RZ, RZ, R26 ;  /* 0x000000ffff0f7224 */ /* 0x000fe400078e001a */
[----:B------:R-:W-:Y:S02]  /*20fb0*/  IMAD.MOV.U32 R29, RZ, RZ, R27 ;  /* 0x000000ffff1d7224 */ /* 0x000fe400078e001b */
[----:B------:R-:W-:Y:S02]  /*20fc0*/  IMAD.MOV.U32 R13, RZ, RZ, R24 ;  /* 0x000000ffff0d7224 */ /* 0x000fe400078e0018 */
[----:B------:R-:W-:Y:S01]  /*20fd0*/  IMAD.MOV.U32 R14, RZ, RZ, R25 ;  /* 0x000000ffff0e7224 */ /* 0x000fe200078e0019 */
[----:B------:R-:W0:Y:S04]  /*20fe0*/  LDL.LU.64 R26, [R1+0xfc0] ;  /* 0x000fc000011a7983 */ /* 0x000e280000300a00 */
[----:B------:R-:W0:Y:S02]  /*20ff0*/  LDL.LU.64 R24, [R1+0xfb8] ;  /* 0x000fb80001187983 */ /* 0x000e240000300a00 */
[----:B0-----:R-:W-:Y:S02]  /*21000*/  HMMA.16816.F32.BF16 R4, R8, R6, R24 ;  /* 0x000000060804723c */ /* 0x001fe40000041818 */
[----:B------:R-:W4:Y:S04]  /*21010*/  LDL.LU.64 R26, [R1+0xfb0] ;  /* 0x000fb000011a7983 */ /* 0x000f280000300a00 */
[----:B------:R-:W4:Y:S04]  /*21020*/  LDL.LU R24, [R1+0x80] ;  /* 0x0000800001187983 */ /* 0x000f280000300800 */
[----:B------:R-:W4:-:S13]  /*21030*/  LDL.LU R25, [R1+0x84] ;  /* 0x0000840001197983 */ /* 0x000f1a0000300800 */
        /* <DEDUP_REMOVED lines=9> */
[----:B------:R-:W3:Y:S04]  /*210d0*/  LDL.LU R18, [R1+0xfa0] ;  /* 0x000fa00001127983 */ /* 0x000ee80000300800 */
[----:B------:R-:W3:Y:S04]  /*210e0*/  LDL.LU R19, [R1+0xf9c] ;  /* 0x000f9c0001137983 */ /* 0x000ee80000300800 */
[----:B------:R0:W-:Y:S04]  /*210f0*/  STL.64 [R1+0xf30], R4 ;  /* 0x000f300401007387 */ /* 0x0001e80000100a00 */
[----:B0-----:R-:W4:Y:S01]  /*21100*/  LDL.LU R4, [R1+0x120] ;  /* 0x0001200001047983 */ /* 0x001f220000300800 */
[----:B--2---:R-:W-:-:S03]  /*21110*/  MOV R5, R12 ;  /* 0x0000000c00057202 */ /* 0x004fc60000000f00 */
[----:B------:R-:W2:Y:S01]  /*21120*/  LDL.LU R12, [R1+0xf98] ;  /* 0x000f9800010c7983 */ /* 0x000ea20000300800 */
[----:B------:R-:W-:Y:S02]  /*21130*/  IMAD.MOV.U32 R6, RZ, RZ, R21 ;  /* 0x000000ffff067224 */ /* 0x000fe400078e0015 */
[----:B------:R-:W-:Y:S01]  /*21140*/  IMAD.MOV.U32 R7, RZ, RZ, R20 ;  /* 0x000000ffff077224 */ /* 0x000fe200078e0014 */
[----:B---3--:R-:W-:Y:S01]  /*21150*/  HMMA.16816.F32.BF16 R8, R8, R22, R16 ;  /* 0x000000160808723c */ /* 0x008fe20000041810 */
[----:B----4-:R0:W-:Y:S06]  /*21160*/  STL.64 [R1+0xf58], R4 ;  /* 0x000f580401007387 */ /* 0x0101ec0000100a00 */
[----:B--2---:R-:W-:Y:S01]  /*21170*/  IMAD.MOV.U32 R17, RZ, RZ, R12 ;  /* 0x000000ffff117224 */ /* 0x004fe200078e000c */
[----:B0-----:R-:W2:Y:S04]  /*21180*/  LDL.LU R4, [R1+0x30] ;  /* 0x0000300001047983 */ /* 0x001ea80000300800 */
[----:B------:R-:W2:Y:S04]  /*21190*/  LDL.LU R5, [R1+0x34] ;  /* 0x0000340001057983 */ /* 0x000ea80000300800 */
[----:B------:R-:W3:Y:S04]  /*211a0*/  LDL.LU.64 R22, [R1+0xf90] ;  /* 0x000f900001167983 */ /* 0x000ee80000300a00 */
[----:B------:R-:W3:Y:S04]  /*211b0*/  LDL.LU.64 R20, [R1+0xf88] ;  /* 0x000f880001147983 */ /* 0x000ee80000300a00 */
[----:B------:R-:W4:Y:S04]  /*211c0*/  LDL.LU R16, [R1+0x90] ;  /* 0x0000900001107983 */ /* 0x000f280000300800 */
[----:B------:R-:W3:Y:S04]  /*211d0*/  LDL.LU R12, [R1+0xf80] ;  /* 0x000f8000010c7983 */ /* 0x000ee80000300800 */
[----:B------:R-:W-:Y:S04]  /*211e0*/  STL.64 [R1+0xf18], R10 ;  /* 0x000f180a01007387 */ /* 0x000fe80000100a00 */
[----:B------:R0:W-:Y:S02]  /*211f0*/  STL.64 [R1+0xf10], R8 ;  /* 0x000f100801007387 */ /* 0x0001e40000100a00 */
[----:B0-----:R-:W-:-:S02]  /*21200*/  IMAD.MOV.U32 R8, RZ, RZ, R13 ;  /* 0x000000ffff087224 */ /* 0x001fc400078e000d */
[----:B------:R-:W-:Y:S01]  /*21210*/  IMAD.MOV.U32 R9, RZ, RZ, R14 ;  /* 0x000000ffff097224 */ /* 0x000fe200078e000e */
[----:B------:R-:W3:Y:S04]  /*21220*/  LDL.LU R13, [R1+0xf7c] ;  /* 0x000f7c00010d7983 */ /* 0x000ee80000300800 */
[----:B------:R-:W3:Y:S01]  /*21230*/  LDL.LU R14, [R1+0xf78] ;  /* 0x000f7800010e7983 */ /* 0x000ee20000300800 */
[----:B------:R-:W-:-:S03]  /*21240*/  IMAD.MOV.U32 R10, RZ, RZ, R15 ;  /* 0x000000ffff0a7224 */ /* 0x000fc600078e000f */
[----:B------:R-:W3:Y:S01]  /*21250*/  LDL.LU R15, [R1+0xf74] ;  /* 0x000f7400010f7983 */ /* 0x000ee20000300800 */
[----:B------:R-:W-:-:S03]  /*21260*/  IMAD.MOV.U32 R11, RZ, RZ, R29 ;  /* 0x000000ffff0b7224 */ /* 0x000fc600078e001d */
[----:B------:R-:W2:Y:S04]  /*21270*/  LDL.LU R29, [R1+0xf70] ;  /* 0x000f7000011d7983 */ /* 0x000ea80000300800 */
[----:B------:R0:W-:Y:S04]  /*21280*/  STL.64 [R1+0xf40], R10 ;  /* 0x000f400a01007387 */ /* 0x0001e80000100a00 */
[----:B------:R1:W-:Y:S01]  /*21290*/  STL.64 [R1+0xf38], R8 ;  /* 0x000f380801007387 */ /* 0x0003e20000100a00 */
[----:B0-----:R-:W-:-:S03]  /*212a0*/  IMAD.MOV.U32 R10, RZ, RZ, R27 ;  /* 0x000000ffff0a7224 */ /* 0x001fc600078e001b */
[----:B-1----:R-:W2:Y:S04]  /*212b0*/  LDL.LU R8, [R1+0x10] ;  /* 0x0000100001087983 */ /* 0x002ea80000300800 */
[----:B------:R-:W2:Y:S01]  /*212c0*/  LDL.LU R9, [R1+0x14] ;  /* 0x0000140001097983 */ /* 0x000ea20000300800 */
[----:B------:R-:W-:-:S03]  /*212d0*/  IMAD.MOV.U32 R11, RZ, RZ, R26 ;  /* 0x000000ffff0b7224 */ /* 0x000fc600078e001a */
[----:B------:R-:W4:Y:S01]  /*212e0*/  LDL.LU.64 R26, [R1+0xf68] ;  /* 0x000f6800011a7983 */ /* 0x000f220000300a00 */
[C---:B---3--:R-:W-:Y:S03]  /*212f0*/  HMMA.16816.F32.BF16 R20, R12.reuse, R24, R20 ;  /* 0x000000180c14723c */ /* 0x048fe60000041814 */
[----:B------:R-:W4:Y:S03]  /*21300*/  LDL.LU.64 R24, [R1+0xf60] ;  /* 0x000f600001187983 */ /* 0x000f260000300a00 */
[C---:B----4-:R-:W-:Y:S01]  /*21310*/  HMMA.16816.F32.BF16 R16, R12.reuse, R16, R24 ;  /* 0x000000100c10723c */ /* 0x050fe20000041818 */
[----:B------:R-:W2:Y:S04]  /*21320*/  LDL.LU R24, [R1+0x100] ;  /* 0x0001000001187983 */ /* 0x000ea80000300800 */
[----:B------:R-:W2:Y:S02]  /*21330*/  LDL.LU R25, [R1+0x104] ;  /* 0x0001040001197983 */ /* 0x000ea40000300800 */
[----:B--2---:R-:W-:Y:S02]  /*21340*/  HMMA.16816.F32.BF16 R24, R12, R24, R4 ;  /* 0x000000180c18723c */ /* 0x004fe40000041804 */
[----:B------:R-:W2:-:S15]  /*21350*/  LDL.LU.64 R4, [R1+0xf58] ;  /* 0x000f580001047983 */ /* 0x000e9e0000300a00 */
[----:B------:R-:W-:-:S06]  /*21360*/  NOP ;  /* 0x0000000000007918 */ /* 0x000fcc0000000000 */
[----:B------:R-:W-:Y:S04]  /*21370*/  STL.64 [R1+0xec8], R26 ;  /* 0x000ec81a01007387 */ /* 0x000fe80000100a00 */
[----:B------:R0:W-:Y:S02]  /*21380*/  STL.64 [R1+0xec0], R24 ;  /* 0x000ec01801007387 */ /* 0x0001e40000100a00 */
[----:B0-----:R-:W-:Y:S02]  /*21390*/  IMAD.MOV.U32 R24, RZ, RZ, R2 ;  /* 0x000000ffff187224 */ /* 0x001fe400078e0002 */
[----:B------:R-:W-:Y:S01]  /*213a0*/  IMAD.MOV.U32 R25, RZ, RZ, R0 ;  /* 0x000000ffff197224 */ /* 0x000fe200078e0000 */
[----:B------:R-:W3:Y:S04]  /*213b0*/  LDL.LU R2, [R1+0xf54] ;  /* 0x000f540001027983 */ /* 0x000ee80000300800 */
[----:B------:R-:W4:Y:S01]  /*213c0*/  LDL.LU R0, [R1+0xf50] ;  /* 0x000f500001007983 */ /* 0x000f220000300800 */
[----:B------:R-:W-:-:S02]  /*213d0*/  IMAD.MOV.U32 R26, RZ, RZ, R3 ;  /* 0x000000ffff1a7224 */ /* 0x000fc400078e0003 */
[----:B------:R-:W-:Y:S01]  /*213e0*/  IMAD.MOV.U32 R27, RZ, RZ, R28 ;  /* 0x000000ffff1b7224 */ /* 0x000fe200078e001c */
[----:B------:R-:W3:Y:S04]  /*213f0*/  LDL.LU R3, [R1+0xf4c] ;  /* 0x000f4c0001037983 */ /* 0x000ee80000300800 */
[----:B------:R-:W3:Y:S01]  /*21400*/  LDL.LU R28, [R1+0xf48] ;  /* 0x000f4800011c7983 */ /* 0x000ee20000300800 */
[----:B--2---:R-:W-:Y:S03]  /*21410*/  HMMA.16816.F32.BF16 R4, R12, R4, R8 ;  /* 0x000000040c04723c */ /* 0x004fe60000041808 */
[----:B------:R-:W2:Y:S04]  /*21420*/  LDL.LU.64 R10, [R1+0xf40] ;  /* 0x000f4000010a7983 */ /* 0x000ea80000300a00 */
[----:B------:R-:W2:-:S15]  /*21430*/  LDL.LU.64 R8, [R1+0xf38] ;  /* 0x000f380001087983 */ /* 0x000e9e0000300a00 */
[----:B------:R-:W-:-:S01]  /*21440*/  NOP ;  /* 0x0000000000007918 */ /* 0x000fc20000000000 */
[----:B------:R0:W-:Y:S04]  /*21450*/  STL.64 [R1+0x30], R4 ;  /* 0x0000300401007387 */ /* 0x0001e80000100a00 */
[----:B------:R1:W-:Y:S04]  /*21460*/  STL.64 [R1+0x38], R6 ;  /* 0x0000380601007387 */ /* 0x0003e80000100a00 */
[----:B0-----:R-:W1:Y:S02]  /*21470*/  LDL.LU.64 R4, [R1+0xf30] ;  /* 0x000f300001047983 */ /* 0x001e640000300a00 */
[----:B-1----:R-:W-:-:S15]  /*21480*/  HMMA.16816.F32.BF16 R4, R12, R4, R24 ;  /* 0x000000040c04723c */ /* 0x002fde0000041818 */
[----:B------:R-:W-:-:S09]  /*21490*/  NOP ;  /* 0x0000000000007918 */ /* 0x000fd20000000000 */
[----:B------:R-:W-:Y:S02]  /*214a0*/  IMAD.MOV.U32 R27, RZ, RZ, R4 ;  /* 0x000000ffff1b7224 */ /* 0x000fe400078e0004 */
[----:B------:R-:W-:Y:S02]  /*214b0*/  IMAD.MOV.U32 R26, RZ, RZ, R5 ;  /* 0x000000ffff1a7224 */ /* 0x000fe400078e0005 */
[----:B------:R-:W2:Y:S01]  /*214c0*/  LDL.LU.64 R4, [R1+0xf28] ;  /* 0x000f280001047983 */ /* 0x000ea20000300a00 */
[----:B------:R-:W-:Y:S02]  /*214d0*/  IMAD.MOV.U32 R25, RZ, RZ, R6 ;  /* 0x000000ffff197224 */ /* 0x000fe400078e0006 */
[----:B------:R-:W-:-:S05]  /*214e0*/  IMAD.MOV.U32 R24, RZ, RZ, R7 ;  /* 0x000000ffff187224 */ /* 0x000fca00078e0007 */
[----:B------:R4:W-:Y:S04]  /*214f0*/  STL [R1+0xedc], R24 ;  /* 0x000edc1801007387 */ /* 0x0009e80000100800 */
[----:B------:R-:W-:Y:S04]  /*21500*/  STL [R1+0xed8], R25 ;  /* 0x000ed81901007387 */ /* 0x000fe80000100800 */
[----:B------:R-:W-:Y:S04]  /*21510*/  STL [R1+0xed4], R26 ;  /* 0x000ed41a01007387 */ /* 0x000fe80000100800 */
[----:B------:R-:W-:Y:S01]  /*21520*/  STL [R1+0xed0], R27 ;  /* 0x000ed01b01007387 */ /* 0x000fe20000100800 */
[----:B----4-:R-:W-:-:S03]  /*21530*/  IMAD.MOV.U32 R24, RZ, RZ, R0 ;  /* 0x000000ffff187224 */ /* 0x010fc600078e0000 */
[----:B------:R-:W4:Y:S01]  /*21540*/  LDL.LU R0, [R1+0xf20] ;  /* 0x000f200001007983 */ /* 0x000f220000300800 */
[----:B--2---:R-:W-:Y:S03]  /*21550*/  HMMA.16816.F32.BF16 R4, R12, R4, R8 ;  /* 0x000000040c04723c */ /* 0x004fe60000041808 */
[----:B------:R-:W2:Y:S04]  /*21560*/  LDL.LU.64 R10, [R1+0xf18] ;  /* 0x000f1800010a7983 */ /* 0x000ea80000300a00 */
[----:B------:R-:W2:-:S15]  /*21570*/  LDL.LU.64 R8, [R1+0xf10] ;  /* 0x000f100001087983 */ /* 0x000e9e0000300a00 */
[----:B------:R-:W-:-:S01]  /*21580*/  NOP ;  /* 0x0000000000007918 */ /* 0x000fc20000000000 */
[----:B------:R-:W-:Y:S04]  /*21590*/  STL.64 [R1+0x60], R4 ;  /* 0x0000600401007387 */ /* 0x000fe80000100a00 */
[----:B------:R0:W-:Y:S04]  /*215a0*/  STL.64 [R1+0x68], R6 ;  /* 0x0000680601007387 */ /* 0x0001e80000100a00 */
[----:B0-----:R-:W4:Y:S04]  /*215b0*/  LDL.LU.64 R6, [R1+0xf08] ;  /* 0x000f080001067983 */ /* 0x001f280000300a00 */
[----:B------:R-:W4:Y:S01]  /*215c0*/  LDL.LU.64 R4, [R1+0xf00] ;  /* 0x000f000001047983 */ /* 0x000f220000300a00 */
[----:B---3--:R-:W-:-:S07]  /*215d0*/  IMAD.MOV.U32 R25, RZ, RZ, R2 ;  /* 0x000000ffff197224 */ /* 0x008fce00078e0002 */
[----:B----4-:R-:W-:Y:S01]  /*215e0*/  HMMA.16816.F32.BF16 R24, R12, R24, R4 ;  /* 0x000000180c18723c */ /* 0x010fe20000041804 */
[----:B------:R-:W2:-:S15]  /*215f0*/  LDL.LU.64 R4, [R1+0xef8] ;  /* 0x000ef80001047983 */ /* 0x000e9e0000300a00 */
[----:B------:R-:W-:-:S07]  /*21600*/  NOP ;  /* 0x0000000000007918 */ /* 0x000fce0000000000 */
[----:B------:R0:W-:Y:S04]  /*21610*/  STL.64 [R1+0x40], R24 ;  /* 0x0000401801007387 */ /* 0x0001e80000100a00 */
[----:B------:R1:W-:Y:S04]  /*21620*/  STL [R1+0x48], R26 ;  /* 0x0000481a01007387 */ /* 0x0003e80000100800 */
[----:B------:R-:W3:Y:S01]  /*21630*/  LDL.LU.64 R6, [R1+0xef0] ;  /* 0x000ef00001067983 */ /* 0x000ee20000300a00 */
[----:B--2---:R-:W-:Y:S03]  /*21640*/  HMMA.16816.F32.BF16 R8, R12, R4, R8 ;  /* 0x000000040c08723c */ /* 0x004fe60000041808 */
[----:B------:R-:W3:Y:S04]  /*21650*/  LDL.LU.64 R4, [R1+0xee8] ;  /* 0x000ee80001047983 */ /* 0x000ee80000300a00 */
[----:B------:R-:W3:Y:S01]  /*21660*/  LDL.LU R14, [R1+0x88] ;  /* 0x00008800010e7983 */ /* 0x000ee20000300800 */
[----:B------:R-:W-:-:S03]  /*21670*/  IMAD.MOV.U32 R15, RZ, RZ, R0 ;  /* 0x000000ffff0f7224 */ /* 0x000fc600078e0000 */
[----:B------:R-:W2:Y:S01]  /*21680*/  LDL.LU R0, [R1+0xee0] ;  /* 0x000ee00001007983 */ /* 0x000ea20000300800 */
[----:B0-----:R-:W-:-:S12]  /*21690*/  IMAD.MOV.U32 R24, RZ, RZ, R27 ;  /* 0x000000ffff187224 */ /* 0x001fd800078e001b */
[----:B------:R-:W-:Y:S02]  /*216a0*/  IMAD.MOV.U32 R27, RZ, RZ, R10 ;  /* 0x000000ffff1b7224 */ /* 0x000fe400078e000a */
[----:B------:R-:W-:Y:S02]  /*216b0*/  IMAD.MOV.U32 R10, RZ, RZ, R28 ;  /* 0x000000ffff0a7224 */ /* 0x000fe400078e001c */
[----:B------:R-:W-:Y:S02]  /*216c0*/  IMAD.MOV.U32 R2, RZ, RZ, R11 ;  /* 0x000000ffff027224 */ /* 0x000fe400078e000b */
[----:B------:R-:W-:Y:S02]  /*216d0*/  IMAD.MOV.U32 R11, RZ, RZ, R3 ;  /* 0x000000ffff0b7224 */ /* 0x000fe400078e0003 */
[----:B------:R-:W-:Y:S02]  /*216e0*/  IMAD.MOV.U32 R25, RZ, RZ, R8 ;  /* 0x000000ffff197224 */ /* 0x000fe400078e0008 */
[----:B-1----:R-:W-:Y:S01]  /*216f0*/  IMAD.MOV.U32 R26, RZ, RZ, R9 ;  /* 0x000000ffff1a7224 */ /* 0x002fe200078e0009 */
[C---:B---3--:R-:W-:Y:S06]  /*21700*/  HMMA.16816.F32.BF16 R12, R4.reuse, R14, R20 ;  /* 0x0000000e040c723c */ /* 0x048fec0000041814 */
[----:B------:R-:W-:Y:S01]  /*21710*/  HMMA.16816.F32.BF16 R8, R4, R10, R16 ;  /* 0x0000000a0408723c */ /* 0x000fe20000041810 */
[----:B--2---:R-:W-:-:S15]  /*21720*/  LDSM.16.M88.4 R16, [R0+UR5+0x1080] ;  /* 0x001080050010783b */ /* 0x004fde0008000200 */
[----:B------:R-:W-:-:S01]  /*21730*/  NOP ;  /* 0x0000000000007918 */ /* 0x000fc20000000000 */
[----:B------:R-:W-:Y:S01]  /*21740*/  STL [R1+0x10], R12 ;  /* 0x0000100c01007387 */ /* 0x000fe20000100800 */
[----:B------:R-:W-:Y:S02]  /*21750*/  IMAD.MOV.U32 R28, RZ, RZ, R13 ;  /* 0x000000ffff1c7224 */ /* 0x000fe400078e000d */
[----:B------:R-:W-:Y:S01]  /*21760*/  IMAD.MOV.U32 R21, RZ, RZ, R14 ;  /* 0x000000ffff157224 */ /* 0x000fe200078e000e */
[----:B------:R-:W-:Y:S02]  /*21770*/  MOV R20, R15 ;  /* 0x0000000f00147202 */ /* 0x000fe40000000f00 */
[----:B------:R-:W0:Y:S04]  /*21780*/  LDSM.16.MT88.4 R12, [R29+0x8c00] ;  /* 0x008c00001d0c783b */ /* 0x000e280000004200 */
[----:B------:R-:W-:Y:S04]  /*21790*/  STL.64 [R1+0xe40], R10 ;  /* 0x000e400a01007387 */ /* 0x000fe80000100a00 */
[----:B------:R-:W-:Y:S04]  /*217a0*/  STL.64 [R1+0xe38], R8 ;  /* 0x000e380801007387 */ /* 0x000fe80000100a00 */
[----:B------:R-:W-:Y:S04]  /*217b0*/  STL [R1+0xea8], R29 ;  /* 0x000ea81d01007387 */ /* 0x000fe80000100800 */
[----:B------:R-:W-:Y:S04]  /*217c0*/  LDSM.16.M88.4 R8, [R0+UR5+0x80] ;  /* 0x000080050008783b */ /* 0x000fe80008000200 */
[----:B0-----:R-:W-:Y:S04]  /*217d0*/  STL.64 [R1+0xe58], R14 ;  /* 0x000e580e01007387 */ /* 0x001fe80000100a00 */
[----:B------:R-:W-:Y:S04]  /*217e0*/  STL.64 [R1+0xe50], R12 ;  /* 0x000e500c01007387 */ /* 0x000fe80000100a00 */
[----:B------:R-:W0:Y:S04]  /*217f0*/  LDSM.16.M88.4 R12, [R0+UR5+0x2080] ;  /* 0x00208005000c783b */ /* 0x000e280008000200 */
[----:B0-----:R-:W-:Y:S04]  /*21800*/  STL [R1+0xc0], R12 ;  /* 0x0000c00c01007387 */ /* 0x001fe80000100800 */
[----:B------:R-:W-:Y:S04]  /*21810*/  STL.64 [R1+0xd0], R16 ;  /* 0x0000d01001007387 */ /* 0x000fe80000100a00 */
[----:B------:R-:W-:Y:S04]  /*21820*/  STL.64 [R1+0xd8], R18 ;  /* 0x0000d81201007387 */ /* 0x000fe80000100a00 */
[----:B------:R-:W-:Y:S01]  /*21830*/  STL.64 [R1+0xc8], R14 ;  /* 0x0000c80e01007387 */ /* 0x000fe20000100a00 */
[----:B------:R-:W-:-:S03]  /*21840*/  IMAD.MOV.U32 R29, RZ, RZ, R13 ;  /* 0x000000ffff1d7224 */ /* 0x000fc600078e000d */
[----:B------:R-:W0:Y:S04]  /*21850*/  LDSM.16.M88.4 R12, [R0+UR5+0x3080] ;  /* 0x00308005000c783b */ /* 0x000e280008000200 */
[----:B0-----:R0:W-:Y:S04]  /*21860*/  STL.64 [R1+0xb8], R14 ;  /* 0x0000b80e01007387 */ /* 0x0011e80000100a00 */
[----:B------:R-:W-:Y:S04]  /*21870*/  STL.64 [R1+0xe8], R10 ;  /* 0x0000e80a01007387 */ /* 0x000fe80000100a00 */
[----:B------:R-:W-:Y:S04]  /*21880*/  STL.64 [R1+0xe60], R8 ;  /* 0x000e600801007387 */ /* 0x000fe80000100a00 */
[----:B------:R-:W1:Y:S04]  /*21890*/  LDSM.16.M88.4 R8, [R0+UR5+0x4080] ;  /* 0x004080050008783b */ /* 0x000e680008000200 */
[----:B0-----:R-:W2:Y:S04]  /*218a0*/  LDL.LU R14, [R1+0x178] ;  /* 0x00017800010e7983 */ /* 0x001ea80000300800 */
[----:B-1----:R-:W-:Y:S04]  /*218b0*/  STL.64 [R1+0xa0], R8 ;  /* 0x0000a00801007387 */ /* 0x002fe80000100a00 */
[----:B------:R-:W-:Y:S04]  /*218c0*/  STL.64 [R1+0xa8], R10 ;  /* 0x0000a80a01007387 */ /* 0x000fe80000100a00 */
[----:B------:R-:W2:Y:S01]  /*218d0*/  LDL.LU R15, [R1+0x17c] ;  /* 0x00017c00010f7983 */ /* 0x000ea20000300800 */
[----:B------:R-:W-:-:S02]  /*218e0*/  IMAD.MOV.U32 R23, RZ, RZ, R2 ;  /* 0x000000ffff177224 */ /* 0x000fc400078e0002 */
[----:B------:R-:W-:Y:S02]  /*218f0*/  IMAD.MOV.U32 R3, RZ, RZ, R12 ;  /* 0x000000ffff037224 */ /* 0x000fe400078e000c */
[----:B------:R-:W-:Y:S01]  /*21900*/  IMAD.MOV.U32 R2, RZ, RZ, R13 ;  /* 0x000000ffff027224 */ /* 0x000fe200078e000d */
[----:B--2---:R0:W-:Y:S04]  /*21910*/  STL.64 [R1+0xe68], R14 ;  /* 0x000e680e01007387 */ /* 0x0041e80000100a00 */
[----:B------:R-:W2:Y:S04]  /*21920*/  LDL.LU R12, [R1+0x40] ;  /* 0x00004000010c7983 */ /* 0x000ea80000300800 */
[----:B------:R-:W2:Y:S04]  /*21930*/  LDL.LU R13, [R1+0x44] ;  /* 0x00004400010d7983 */ /* 0x000ea80000300800 */
[----:B0-----:R-:W3:Y:S01]  /*21940*/  LDL.LU R14, [R1+0x48] ;  /* 0x00004800010e7983 */ /* 0x001ee20000300800 */
[----:B------:R-:W-:-:S03]  /*21950*/  IMAD.MOV.U32 R15, RZ, RZ, R24 ;  /* 0x000000ffff0f7224 */ /* 0x000fc600078e0018 */
[----:B------:R-:W4:Y:S04]  /*21960*/  LDL.LU R24, [R1+0xedc] ;  /* 0x000edc0001187983 */ /* 0x000f280000300800 */
[----:B------:R-:W4:Y:S04]  /*21970*/  LDL.LU R18, [R1+0x108] ;  /* 0x0001080001127983 */ /* 0x000f280000300800 */
[----:B------:R-:W4:Y:S04]  /*21980*/  LDL.LU R19, [R1+0x10c] ;  /* 0x00010c0001137983 */ /* 0x000f280000300800 */
[----:B---3--:R0:W-:Y:S04]  /*21990*/  STL.64 [R1+0xe78], R14 ;  /* 0x000e780e01007387 */ /* 0x0081e80000100a00 */
[----:B--2---:R-:W-:Y:S04]  /*219a0*/  STL.64 [R1+0xe70], R12 ;  /* 0x000e700c01007387 */ /* 0x004fe80000100a00 */
[----:B0-----:R-:W2:Y:S04]  /*219b0*/  LDL.LU R14, [R1+0x148] ;  /* 0x00014800010e7983 */ /* 0x001ea80000300800 */
[----:B------:R-:W2:Y:S01]  /*219c0*/  LDL.LU R15, [R1+0x14c] ;  /* 0x00014c00010f7983 */ /* 0x000ea20000300800 */
[----:B------:R-:W-:-:S02]  /*219d0*/  IMAD.MOV.U32 R8, RZ, RZ, R25 ;  /* 0x000000ffff087224 */ /* 0x000fc400078e0019 */
[----:B------:R-:W-:Y:S02]  /*219e0*/  IMAD.MOV.U32 R9, RZ, RZ, R26 ;  /* 0x000000ffff097224 */ /* 0x000fe400078e001a */
[----:B------:R-:W-:Y:S01]  /*219f0*/  IMAD.MOV.U32 R10, RZ, RZ, R27 ;  /* 0x000000ffff0a7224 */ /* 0x000fe200078e001b */
[----:B--2---:R0:W-:Y:S04]  /*21a00*/  STL.64 [R1+0xe90], R14 ;  /* 0x000e900e01007387 */ /* 0x0041e80000100a00 */
[----:B------:R-:W2:Y:S04]  /*21a10*/  LDL.LU R25, [R1+0xed8] ;  /* 0x000ed80001197983 */ /* 0x000ea80000300800 */
[----:B------:R-:W3:Y:S04]  /*21a20*/  LDL.LU R26, [R1+0xed4] ;  /* 0x000ed400011a7983 */ /* 0x000ee80000300800 */
[----:B------:R-:W4:Y:S04]  /*21a30*/  LDL.LU R27, [R1+0xed0] ;  /* 0x000ed000011b7983 */ /* 0x000f280000300800 */
[----:B0-----:R-:W2:Y:S04]  /*21a40*/  LDL.LU R14, [R1+0x138] ;  /* 0x00013800010e7983 */ /* 0x001ea80000300800 */
[----:B------:R-:W2:Y:S01]  /*21a50*/  LDL.LU R15, [R1+0x13c] ;  /* 0x00013c00010f7983 */ /* 0x000ea20000300800 */
[----:B------:R-:W-:-:S03]  /*21a60*/  IMAD.MOV.U32 R11, RZ, RZ, R23 ;  /* 0x000000ffff0b7224 */ /* 0x000fc600078e0017 */
[----:B--2---:R0:W-:Y:S04]  /*21a70*/  STL.64 [R1+0xeb0], R14 ;  /* 0x000eb00e01007387 */ /* 0x0041e80000100a00 */
[----:B------:R-:W2:Y:S04]  /*21a80*/  LDL.LU R22, [R1+0x128] ;  /* 0x0001280001167983 */ /* 0x000ea80000300800 */
[----:B------:R-:W2:Y:S04]  /*21a90*/  LDL.LU R23, [R1+0x12c] ;  /* 0x00012c0001177983 */ /* 0x000ea80000300800 */
[----:B--2---:R-:W-:Y:S04]  /*21aa0*/  STL.64 [R1+0xeb8], R22 ;  /* 0x000eb81601007387 */ /* 0x004fe80000100a00 */
[----:B------:R-:W2:Y:S04]  /*21ab0*/  LDL.LU R12, [R1+0x30] ;  /* 0x00003000010c7983 */ /* 0x000ea80000300800 */
[----:B------:R-:W2:Y:S04]  /*21ac0*/  LDL.LU R13, [R1+0x34] ;  /* 0x00003400010d7983 */ /* 0x000ea80000300800 */
[----:B0-----:R-:W2:Y:S04]  /*21ad0*/  LDL.LU R14, [R1+0x38] ;  /* 0x00003800010e7983 */ /* 0x001ea80000300800 */
[----:B------:R-:W2:Y:S04]  /*21ae0*/  LDL.LU R15, [R1+0x3c] ;  /* 0x00003c00010f7983 */ /* 0x000ea80000300800 */
[----:B------:R-:W-:Y:S04]  /*21af0*/  STL.64 [R1+0xe88], R10 ;  /* 0x000e880a01007387 */ /* 0x000fe80000100a00 */
[----:B------:R0:W-:Y:S04]  /*21b00*/  STL.64 [R1+0xe80], R8 ;  /* 0x000e800801007387 */ /* 0x0001e80000100a00 */
[----:B0-----:R-:W3:Y:S04]  /*21b10*/  LDL.LU R8, [R1+0x60] ;  /* 0x0000600001087983 */ /* 0x001ee80000300800 */
[----:B------:R-:W3:Y:S04]  /*21b20*/  LDL.LU R9, [R1+0x64] ;  /* 0x0000640001097983 */ /* 0x000ee80000300800 */
[----:B------:R-:W4:Y:S04]  /*21b30*/  LDL.LU R10, [R1+0x68] ;  /* 0x00006800010a7983 */ /* 0x000f280000300800 */
[----:B------:R-:W4:Y:S04]  /*21b40*/  LDL.LU R11, [R1+0x6c] ;  /* 0x00006c00010b7983 */ /* 0x000f280000300800 */
[----:B----4-:R0:W-:Y:S04]  /*21b50*/  STL.64 [R1+0xea0], R10 ;  /* 0x000ea00a01007387 */ /* 0x0101e80000100a00 */
[----:B---3--:R1:W-:Y:S01]  /*21b60*/  STL.64 [R1+0xe98], R8 ;  /* 0x000e980801007387 */ /* 0x0083e20000100a00 */
[----:B0-----:R-:W-:-:S02]  /*21b70*/  IMAD.MOV.U32 R10, RZ, RZ, R25 ;  /* 0x000000ffff0a7224 */ /* 0x001fc400078e0019 */
[----:B-1----:R-:W-:Y:S02]  /*21b80*/  IMAD.MOV.U32 R8, RZ, RZ, R27 ;  /* 0x000000ffff087224 */ /* 0x002fe400078e001b */
[----:B------:R-:W-:Y:S02]  /*21b90*/  IMAD.MOV.U32 R9, RZ, RZ, R26 ;  /* 0x000000ffff097224 */ /* 0x000fe400078e001a */
[----:B------:R-:W-:Y:S02]  /*21ba0*/  IMAD.MOV.U32 R11, RZ, RZ, R24 ;  /* 0x000000ffff0b7224 */ /* 0x000fe400078e0018 */
[----:B------:R-:W0:Y:S04]  /*21bb0*/  LDSM.16.M88.4 R24, [R0+UR5+0x5080] ;  /* 0x005080050018783b */ /* 0x000e280008000200 */
[----:B0-----:R-:W-:Y:S04]  /*21bc0*/  STL.64 [R1+0x90], R24 ;  /* 0x0000901801007387 */ /* 0x001fe80000100a00 */
[----:B------:R-:W-:Y:S04]  /*21bd0*/  STL.64 [R1+0x98], R26 ;  /* 0x0000981a01007387 */ /* 0x000fe80000100a00 */
[----:B------:R-:W0:Y:S04]  /*21be0*/  LDSM.16.M88.4 R24, [R0+UR5+0x6080] ;  /* 0x006080050018783b */ /* 0x000e280008000200 */
[----:B0-----:R-:W-:Y:S04]  /*21bf0*/  STL.64 [R1+0x80], R24 ;  /* 0x0000801801007387 */ /* 0x001fe80000100a00 */
[----:B------:R0:W-:Y:S04]  /*21c00*/  STL.64 [R1+0x88], R26 ;  /* 0x0000881a01007387 */ /* 0x0001e80000100a00 */
[----:B0-----:R-:W3:Y:S04]  /*21c10*/  LDL.LU.64 R26, [R1+0xec8] ;  /* 0x000ec800011a7983 */ /* 0x001ee80000300a00 */
[----:B------:R-:W3:Y:S02]  /*21c20*/  LDL.LU.64 R24, [R1+0xec0] ;  /* 0x000ec00001187983 */ /* 0x000ee40000300a00 */
[----:B---3--:R-:W-:Y:S02]  /*21c30*/  HMMA.16816.F32.BF16 R16, R4, R18, R24 ;  /* 0x000000120410723c */ /* 0x008fe40000041818 */
[----:B------:R-:W3:Y:S04]  /*21c40*/  LDL.LU R26, [R1+0x158] ;  /* 0x00015800011a7983 */ /* 0x000ee80000300800 */
[----:B------:R-:W3:-:S15]  /*21c50*/  LDL.LU R27, [R1+0x15c] ;  /* 0x00015c00011b7983 */ /* 0x000ede0000300800 */
[----:B------:R-:W-:-:S02]  /*21c60*/  NOP ;  /* 0x0000000000007918 */ /* 0x000fc40000000000 */
[----:B------:R-:W-:Y:S04]  /*21c70*/  STL.64 [R1+0xe30], R18 ;  /* 0x000e301201007387 */ /* 0x000fe80000100a00 */
[----:B------:R0:W-:Y:S04]  /*21c80*/  STL.64 [R1+0xe28], R16 ;  /* 0x000e281001007387 */ /* 0x0001e80000100a00 */
[----:B0-----:R-:W4:Y:S04]  /*21c90*/  LDL.LU R16, [R1+0xd0] ;  /* 0x0000d00001107983 */ /* 0x001f280000300800 */
[----:B------:R-:W4:Y:S01]  /*21ca0*/  LDL.LU R17, [R1+0xd4] ;  /* 0x0000d40001117983 */ /* 0x000f220000300800 */
[----:B------:R-:W-:-:S02]  /*21cb0*/  IMAD.MOV.U32 R18, RZ, RZ, R21 ;  /* 0x000000ffff127224 */ /* 0x000fc400078e0015 */
[----:B------:R-:W-:Y:S02]  /*21cc0*/  IMAD.MOV.U32 R19, RZ, RZ, R20 ;  /* 0x000000ffff137224 */ /* 0x000fe400078e0014 */
[----:B------:R-:W0:Y:S02]  /*21cd0*/  LDSM.16.M88.4 R20, [R0+UR5+0x7080] ;  /* 0x007080050014783b */ /* 0x000e240008000200 */
[----:B0-----:R-:W-:Y:S02]  /*21ce0*/  IMAD.MOV.U32 R0, RZ, RZ, R22 ;  /* 0x000000ffff007224 */ /* 0x001fe400078e0016 */
[----:B----4-:R0:W-:Y:S04]  /*21cf0*/  STL.64 [R1+0xe48], R16 ;  /* 0x000e481001007387 */ /* 0x0101e80000100a00 */
[----:B0-----:R-:W4:Y:S01]  /*21d00*/  LDL.LU R16, [R1+0x10] ;  /* 0x0000100001107983 */ /* 0x001f220000300800 */
[----:B------:R-:W-:-:S03]  /*21d10*/  IMAD.MOV.U32 R17, RZ, RZ, R28 ;  /* 0x000000ffff117224 */ /* 0x000fc600078e001c */
[----:B------:R2:W-:Y:S01]  /*21d20*/  STL.64 [R1+0x70], R20 ;  /* 0x0000701401007387 */ /* 0x0005e20000100a00 */
[----:B------:R-:W-:-:S03]  /*21d30*/  IMAD.MOV.U32 R28, RZ, RZ, R23 ;  /* 0x000000ffff1c7224 */ /* 0x000fc600078e0017 */
[----:B------:R-:W2:Y:S04]  /*21d40*/  LDL.LU.64 R22, [R1+0xeb8] ;  /* 0x000eb80001167983 */ /* 0x000ea80000300a00 */
[----:B------:R-:W-:Y:S04]  /*21d50*/  STL [R1+0xdf4], R28 ;  /* 0x000df41c01007387 */ /* 0x000fe80000100800 */
[----:B------:R-:W-:Y:S01]  /*21d60*/  STL [R1+0xdf0], R0 ;  /* 0x000df00001007387 */ /* 0x000fe20000100800 */
[----:B--2---:R-:W-:Y:S03]  /*21d70*/  HMMA.16816.F32.BF16 R20, R4, R22, R12 ;  /* 0x000000160414723c */ /* 0x004fe6000004180c */
[----:B------:R-:W2:-:S15]  /*21d80*/  LDL.LU.64 R14, [R1+0xeb0] ;  /* 0x000eb000010e7983 */ /* 0x000e9e0000300a00 */
[----:B------:R-:W-:-:S05]  /*21d90*/  NOP ;  /* 0x0000000000007918 */ /* 0x000fca0000000000 */
[----:B------:R-:W-:Y:S04]  /*21da0*/  STL.64 [R1+0xe20], R22 ;  /* 0x000e201601007387 */ /* 0x000fe80000100a00 */
[----:B------:R0:W-:Y:S04]  /*21db0*/  STL.64 [R1+0xe18], R20 ;  /* 0x000e181401007387 */ /* 0x0001e80000100a00 */
[----:B0-----:R-:W4:Y:S01]  /*21dc0*/  LDL.LU R20, [R1+0xc0] ;  /* 0x0000c00001147983 */ /* 0x001f220000300800 */
[----:B------:R-:W-:-:S03]  /*21dd0*/  IMAD.MOV.U32 R21, RZ, RZ, R29 ;  /* 0x000000ffff157224 */ /* 0x000fc600078e001d */
[----:B------:R-:W4:Y:S01]  /*21de0*/  LDL.LU R29, [R1+0xea8] ;  /* 0x000ea800011d7983 */ /* 0x000f220000300800 */
[----:B--2---:R-:W-:Y:S03]  /*21df0*/  HMMA.16816.F32.BF16 R12, R4, R14, R8 ;  /* 0x0000000e040c723c */ /* 0x004fe60000041808 */
[----:B------:R-:W2:Y:S04]  /*21e00*/  LDL.LU.64 R10, [R1+0xea0] ;  /* 0x000ea000010a7983 */ /* 0x000ea80000300a00 */
[----:B------:R-:W2:-:S15]  /*21e10*/  LDL.LU.64 R8, [R1+0xe98] ;  /* 0x000e980001087983 */ /* 0x000e9e0000300a00 */
[----:B------:R-:W-:-:S01]  /*21e20*/  NOP ;  /* 0x0000000000007918 */ /* 0x000fc20000000000 */
[----:B------:R-:W-:Y:S04]  /*21e30*/  STL.64 [R1], R12 ;  /* 0x0000000c01007387 */ /* 0x000fe80000100a00 */
[----:B------:R0:W-:Y:S04]  /*21e40*/  STL.64 [R1+0x8], R14 ;  /* 0x0000080e01007387 */ /* 0x0001e80000100a00 */
[----:B0-----:R-:W2:Y:S02]  /*21e50*/  LDL.LU.64 R14, [R1+0xe90] ;  /* 0x000e9000010e7983 */ /* 0x001ea40000300a00 */
[----:B--2---:R-:W-:Y:S02]  /*21e60*/  HMMA.16816.F32.BF16 R12, R4, R14, R8 ;  /* 0x0000000e040c723c */ /* 0x004fe40000041808 */
[----:B------:R-:W2:Y:S04]  /*21e70*/  LDL.LU.64 R10, [R1+0xe88] ;  /* 0x000e8800010a7983 */ /* 0x000ea80000300a00 */
[----:B------:R-:W2:-:S15]  /*21e80*/  LDL.LU.64 R8, [R1+0xe80] ;  /* 0x000e800001087983 */ /* 0x000e9e0000300a00 */
[----:B------:R-:W-:-:S02]  /*21e90*/  NOP ;  /* 0x0000000000007918 */ /* 0x000fc40000000000 */
[----:B------:R-:W-:Y:S04]  /*21ea0*/  STL.64 [R1+0x60], R12 ;  /* 0x0000600c01007387 */ /* 0x000fe80000100a00 */
[----:B------:R0:W-:Y:S04]  /*21eb0*/  STL.64 [R1+0x68], R14 ;  /* 0x0000680e01007387 */ /* 0x0001e80000100a00 */
[----:B0-----:R-:W3:Y:S04]  /*21ec0*/  LDL.LU.64 R14, [R1+0xe78] ;  /* 0x000e7800010e7983 */ /* 0x001ee80000300a00 */
[----:B------:R-:W3:Y:S02]  /*21ed0*/  LDL.LU.64 R12, [R1+0xe70] ;  /* 0x000e7000010c7983 */ /* 0x000ee40000300a00 */
[----:B---3--:R-:W-:Y:S02]  /*21ee0*/  HMMA.16816.F32.BF16 R24, R4, R26, R12 ;  /* 0x0000001a0418723c */ /* 0x008fe4000004180c */
[----:B------:R-:W2:-:S15]  /*21ef0*/  LDL.LU.64 R14, [R1+0xe68] ;  /* 0x000e6800010e7983 */ /* 0x000e9e0000300a00 */
[----:B------:R-:W-:-:S06]  /*21f00*/  NOP ;  /* 0x0000000000007918 */ /* 0x000fcc0000000000 */
[----:B------:R-:W-:Y:S04]  /*21f10*/  STL.64 [R1+0x50], R24 ;  /* 0x0000501801007387 */ /* 0x000fe80000100a00 */
[----:B------:R-:W-:Y:S04]  /*21f20*/  STL.64 [R1+0x58], R26 ;  /* 0x0000581a01007387 */ /* 0x000fe80000100a00 */
[----:B----4-:R-:W0:Y:S04]  /*21f30*/  LDSM.16.MT88.4 R24, [R29+0x8e00] ;  /* 0x008e00001d18783b */ /* 0x010e280000004200 */
[----:B0-----:R-:W-:Y:S04]  /*21f40*/  STL.64 [R1+0xdd0], R26 ;  /* 0x000dd01a01007387 */ /* 0x001fe80000100a00 */
[----:B------:R-:W-:Y:S01]  /*21f50*/  STL.64 [R1+0xdc8], R24 ;  /* 0x000dc81801007387 */ /* 0x000fe20000100a00 */
[----:B--2---:R-:W-:Y:S03]  /*21f60*/  HMMA.16816.F32.BF16 R12, R4, R14, R8 ;  /* 0x0000000e040c723c */ /* 0x004fe60000041808 */
[----:B------:R-:W2:-:S15]  /*21f70*/  LDL.LU.64 R8, [R1+0xe60] ;  /* 0x000e600001087983 */ /* 0x000e9e0000300a00 */
[----:B------:R-:W-:-:S05]  /*21f80*/  NOP ;  /* 0x0000000000007918 */ /* 0x000fca0000000000 */
[----:B------:R0:W-:Y:S01]  /*21f90*/  STL.64 [R1+0x40], R12 ;  /* 0x0000400c01007387 */ /* 0x0001e20000100a00 */
[----:B------:R-:W-:Y:S02]  /*21fa0*/  IMAD.MOV.U32 R7, RZ, RZ, R14 ;  /* 0x000000ffff077224 */ /* 0x000fe400078e000e */
[----:B------:R-:W-:Y:S02]  /*21fb0*/  IMAD.MOV.U32 R6, RZ, RZ, R15 ;  /* 0x000000ffff067224 */ /* 0x000fe400078e000f */
[----:B------:R-:W2:Y:S04]  /*21fc0*/  LDL.LU.64 R14, [R1+0xe58] ;  /* 0x000e5800010e7983 */ /* 0x000ea80000300a00 */
[----:B0-----:R-:W2:Y:S01]  /*21fd0*/  LDL.LU.64 R12, [R1+0xe50] ;  /* 0x000e5000010c7983 */ /* 0x001ea20000300a00 */
[----:B------:R-:W-:-:S02]  /*21fe0*/  IMAD.MOV.U32 R24, RZ, RZ, R3 ;  /* 0x000000ffff187224 */ /* 0x000fc400078e0003 */
[----:B------:R-:W-:Y:S01]  /*21ff0*/  IMAD.MOV.U32 R25, RZ, RZ, R2 ;  /* 0x000000ffff197224 */ /* 0x000fe200078e0002 */
[----:B--2---:R-:W-:Y:S01]  /*22000*/  HMMA.16816.F32.BF16 R8, R12, R8, R16 ;  /* 0x000000080c08723c */ /* 0x004fe20000041810 */
[----:B------:R-:W2:-:S15]  /*22010*/  LDL.LU.64 R16, [R1+0xe48] ;  /* 0x000e480001107983 */ /* 0x000e9e0000300a00 */
[----:B------:R-:W-:-:S08]  /*22020*/  NOP ;  /* 0x0000000000007918 */ /* 0x000fd00000000000 */
[----:B------:R-:W-:Y:S02]  /*22030*/  IMAD.MOV.U32 R3, RZ, RZ, R10 ;  /* 0x000000ffff037224 */ /* 0x000fe400078e000a */
[----:B------:R-:W-:Y:S02]  /*22040*/  IMAD.MOV.U32 R2, RZ, RZ, R11 ;  /* 0x000000ffff027224 */ /* 0x000fe400078e000b */
[----:B------:R-:W-:Y:S02]  /*22050*/  IMAD.MOV.U32 R0, RZ, RZ, R8 ;  /* 0x000000ffff007224 */ /* 0x000fe400078e0008 */
[----:B------:R-:W-:Y:S01]  /*22060*/  IMAD.MOV.U32 R29, RZ, RZ, R9 ;  /* 0x000000ffff1d7224 */ /* 0x000fe200078e0009 */
[----:B------:R-:W2:Y:S04]  /*22070*/  LDL.LU.64 R10, [R1+0xe40] ;  /* 0x000e4000010a7983 */ /* 0x000ea80000300a00 */
[----:B------:R-:W2:Y:S04]  /*22080*/  LDL.LU.64 R8, [R1+0xe38] ;  /* 0x000e380001087983 */ /* 0x000ea80000300a00 */
[----:B------:R-:W-:Y:S04]  /*22090*/  STL [R1+0xe04], R2 ;  /* 0x000e040201007387 */ /* 0x000fe80000100800 */
[----:B------:R-:W-:Y:S04]  /*220a0*/  STL [R1+0xe00], R3 ;  /* 0x000e000301007387 */ /* 0x000fe80000100800 */
[----:B------:R-:W-:Y:S04]  /*220b0*/  STL [R1+0xdfc], R29 ;  /* 0x000dfc1d01007387 */ /* 0x000fe80000100800 */
[----:B------:R-:W-:Y:S01]  /*220c0*/  STL [R1+0xdf8], R0 ;  /* 0x000df80001007387 */ /* 0x000fe20000100800 */
[----:B--2---:R-:W-:-:S15]  /*220d0*/  HMMA.16816.F32.BF16 R16, R12, R16, R8 ;  /* 0x000000100c10723c */ /* 0x004fde0000041808 */
[----:B------:R-:W-:-:S08]  /*220e0*/  NOP ;  /* 0x0000000000007918 */ /* 0x000fd00000000000 */
[----:B------:R0:W-:Y:S01]  /*220f0*/  STL [R1+0x20], R16 ;  /* 0x0000201001007387 */ /* 0x0001e20000100800 */
[----:B------:R-:W-:Y:S01]  /*22100*/  IMAD.MOV.U32 R11, RZ, RZ, R18 ;  /* 0x000000ffff0b7224 */ /* 0x000fe200078e0012 */
[----:B------:R-:W-:Y:S01]  /*22110*/  MOV R10, R19 ;  /* 0x00000013000a7202 */ /* 0x000fe20000000f00 */
[----:B------:R-:W-:Y:S01]  /*22120*/  IMAD.MOV.U32 R28, RZ, RZ, R17 ;  /* 0x000000ffff1c7224 */ /* 0x000fe200078e0011 */
[----:B------:R-:W2:Y:S04]  /*22130*/  LDL.LU.64 R18, [R1+0xe30] ;  /* 0x000e300001127983 */ /* 0x000ea80000300a00 */
[----:B0-----:R-:W2:Y:S04]  /*22140*/  LDL.LU.64 R16, [R1+0xe28] ;  /* 0x000e280001107983 */ /* 0x001ea80000300a00 */
[----:B------:R-:W3:Y:S01]  /*22150*/  LDL.LU.64 R22, [R1+0xe20] ;  /* 0x000e200001167983 */ /* 0x000ee20000300a00 */
[C---:B--2---:R-:W-:Y:S03]  /*22160*/  HMMA.16816.F32.BF16 R16, R12.reuse, R20, R16 ;  /* 0x000000140c10723c */ /* 0x044fe60000041810 */
[----:B------:R-:W3:Y:S04]  /*22170*/  LDL.LU.64 R20, [R1+0xe18] ;  /* 0x000e180001147983 */ /* 0x000ee80000300a00 */
[----:B------:R-:W2:Y:S04]  /*22180*/  LDL.LU R4, [R1+0xa0] ;  /* 0x0000a00001047983 */ /* 0x000ea80000300800 */
[----:B------:R-:W2:Y:S01]  /*22190*/  LDL.LU R5, [R1+0xa4] ;  /* 0x0000a40001057983 */ /* 0x000ea20000300800 */
[----:B---3--:R-:W-:-:S15]  /*221a0*/  HMMA.16816.F32.BF16 R20, R12, R24, R20 ;  /* 0x000000180c14723c */ /* 0x008fde0000041814 */
[----:B------:R-:W-:-:S08]  /*221b0*/  NOP ;  /* 0x0000000000007918 */ /* 0x000fd00000000000 */
[----:B------:R0:W-:Y:S04]  /*221c0*/  STL.64 [R1+0xd88], R22 ;  /* 0x000d881601007387 */ /* 0x0001e80000100a00 */
[----:B------:R-:W-:Y:S04]  /*221d0*/  STL.64 [R1+0xd80], R20 ;  /* 0x000d801401007387 */ /* 0x000fe80000100a00 */
[----:B0-----:R-:W3:Y:S04]  /*221e0*/  LDL.LU R22, [R1+0xc8] ;  /* 0x0000c80001167983 */ /* 0x001ee80000300800 */
[----:B------:R-:W3:Y:S04]  /*221f0*/  LDL.LU R23, [R1+0xcc] ;  /* 0x0000cc0001177983 */ /* 0x000ee80000300800 */
[----:B------:R-:W4:Y:S04]  /*22200*/  LDL.LU R24, [R1+0x70] ;  /* 0x0000700001187983 */ /* 0x000f280000300800 */
[----:B------:R-:W4:Y:S01]  /*22210*/  LDL.LU R25, [R1+0x74] ;  /* 0x0000740001197983 */ /* 0x000f220000300800 */
[----:B------:R-:W-:-:S02]  /*22220*/  IMAD.MOV.U32 R2, RZ, RZ, R16 ;  /* 0x000000ffff027224 */ /* 0x000fc400078e0010 */
[----:B------:R-:W-:Y:S01]  /*22230*/  IMAD.MOV.U32 R3, RZ, RZ, R17 ;  /* 0x000000ffff037224 */ /* 0x000fe200078e0011 */
[----:B----4-:R-:W-:Y:S04]  /*22240*/  STL.64 [R1+0xde0], R24 ;  /* 0x000de01801007387 */ /* 0x010fe80000100a00 */
[----:B---3--:R0:W-:Y:S04]  /*22250*/  STL.64 [R1+0xd98], R22 ;  /* 0x000d981601007387 */ /* 0x0081e80000100a00 */
[----:B0-----:R-:W3:Y:S04]  /*22260*/  LDL.LU R22, [R1+0xd8] ;  /* 0x0000d80001167983 */ /* 0x001ee80000300800 */
[----:B------:R-:W3:Y:S04]  /*22270*/  LDL.LU R23, [R1+0xdc] ;  /* 0x0000dc0001177983 */ /* 0x000ee80000300800 */
[----:B------:R-:W4:Y:S04]  /*22280*/  LDL.LU R16, [R1+0x80] ;  /* 0x0000800001107983 */ /* 0x000f280000300800 */
[----:B------:R-:W4:Y:S04]  /*22290*/  LDL.LU R17, [R1+0x84] ;  /* 0x0000840001117983 */ /* 0x000f280000300800 */
[----:B----4-:R-:W-:Y:S04]  /*222a0*/  STL.64 [R1+0xde8], R16 ;  /* 0x000de81001007387 */ /* 0x010fe80000100a00 */
[----:B------:R-:W4:Y:S04]  /*222b0*/  LDL.LU R24, [R1+0x50] ;  /* 0x0000500001187983 */ /* 0x000f280000300800 */
[----:B------:R-:W4:Y:S04]  /*222c0*/  LDL.LU R25, [R1+0x54] ;  /* 0x0000540001197983 */ /* 0x000f280000300800 */
[----:B------:R-:W2:Y:S04]  /*222d0*/  LDL.LU R26, [R1+0x58] ;  /* 0x00005800011a7983 */ /* 0x000ea80000300800 */
[----:B------:R-:W2:Y:S01]  /*222e0*/  LDL.LU R27, [R1+0x5c] ;  /* 0x00005c00011b7983 */ /* 0x000ea20000300800 */
[----:B------:R-:W-:-:S02]  /*222f0*/  IMAD.MOV.U32 R29, RZ, RZ, R18 ;  /* 0x000000ffff1d7224 */ /* 0x000fc400078e0012 */
[----:B------:R-:W-:Y:S01]  /*22300*/  IMAD.MOV.U32 R0, RZ, RZ, R19 ;  /* 0x000000ffff007224 */ /* 0x000fe200078e0013 */
[----:B--2---:R-:W-:Y:S04]  /*22310*/  STL.64 [R1+0xe10], R26 ;  /* 0x000e101a01007387 */ /* 0x004fe80000100a00 */
[----:B----4-:R0:W-:Y:S04]  /*22320*/  STL.64 [R1+0xe08], R24 ;  /* 0x000e081801007387 */ /* 0x0101e80000100a00 */
[----:B0-----:R-:W2:Y:S04]  /*22330*/  LDL.LU R24, [R1] ;  /* 0x0000000001187983 */ /* 0x001ea80000300800 */
[----:B------:R-:W2:Y:S04]  /*22340*/  LDL.LU R25, [R1+0x4] ;  /* 0x0000040001197983 */ /* 0x000ea80000300800 */
[----:B------:R-:W2:Y:S04]  /*22350*/  LDL.LU R26, [R1+0x8] ;  /* 0x00000800011a7983 */ /* 0x000ea80000300800 */
[----:B------:R-:W2:Y:S04]  /*22360*/  LDL.LU R27, [R1+0xc] ;  /* 0x00000c00011b7983 */ /* 0x000ea80000300800 */
[----:B------:R-:W4:Y:S04]  /*22370*/  LDL.LU R8, [R1+0x90] ;  /* 0x0000900001087983 */ /* 0x000f280000300800 */
[----:B------:R-:W4:Y:S04]  /*22380*/  LDL.LU R9, [R1+0x94] ;  /* 0x0000940001097983 */ /* 0x000f280000300800 */
[----:B------:R-:W4:Y:S04]  /*22390*/  LDL.LU R16, [R1+0x60] ;  /* 0x0000600001107983 */ /* 0x000f280000300800 */
[----:B------:R-:W4:Y:S04]  /*223a0*/  LDL.LU R17, [R1+0x64] ;  /* 0x0000640001117983 */ /* 0x000f280000300800 */
[----:B------:R-:W4:Y:S04]  /*223b0*/  LDL.LU R18, [R1+0x68] ;  /* 0x0000680001127983 */ /* 0x000f280000300800 */
[----:B------:R-:W4:Y:S04]  /*223c0*/  LDL.LU R19, [R1+0x6c] ;  /* 0x00006c0001137983 */ /* 0x000f280000300800 */
[----:B---3--:R0:W-:Y:S04]  /*223d0*/  STL.64 [R1+0xdb0], R22 ;  /* 0x000db01601007387 */ /* 0x0081e80000100a00 */
[----:B0-----:R-:W3:Y:S04]  /*223e0*/  LDL.LU R22, [R1+0xe8] ;  /* 0x0000e80001167983 */ /* 0x001ee80000300800 */
[----:B------:R-:W3:Y:S04]  /*223f0*/  LDL.LU R23, [R1+0xec] ;  /* 0x0000ec0001177983 */ /* 0x000ee80000300800 */
[----:B---3--:R0:W-:Y:S04]  /*22400*/  STL.64 [R1+0xdd8], R22 ;  /* 0x000dd81601007387 */ /* 0x0081e80000100a00 */
[----:B------:R-:W3:Y:S04]  /*22410*/  LDL.LU R20, [R1+0x40] ;  /* 0x0000400001147983 */ /* 0x000ee80000300800 */
[----:B------:R-:W3:Y:S01]  /*22420*/  LDL.LU R21, [R1+0x44] ;  /* 0x0000440001157983 */ /* 0x000ee20000300800 */
[----:B0-----:R-:W-:-:S02]  /*22430*/  IMAD.MOV.U32 R22, RZ, RZ, R7 ;  /* 0x000000ffff167224 */ /* 0x001fc400078e0007 */
[----:B------:R-:W-:Y:S02]  /*22440*/  IMAD.MOV.U32 R23, RZ, RZ, R6 ;  /* 0x000000ffff177224 */ /* 0x000fe400078e0006 */
[----:B--2---:R-:W-:Y:S01]  /*22450*/  HMMA.16816.F32.BF16 R4, R12, R4, R24 ;  /* 0x000000040c04723c */ /* 0x004fe20000041818 */
[----:B------:R-:W2:Y:S04]  /*22460*/  LDL.LU.64 R26, [R1+0xe10] ;  /* 0x000e1000011a7983 */ /* 0x000ea80000300a00 */
[----:B------:R-:W2:-:S15]  /*22470*/  LDL.LU.64 R24, [R1+0xe08] ;  /* 0x000e080001187983 */ /* 0x000e9e0000300a00 */
[----:B------:R-:W-:-:S03]  /*22480*/  NOP ;  /* 0x0000000000007918 */ /* 0x000fc60000000000 */
[----:B------:R0:W-:Y:S04]  /*22490*/  STL.64 [R1+0xd78], R6 ;  /* 0x000d780601007387 */ /* 0x0001e80000100a00 */
[----:B------:R1:W-:Y:S04]  /*224a0*/  STL.64 [R1+0xd70], R4 ;  /* 0x000d700401007387 */ /* 0x0003e80000100a00 */
[----:B0-----:R-:W4:Y:S04]  /*224b0*/  LDL.LU R6, [R1+0xb8] ;  /* 0x0000b80001067983 */ /* 0x001f280000300800 */
[----:B------:R-:W4:Y:S01]  /*224c0*/  LDL.LU R7, [R1+0xbc] ;  /* 0x0000bc0001077983 */ /* 0x000f220000300800 */
[----:B-1----:R-:W-:-:S02]  /*224d0*/  IMAD.MOV.U32 R4, RZ, RZ, R2 ;  /* 0x000000ffff047224 */ /* 0x002fc400078e0002 */
[----:B------:R-:W-:Y:S01]  /*224e0*/  IMAD.MOV.U32 R5, RZ, RZ, R3 ;  /* 0x000000ffff057224 */ /* 0x000fe200078e0003 */
[----:B----4-:R0:W-:Y:S04]  /*224f0*/  STL.64 [R1+0xd90], R6 ;  /* 0x000d900601007387 */ /* 0x0101e80000100a00 */
[----:B------:R-:W4:Y:S04]  /*22500*/  LDL.LU R2, [R1+0xe04] ;  /* 0x000e040001027983 */ /* 0x000f280000300800 */
[----:B------:R-:W3:Y:S01]  /*22510*/  LDL.LU R3, [R1+0xe00] ;  /* 0x000e000001037983 */ /* 0x000ee20000300800 */
[----:B0-----:R-:W-:-:S02]  /*22520*/  IMAD.MOV.U32 R6, RZ, RZ, R29 ;  /* 0x000000ffff067224 */ /* 0x001fc400078e001d */
[----:B------:R-:W-:Y:S01]  /*22530*/  IMAD.MOV.U32 R7, RZ, RZ, R0 ;  /* 0x000000ffff077224 */ /* 0x000fe200078e0000 */
[----:B------:R-:W4:Y:S04]  /*22540*/  LDL.LU R29, [R1+0xdfc] ;  /* 0x000dfc00011d7983 */ /* 0x000f280000300800 */
[----:B------:R-:W2:Y:S04]  /*22550*/  LDL.LU R0, [R1+0xdf8] ;  /* 0x000df80001007983 */ /* 0x000ea80000300800 */
[----:B------:R-:W-:Y:S04]  /*22560*/  STL.64 [R1+0xda8], R6 ;  /* 0x000da80601007387 */ /* 0x000fe80000100a00 */
[----:B------:R0:W-:Y:S04]  /*22570*/  STL.64 [R1+0xda0], R4 ;  /* 0x000da00401007387 */ /* 0x0001e80000100a00 */
[----:B0-----:R-:W3:Y:S01]  /*22580*/  LDL.LU R4, [R1+0x20] ;  /* 0x0000200001047983 */ /* 0x001ee20000300800 */
[----:B------:R-:W-:-:S02]  /*22590*/  IMAD.MOV.U32 R6, RZ, RZ, R11 ;  /* 0x000000ffff067224 */ /* 0x000fc400078e000b */
[----:B------:R-:W-:Y:S02]  /*225a0*/  IMAD.MOV.U32 R7, RZ, RZ, R10 ;  /* 0x000000ffff077224 */ /* 0x000fe400078e000a */
[----:B------:R-:W-:Y:S02]  /*225b0*/  IMAD.MOV.U32 R5, RZ, RZ, R28 ;  /* 0x000000ffff057224 */ /* 0x000fe400078e001c */
[----:B------:R-:W4:Y:S04]  /*225c0*/  LDL.LU R28, [R1+0xdf4] ;  /* 0x000df400011c7983 */ /* 0x000f280000300800 */
[----:B------:R-:W-:Y:S01]  /*225d0*/  STL.64 [R1+0xdc0], R6 ;  /* 0x000dc00601007387 */ /* 0x000fe20000100a00 */
[----:B------:R-:W-:Y:S03]  /*225e0*/  HMMA.16816.F32.BF16 R8, R12, R8, R16 ;  /* 0x000000080c08723c */ /* 0x000fe60000041810 */
[----:B---3--:R2:W-:Y:S02]  /*225f0*/  STL.64 [R1+0xdb8], R4 ;  /* 0x000db80401007387 */ /* 0x0085e40000100a00 */
[----:B--2---:R-:W-:-:S02]  /*22600*/  IMAD.MOV.U32 R4, RZ, RZ, R0 ;  /* 0x000000ffff047224 */ /* 0x004fc400078e0000 */
[----:B------:R-:W2:Y:S04]  /*22610*/  LDL.LU R0, [R1+0xdf0] ;  /* 0x000df00001007983 */ /* 0x000ea80000300800 */
[----:B------:R-:W3:Y:S02]  /*22620*/  LDL.LU.64 R16, [R1+0xde8] ;  /* 0x000de80001107983 */ /* 0x000ee40000300a00 */
[----:B---3--:R-:W-:Y:S02]  /*22630*/  HMMA.16816.F32.BF16 R16, R12, R16, R24 ;  /* 0x000000100c10723c */ /* 0x008fe40000041818 */
[----:B------:R-:W3:Y:S01]  /*22640*/  LDL.LU.64 R24, [R1+0xde0] ;  /* 0x000de00001187983 */ /* 0x000ee20000300a00 */
[----:B----4-:R-:W-:Y:S02]  /*22650*/  IMAD.MOV.U32 R5, RZ, RZ, R29 ;  /* 0x000000ffff057224 */ /* 0x010fe400078e001d */
[----:B------:R-:W-:-:S02]  /*22660*/  IMAD.MOV.U32 R6, RZ, RZ, R3 ;  /* 0x000000ffff067224 */ /* 0x000fc400078e0003 */
[----:B------:R-:W-:Y:S01]  /*22670*/  IMAD.MOV.U32 R7, RZ, RZ, R2 ;  /* 0x000000ffff077224 */ /* 0x000fe200078e0002 */
[----:B---3--:R-:W-:Y:S01]  /*22680*/  HMMA.16816.F32.BF16 R12, R12, R24, R20 ;  /* 0x000000180c0c723c */ /* 0x008fe20000041814 */
[----:B------:R-:W3:Y:S04]  /*22690*/  LDL.LU.64 R22, [R1+0xdd8] ;  /* 0x000dd80001167983 */ /* 0x000ee80000300a00 */
[----:B------:R-:W3:Y:S04]  /*226a0*/  LDL.LU.64 R26, [R1+0xdd0] ;  /* 0x000dd000011a7983 */ /* 0x000ee80000300a00 */
[----:B------:R-:W3:Y:S02]  /*226b0*/  LDL.LU.64 R24, [R1+0xdc8] ;  /* 0x000dc80001187983 */ /* 0x000ee40000300a00 */
[----:B---3--:R-:W-:Y:S02]  /*226c0*/  HMMA.16816.F32.BF16 R20, R24, R22, R4 ;  /* 0x000000161814723c */ /* 0x008fe40000041804 */
[----:B------:R-:W3:Y:S04]  /*226d0*/  LDL.LU.64 R6, [R1+0xdc0] ;  /* 0x000dc00001067983 */ /* 0x000ee80000300a00 */
[----:B------:R-:W3:-:S15]  /*226e0*/  LDL.LU.64 R4, [R1+0xdb8] ;  /* 0x000db80001047983 */ /* 0x000ede0000300a00 */
[----:B------:R-:W-:-:S02]  /*226f0*/  NOP ;  /* 0x0000000000007918 */ /* 0x000fc40000000000 */
[----:B------:R-:W-:Y:S04]  /*22700*/  STL.64 [R1+0x270], R20 ;  /* 0x0002701401007387 */ /* 0x000fe80000100a00 */
[----:B------:R0:W-:Y:S04]  /*22710*/  STL.64 [R1+0x278], R22 ;  /* 0x0002781601007387 */ /* 0x0001e80000100a00 */
[----:B0-----:R-:W3:Y:S01]  /*22720*/  LDL.LU.64 R22, [R1+0xdb0] ;  /* 0x000db00001167983 */ /* 0x001ee20000300a00 */
[----:B------:R-:W-:-:S05]  /*22730*/  IMAD.MOV.U32 R2, RZ, RZ, R20 ;  /* 0x000000ffff027224 */ /* 0x000fca00078e0014 */
[----:B------:R-:W-:Y:S01]  /*22740*/  STL [R1+0xc24], R2 ;  /* 0x000c240201007387 */ /* 0x000fe20000100800 */
[----:B---3--:R-:W-:Y:S03]  /*22750*/  HMMA.16816.F32.BF16 R20, R24, R22, R4 ;  /* 0x000000161814723c */ /* 0x008fe60000041804 */
[----:B------:R-:W3:Y:S04]  /*22760*/  LDL.LU.64 R6, [R1+0xda8] ;  /* 0x000da80001067983 */ /* 0x000ee80000300a00 */
[----:B------:R-:W3:-:S15]  /*22770*/  LDL.LU.64 R4, [R1+0xda0] ;  /* 0x000da00001047983 */ /* 0x000ede0000300a00 */
[----:B------:R-:W-:-:S01]  /*22780*/  NOP ;  /* 0x0000000000007918 */ /* 0x000fc20000000000 */
[----:B------:R-:W-:Y:S04]  /*22790*/  STL.64 [R1+0x240], R20 ;  /* 0x0002401401007387 */ /* 0x000fe80000100a00 */
[----:B------:R0:W-:Y:S04]  /*227a0*/  STL.64 [R1+0x248], R22 ;  /* 0x0002481601007387 */ /* 0x0001e80000100a00 */
[----:B0-----:R-:W3:Y:S01]  /*227b0*/  LDL.LU.64 R22, [R1+0xd98] ;  /* 0x000d980001167983 */ /* 0x001ee20000300a00 */
[----:B------:R-:W-:-:S05]  /*227c0*/  IMAD.MOV.U32 R3, RZ, RZ, R20 ;  /* 0x000000ffff037224 */ /* 0x000fca00078e0014 */
[----:B------:R-:W-:Y:S01]  /*227d0*/  STL [R1+0xc28], R3 ;  /* 0x000c280301007387 */ /* 0x000fe20000100800 */
[----:B---3--:R-:W-:Y:S03]  /*227e0*/  HMMA.16816.F32.BF16 R20, R24, R22, R4 ;  /* 0x000000161814723c */ /* 0x008fe60000041804 */
[----:B------:R-:W3:-:S15]  /*227f0*/  LDL.LU.64 R6, [R1+0xd90] ;  /* 0x000d900001067983 */ /* 0x000ede0000300a00 */
[----:B------:R-:W-:-:S05]  /*22800*/  NOP ;  /* 0x0000000000007918 */ /* 0x000fca0000000000 */
[----:B------:R-:W-:Y:S04]  /*22810*/  STL.64 [R1+0x220], R20 ;  /* 0x0002201401007387 */ /* 0x000fe80000100a00 */
[----:B------:R0:W-:Y:S01]  /*22820*/  STL.64 [R1+0x228], R22 ;  /* 0x0002281601007387 */ /* 0x0001e20000100a00 */
[----:B------:R-:W-:-:S03]  /*22830*/  IMAD.MOV.U32 R29, RZ, RZ, R20 ;  /* 0x000000ffff1d7224 */ /* 0x000fc600078e0014 */
[----:B0-----:R-:W3:Y:S04]  /*22840*/  LDL.LU.64 R22, [R1+0xd88] ;  /* 0x000d880001167983 */ /* 0x001ee80000300a00 */
[----:B------:R-:W3:Y:S04]  /*22850*/  LDL.LU.64 R20, [R1+0xd80] ;  /* 0x000d800001147983 */ /* 0x000ee80000300a00 */
[----:B------:R-:W-:Y:S01]  /*22860*/  STL [R1+0xc2c], R29 ;  /* 0x000c2c1d01007387 */ /* 0x000fe20000100800 */
[----:B---3--:R-:W-:Y:S03]  /*22870*/  HMMA.16816.F32.BF16 R20, R24, R6, R20 ;  /* 0x000000061814723c */ /* 0x008fe60000041814 */
[----:B------:R-:W3:Y:S04]  /*22880*/  LDL.LU.64 R6, [R1+0xd78] ;  /* 0x000d780001067983 */ /* 0x000ee80000300a00 */
[----:B------:R-:W3:-:S15]  /*22890*/  LDL.LU.64 R4, [R1+0xd70] ;  /* 0x000d700001047983 */ /* 0x000ede0000300a00 */
[----:B------:R-:W-:-:S01]  /*228a0*/  NOP ;  /* 0x0000000000007918 */ /* 0x000fc20000000000 */
[----:B------:R-:W-:Y:S04]  /*228b0*/  STL.64 [R1+0x210], R20 ;  /* 0x0002101401007387 */ /* 0x000fe80000100a00 */
[----:B------:R0:W-:Y:S04]  /*228c0*/  STL.64 [R1+0x218], R22 ;  /* 0x0002181601007387 */ /* 0x0001e80000100a00 */
[----:B------:R3:W-:Y:S04]  /*228d0*/  STL [R1+0xc30], R20 ;  /* 0x000c301401007387 */ /* 0x0007e80000100800 */
[----:B0-----:R-:W3:Y:S04]  /*228e0*/  LDL.LU R22, [R1+0xa8] ;  /* 0x0000a80001167983 */ /* 0x001ee80000300800 */
[----:B------:R-:W3:Y:S02]  /*228f0*/  LDL.LU R23, [R1+0xac] ;  /* 0x0000ac0001177983 */ /* 0x000ee40000300800 */
[----:B---3--:R-:W-:-:S15]  /*22900*/  HMMA.16816.F32.BF16 R20, R24, R22, R4 ;  /* 0x000000161814723c */ /* 0x008fde0000041804 */
[----:B------:R-:W-:-:S08]  /*22910*/  NOP ;  /* 0x0000000000007918 */ /* 0x000fd00000000000 */
[----:B------:R0:W-:Y:S04]  /*22920*/  STL.64 [R1+0x260], R20 ;  /* 0x0002601401007387 */ /* 0x0001e80000100a00 */
[----:B------:R1:W-:Y:S01]  /*22930*/  STL.64 [R1+0x268], R22 ;  /* 0x0002681601007387 */ /* 0x0003e20000100a00 */
[----:B------:R-:W-:Y:S02]  /*22940*/  IMAD.MOV.U32 R6, RZ, RZ, R23 ;  /* 0x000000ffff067224 */ /* 0x000fe400078e0017 */
[----:B0-----:R-:W-:-:S05]  /*22950*/  IMAD.MOV.U32 R21, RZ, RZ, R20 ;  /* 0x000000ffff157224 */ /* 0x001fca00078e0014 */
[----:B------:R-:W-:Y:S04]  /*22960*/  STL [R1+0xc38], R21 ;  /* 0x000c381501007387 */ /* 0x000fe80000100800 */
[----:B-1----:R-:W3:Y:S04]  /*22970*/  LDL.LU R22, [R1+0x98] ;  /* 0x0000980001167983 */ /* 0x002ee80000300800 */
[----:B------:R-:W3:Y:S04]  /*22980*/  LDL.LU R23, [R1+0x9c] ;  /* 0x00009c0001177983 */ /* 0x000ee80000300800 */
[----:B------:R0:W-:Y:S04]  /*22990*/  STL [R1+0xc34], R6 ;  /* 0x000c340601007387 */ /* 0x0001e80000100800 */
[----:B0-----:R-:W4:Y:S04]  /*229a0*/  LDL.LU R6, [R1+0x88] ;  /* 0x0000880001067983 */ /* 0x001f280000300800 */
[----:B------:R-:W4:Y:S01]  /*229b0*/  LDL.LU R7, [R1+0x8c] ;  /* 0x00008c0001077983 */ /* 0x000f220000300800 */
[C---:B---3--:R-:W-:Y:S06]  /*229c0*/  HMMA.16816.F32.BF16 R8, R24.reuse, R22, R8 ;  /* 0x000000161808723c */ /* 0x048fec0000041808 */
[----:B----4-:R-:W-:-:S15]  /*229d0*/  HMMA.16816.F32.BF16 R16, R24, R6, R16 ;  /* 0x000000061810723c */ /* 0x010fde0000041810 */
[----:B------:R-:W-:-:S03]  /*229e0*/  NOP ;  /* 0x0000000000007918 */ /* 0x000fc60000000000 */
[----:B------:R-:W-:Y:S01]  /*229f0*/  IMAD.MOV.U32 R22, RZ, RZ, R8 ;  /* 0x000000ffff167224 */ /* 0x000fe200078e0008 */
[----:B------:R-:W-:Y:S04]  /*22a00*/  STL.64 [R1+0x250], R8 ;  /* 0x0002500801007387 */ /* 0x000fe80000100a00 */
[----:B------:R0:W-:Y:S04]  /*22a10*/  STL.64 [R1+0x258], R10 ;  /* 0x0002580a01007387 */ /* 0x0001e80000100a00 */
[----:B------:R-:W-:Y:S04]  /*22a20*/  STL [R1+0xc3c], R22 ;  /* 0x000c3c1601007387 */ /* 0x000fe80000100800 */
[----:B------:R-:W-:Y:S04]  /*22a30*/  STL.64 [R1+0x230], R16 ;  /* 0x0002301001007387 */ /* 0x000fe80000100a00 */
[----:B------:R1:W-:Y:S01]  /*22a40*/  STL.64 [R1+0x238], R18 ;  /* 0x0002381201007387 */ /* 0x0003e20000100a00 */
[----:B0-----:R-:W-:-:S02]  /*22a50*/  IMAD.MOV.U32 R11, RZ, RZ, R18 ;  /* 0x000000ffff0b7224 */ /* 0x001fc400078e0012 */
[----:B------:R-:W-:Y:S01]  /*22a60*/  IMAD.MOV.U32 R7, RZ, RZ, R19 ;  /* 0x000000ffff077224 */ /* 0x000fe200078e0013 */
[----:B-1----:R-:W3:Y:S04]  /*22a70*/  LDL.LU R18, [R1+0xaac] ;  /* 0x000aac0001127983 */ /* 0x002ee80000300800 */
[----:B------:R-:W4:Y:S04]  /*22a80*/  LDL.LU R19, [R1+0xaa4] ;  /* 0x000aa40001137983 */ /* 0x000f280000300800 */
[----:B------:R-:W2:Y:S04]  /*22a90*/  LDL.LU R22, [R1+0xa7c] ;  /* 0x000a7c0001167983 */ /* 0x000ea80000300800 */
[----:B------:R-:W4:Y:S04]  /*22aa0*/  LDL.LU R8, [R1+0xa9c] ;  /* 0x000a9c0001087983 */ /* 0x000f280000300800 */
[----:B------:R-:W4:Y:S04]  /*22ab0*/  LDL.LU R9, [R1+0xa88] ;  /* 0x000a880001097983 */ /* 0x000f280000300800 */
[----:B------:R-:W4:Y:S04]  /*22ac0*/  LDL.LU R10, [R1+0xac4] ;  /* 0x000ac400010a7983 */ /* 0x000f280000300800 */
[----:B------:R-:W4:Y:S04]  /*22ad0*/  LDL.LU R6, [R1+0xa84] ;  /* 0x000a840001067983 */ /* 0x000f280000300800 */
[----:B------:R-:W3:Y:S04]  /*22ae0*/  LDL.LU R21, [R1+0xae0] ;  /* 0x000ae00001157983 */ /* 0x000ee80000300800 */
[----:B------:R-:W4:Y:S04]  /*22af0*/  LDL.LU R5, [R1+0xa80] ;  /* 0x000a800001057983 */ /* 0x000f280000300800 */
[----:B------:R-:W4:Y:S04]  /*22b00*/  LDL.LU R29, [R1+0xae8] ;  /* 0x000ae800011d7983 */ /* 0x000f280000300800 */
[----:B------:R-:W4:Y:S04]  /*22b10*/  LDL.LU R3, [R1+0xaa8] ;  /* 0x000aa80001037983 */ /* 0x000f280000300800 */
[----:B------:R-:W4:Y:S04]  /*22b20*/  LDL.LU R2, [R1+0xaf0] ;  /* 0x000af00001027983 */ /* 0x000f280000300800 */
[----:B------:R-:W3:Y:S01]  /*22b30*/  LDL.LU R20, [R1+0xaa0] ;  /* 0x000aa00001147983 */ /* 0x000ee20000300800 */
[----:B------:R-:W-:-:S03]  /*22b40*/  IMAD.MOV.U32 R23, RZ, RZ, R28 ;  /* 0x000000ffff177224 */ /* 0x000fc600078e001c */
[----:B--2---:R0:W-:Y:S02]  /*22b50*/  STL [R1+0xd68], R22 ;  /* 0x000d681601007387 */ /* 0x0041e40000100800 */
[----:B0-----:R-:W-:-:S07]  /*22b60*/  IMAD.MOV.U32 R22, RZ, RZ, R0 ;  /* 0x000000ffff167224 */ /* 0x001fce00078e0000 */
[----:B------:R-:W-:Y:S01]  /*22b70*/  HMMA.16816.F32.BF16 R12, R24, R22, R12 ;  /* 0x00000016180c723c */ /* 0x000fe2000004180c */
[----:B---3--:R-:W-:Y:S04]  /*22b80*/  STL.64 [R1+0xd60], R20 ;  /* 0x000d601401007387 */ /* 0x008fe80000100a00 */
[----:B------:R-:W2:Y:S04]  /*22b90*/  LDL.LU R0, [R1+0xd6c] ;  /* 0x000d6c0001007983 */ /* 0x000ea80000300800 */
[----:B------:R-:W3:Y:S04]  /*22ba0*/  LDL.LU R28, [R1+0xaf8] ;  /* 0x000af800011c7983 */ /* 0x000ee80000300800 */
[----:B------:R0:W-:Y:S04]  /*22bb0*/  STL [R1+0xc48], R16 ;  /* 0x000c481001007387 */ /* 0x0001e80000100800 */
[----:B0-----:R-:W2:Y:S04]  /*22bc0*/  LDL.LU R16, [R1+0xab0] ;  /* 0x000ab00001107983 */ /* 0x001ea80000300800 */
[----:B------:R0:W-:Y:S04]  /*22bd0*/  STL [R1+0xc44], R11 ;  /* 0x000c440b01007387 */ /* 0x0001e80000100800 */
[----:B0-----:R-:W3:Y:S04]  /*22be0*/  LDL.LU R11, [R1+0xab4] ;  /* 0x000ab400010b7983 */ /* 0x001ee80000300800 */
[----:B------:R0:W-:Y:S01]  /*22bf0*/  STL [R1+0xc40], R7 ;  /* 0x000c400701007387 */ /* 0x0001e20000100800 */
[----:B------:R-:W-:-:S03]  /*22c00*/  IMAD.MOV.U32 R4, RZ, RZ, R15 ;  /* 0x000000ffff047224 */ /* 0x000fc600078e000f */
[----:B0-----:R-:W3:Y:S04]  /*22c10*/  LDL.LU R7, [R1+0xab8] ;  /* 0x000ab80001077983 */ /* 0x001ee80000300800 */
[----:B------:R-:W3:Y:S04]  /*22c20*/  LDL.LU R22, [R1+0xd68] ;  /* 0x000d680001167983 */ /* 0x000ee80000300800 */
[----:B------:R-:W3:Y:S04]  /*22c30*/  LDL.LU.64 R20, [R1+0xd60] ;  /* 0x000d600001147983 */ /* 0x000ee80000300a00 */
[----:B------:R-:W-:Y:S04]  /*22c40*/  STL.64 [R1+0x200], R12 ;  /* 0x0002000c01007387 */ /* 0x000fe80000100a00 */
[----:B------:R0:W-:Y:S04]  /*22c50*/  STL.64 [R1+0x208], R14 ;  /* 0x0002080e01007387 */ /* 0x0001e80000100a00 */
[----:B0-----:R-:W3:Y:S04]  /*22c60*/  LDL.LU R15, [R1+0xa8c] ;  /* 0x000a8c00010f7983 */ /* 0x001ee80000300800 */
[----:B------:R-:W3:Y:S01]  /*22c70*/  LDL.LU R23, [R1+0xa98] ;  /* 0x000a980001177983 */ /* 0x000ee20000300800 */
[----:B------:R-:W-:-:S02]  /*22c80*/  IMAD.MOV.U32 R24, RZ, RZ, R13 ;  /* 0x000000ffff187224 */ /* 0x000fc400078e000d */
[----:B------:R-:W0:Y:S01]  /*22c90*/  LDC R13, c[0x0][0x230] ;  /* 0x00008c00ff0d7b82 */ /* 0x000e220000000800 */
[----:B------:R-:W-:Y:S02]  /*22ca0*/  MOV R17, R12 ;  /* 0x0000000c00117202 */ /* 0x000fe40000000f00 */
[----:B------:R-:W-:Y:S02]  /*22cb0*/  IADD3 R18, P5, R18, UR10, RZ ;  /* 0x0000000a12127c10 */ /* 0x000fe4000ffbe0ff */
[----:B----4-:R-:W-:Y:S01]  /*22cc0*/  IADD3 R19, P4, R19, UR10, RZ ;  /* 0x0000000a13137c10 */ /* 0x010fe2000ff9e0ff */
[----:B------:R-:W-:Y:S04]  /*22cd0*/  STL [R1+0xc54], R17 ;  /* 0x000c541101007387 */ /* 0x000fe80000100800 */
[----:B------:R-:W-:Y:S04]  /*22ce0*/  STL [R1+0xc50], R24 ;  /* 0x000c501801007387 */ /* 0x000fe80000100800 */
[----:B------:R-:W-:Y:S01]  /*22cf0*/  STL [R1+0xc4c], R4 ;  /* 0x000c4c0401007387 */ /* 0x000fe20000100800 */
[----:B------:R-:W-:-:S02]  /*22d00*/  IADD3.X R3, R3, UR7, RZ, P5, !PT ;  /* 0x0000000703037c10 */ /* 0x000fc4000affe4ff */
[----:B------:R-:W-:Y:S01]  /*22d10*/  IADD3 R2, P5, R2, UR10, RZ ;  /* 0x0000000a02027c10 */ /* 0x000fe2000ffbe0ff */
[----:B------:R-:W-:Y:S01]  /*22d20*/  UIADD3 UR4, UR4, 0x1, URZ ;  /* 0x0000000104047890 */ /* 0x000fe2000fffe03f */
[----:B0-----:R-:W-:-:S05]  /*22d30*/  VIADD R13, R13, 0x7f ;  /* 0x0000007f0d0d7836 */ /* 0x001fca0000000000 */
[----:B------:R-:W-:-:S04]  /*22d40*/  SHF.R.S32.HI R14, RZ, 0x1f, R13 ;  /* 0x0000001fff0e7819 */ /* 0x000fc8000001140d */
[----:B------:R-:W-:-:S04]  /*22d50*/  LEA.HI R14, R14, R13, RZ, 0x7 ;  /* 0x0000000d0e0e7211 */ /* 0x000fc800078f38ff */
[----:B------:R-:W-:-:S04]  /*22d60*/  SHF.R.S32.HI R14, RZ, 0x7, R14 ;  /* 0x00000007ff0e7819 */ /* 0x000fc8000001140e */
[----:B------:R-:W-:Y:S02]  /*22d70*/  ISETP.NE.U32.AND P0, PT, R14, UR4, PT ;  /* 0x000000040e007c0c */ /* 0x000fe4000bf05070 */
[----:B--2---:R-:W-:Y:S02]  /*22d80*/  IADD3 R16, P6, R16, UR10, RZ ;  /* 0x0000000a10107c10 */ /* 0x004fe4000ffde0ff */
[----:B---3--:R-:W-:Y:S02]  /*22d90*/  IADD3 R11, P1, R11, UR10, RZ ;  /* 0x0000000a0b0b7c10 */ /* 0x008fe4000ff3e0ff */
[----:B------:R-:W-:Y:S02]  /*22da0*/  IADD3.X R5, R5, UR7, RZ, P6, !PT ;  /* 0x0000000705057c10 */ /* 0x000fe4000b7fe4ff */
[----:B------:R-:W-:Y:S02]  /*22db0*/  IADD3 R7, P2, R7, UR10, RZ ;  /* 0x0000000a07077c10 */ /* 0x000fe4000ff5e0ff */
[----:B------:R-:W-:-:S02]  /*22dc0*/  IADD3.X R6, R6, UR7, RZ, P1, !PT ;  /* 0x0000000706067c10 */ /* 0x000fc40008ffe4ff */
[----:B------:R-:W-:Y:S02]  /*22dd0*/  IADD3.X R9, R9, UR7, RZ, P2, !PT ;  /* 0x0000000709097c10 */ /* 0x000fe400097fe4ff */
[----:B------:R-:W-:Y:S02]  /*22de0*/  IADD3 R10, P2, R10, UR10, RZ ;  /* 0x0000000a0a0a7c10 */ /* 0x000fe4000ff5e0ff */
[----:B------:R-:W-:-:S04]  /*22df0*/  IADD3 R15, P3, R15, UR10, RZ ;  /* 0x0000000a0f0f7c10 */ /* 0x000fc8000ff7e0ff */
[----:B------:R-:W-:Y:S01]  /*22e00*/  IADD3.X R22, R22, UR7, RZ, P3, !PT ;  /* 0x0000000716167c10 */ /* 0x000fe20009ffe4ff */
[----:B------:R-:W-:Y:S04]  /*22e10*/  STL [R1+0xa8c], R15 ;  /* 0x000a8c0f01007387 */ /* 0x000fe80000100800 */
[----:B------:R-:W-:Y:S04]  /*22e20*/  STL [R1+0xab8], R7 ;  /* 0x000ab80701007387 */ /* 0x000fe80000100800 */
[----:B------:R-:W-:Y:S01]  /*22e30*/  STL [R1+0xab4], R11 ;  /* 0x000ab40b01007387 */ /* 0x000fe20000100800 */
[----:B------:R-:W-:-:S03]  /*22e40*/  IADD3 R8, P3, R8, UR10, RZ ;  /* 0x0000000a08087c10 */ /* 0x000fc6000ff7e0ff */
[----:B------:R-:W-:Y:S04]  /*22e50*/  STL [R1+0xab0], R16 ;  /* 0x000ab01001007387 */ /* 0x000fe80000100800 */
[----:B------:R-:W-:Y:S04]  /*22e60*/  STL [R1+0xaac], R18 ;  /* 0x000aac1201007387 */ /* 0x000fe80000100800 */
[----:B------:R-:W-:Y:S04]  /*22e70*/  STL [R1+0xaa4], R19 ;  /* 0x000aa41301007387 */ /* 0x000fe80000100800 */
[----:B------:R-:W-:Y:S01]  /*22e80*/  STL [R1+0xa7c], R22 ;  /* 0x000a7c1601007387 */ /* 0x000fe20000100800 */
[----:B------:R-:W-:-:S03]  /*22e90*/  IADD3 R21, P1, R21, UR10, RZ ;  /* 0x0000000a15157c10 */ /* 0x000fc6000ff3e0ff */
[----:B------:R-:W-:Y:S01]  /*22ea0*/  STL [R1+0xa9c], R8 ;  /* 0x000a9c0801007387 */ /* 0x000fe20000100800 */
[----:B------:R-:W-:-:S03]  /*22eb0*/  IADD3 R29, P6, R29, UR10, RZ ;  /* 0x0000000a1d1d7c10 */ /* 0x000fc6000ffde0ff */
[----:B------:R-:W-:Y:S04]  /*22ec0*/  STL [R1+0xa88], R9 ;  /* 0x000a880901007387 */ /* 0x000fe80000100800 */
[----:B------:R-:W-:Y:S04]  /*22ed0*/  STL [R1+0xac4], R10 ;  /* 0x000ac40a01007387 */ /* 0x000fe80000100800 */
[----:B------:R-:W-:Y:S04]  /*22ee0*/  STL [R1+0xa84], R6 ;  /* 0x000a840601007387 */ /* 0x000fe80000100800 */
[----:B------:R-:W-:Y:S04]  /*22ef0*/  STL [R1+0xae0], R21 ;  /* 0x000ae01501007387 */ /* 0x000fe80000100800 */
[----:B------:R0:W-:Y:S04]  /*22f00*/  STL [R1+0xae8], R29 ;  /* 0x000ae81d01007387 */ /* 0x0001e80000100800 */
[----:B------:R-:W-:Y:S01]  /*22f10*/  STL [R1+0xa80], R5 ;  /* 0x000a800501007387 */ /* 0x000fe20000100800 */
[----:B------:R-:W-:-:S02]  /*22f20*/  IADD3.X R20, R20, UR7, RZ, P4, !PT ;  /* 0x0000000714147c10 */ /* 0x000fc4000a7fe4ff */
[----:B------:R-:W-:Y:S01]  /*22f30*/  IADD3 R28, P4, R28, UR10, RZ ;  /* 0x0000000a1c1c7c10 */ /* 0x000fe2000ff9e0ff */
[----:B0-----:R-:W2:Y:S04]  /*22f40*/  LDL.LU R29, [R1+0xb00] ;  /* 0x000b0000011d7983 */ /* 0x001ea80000300800 */
[----:B------:R0:W-:Y:S04]  /*22f50*/  STL [R1+0xaa8], R3 ;  /* 0x000aa80301007387 */ /* 0x0001e80000100800 */
[----:B0-----:R-:W3:Y:S04]  /*22f60*/  LDL.LU R3, [R1+0xa94] ;  /* 0x000a940001037983 */ /* 0x001ee80000300800 */
[----:B------:R0:W-:Y:S01]  /*22f70*/  STL [R1+0xaf0], R2 ;  /* 0x000af00201007387 */ /* 0x0001e20000100800 */
[----:B------:R-:W-:-:S03]  /*22f80*/  IADD3.X R23, R23, UR7, RZ, P3, !PT ;  /* 0x0000000717177c10 */ /* 0x000fc60009ffe4ff */
[----:B0-----:R-:W4:Y:S04]  /*22f90*/  LDL.LU R2, [R1+0xb08] ;  /* 0x000b080001027983 */ /* 0x001f280000300800 */
[----:B------:R-:W4:Y:S04]  /*22fa0*/  LDL.LU R24, [R1+0xa90] ;  /* 0x000a900001187983 */ /* 0x000f280000300800 */
[----:B------:R-:W4:Y:S04]  /*22fb0*/  LDL.LU R17, [R1+0xb78] ;  /* 0x000b780001117983 */ /* 0x000f280000300800 */
[----:B------:R-:W-:Y:S04]  /*22fc0*/  STL [R1+0xaa0], R20 ;  /* 0x000aa01401007387 */ /* 0x000fe80000100800 */
[----:B------:R-:W4:Y:S04]  /*22fd0*/  LDL.LU R25, [R1+0xac0] ;  /* 0x000ac00001197983 */ /* 0x000f280000300800 */
[----:B------:R0:W-:Y:S04]  /*22fe0*/  STL [R1+0xaf8], R28 ;  /* 0x000af81c01007387 */ /* 0x0001e80000100800 */
[----:B------:R-:W4:Y:S04]  /*22ff0*/  LDL.LU R26, [R1+0xb10] ;  /* 0x000b1000011a7983 */ /* 0x000f280000300800 */
[----:B------:R-:W4:Y:S04]  /*23000*/  LDL.LU R27, [R1+0xac8] ;  /* 0x000ac800011b7983 */ /* 0x000f280000300800 */
[----:B0-----:R-:W4:Y:S04]  /*23010*/  LDL.LU R28, [R1+0xb18] ;  /* 0x000b1800011c7983 */ /* 0x001f280000300800 */
[----:B------:R-:W4:Y:S04]  /*23020*/  LDL.LU R12, [R1+0xacc] ;  /* 0x000acc00010c7983 */ /* 0x000f280000300800 */
[----:B------:R-:W4:Y:S04]  /*23030*/  LDL.LU R13, [R1+0xb20] ;  /* 0x000b2000010d7983 */ /* 0x000f280000300800 */
[----:B------:R-:W4:Y:S04]  /*23040*/  LDL.LU R14, [R1+0xad0] ;  /* 0x000ad000010e7983 */ /* 0x000f280000300800 */
[----:B------:R0:W-:Y:S04]  /*23050*/  STL [R1+0xa98], R23 ;  /* 0x000a981701007387 */ /* 0x0001e80000100800 */
        /* <DEDUP_REMOVED lines=14> */
[----:B0-----:R-:W4:Y:S01]  /*23140*/  LDL.LU R23, [R1+0xb60] ;  /* 0x000b600001177983 */ /* 0x001f220000300800 */
[----:B--2---:R-:W-:-:S05]  /*23150*/  IADD3 R29, P3, R29, UR10, RZ ;  /* 0x0000000a1d1d7c10 */ /* 0x004fca000ff7e0ff */
[----:B------:R0:W-:Y:S01]  /*23160*/  STL [R1+0xb00], R29 ;  /* 0x000b001d01007387 */ /* 0x0001e20000100800 */
[----:B---3--:R-:W-:-:S03]  /*23170*/  IADD3.X R3, R3, UR7, RZ, P2, !PT ;  /* 0x0000000703037c10 */ /* 0x008fc600097fe4ff */
[----:B0-----:R-:W2:Y:S04]  /*23180*/  LDL.LU R29, [R1+0xb04] ;  /* 0x000b0400011d7983 */ /* 0x001ea80000300800 */
[----:B------:R0:W-:Y:S01]  /*23190*/  STL [R1+0xa94], R3 ;  /* 0x000a940301007387 */ /* 0x0001e20000100800 */
[----:B----4-:R-:W-:Y:S02]  /*231a0*/  IADD3 R2, P2, R2, UR10, RZ ;  /* 0x0000000a02027c10 */ /* 0x010fe4000ff5e0ff */
[----:B------:R-:W-:Y:S02]  /*231b0*/  IADD3.X R24, R24, UR7, RZ, P1, !PT ;  /* 0x0000000718187c10 */ /* 0x000fe40008ffe4ff */
[----:B------:R-:W-:Y:S01]  /*231c0*/  IADD3 R17, P1, R17, UR10, RZ ;  /* 0x0000000a11117c10 */ /* 0x000fe2000ff3e0ff */
[----:B0-----:R-:W3:Y:S01]  /*231d0*/  LDL.LU R3, [R1+0xb74] ;  /* 0x000b740001037983 */ /* 0x001ee20000300800 */
[----:B------:R-:W-:-:S03]  /*231e0*/  IADD3.X R25, R25, UR7, RZ, P6, !PT ;  /* 0x0000000719197c10 */ /* 0x000fc6000b7fe4ff */
[----:B------:R0:W-:Y:S01]  /*231f0*/  STL [R1+0xb08], R2 ;  /* 0x000b080201007387 */ /* 0x0001e20000100800 */
[----:B------:R-:W-:Y:S02]  /*23200*/  IADD3.X R27, R27, UR7, RZ, P5, !PT ;  /* 0x000000071b1b7c10 */ /* 0x000fe4000affe4ff */
[----:B------:R-:W-:Y:S02]  /*23210*/  IADD3 R26, P6, R26, UR10, RZ ;  /* 0x0000000a1a1a7c10 */ /* 0x000fe4000ffde0ff */
[----:B------:R-:W-:Y:S01]  /*23220*/  IADD3 R28, P5, R28, UR10, RZ ;  /* 0x0000000a1c1c7c10 */ /* 0x000fe2000ffbe0ff */
[----:B0-----:R-:W4:Y:S04]  /*23230*/  LDL.LU R2, [R1+0xb0c] ;  /* 0x000b0c0001027983 */ /* 0x001f280000300800 */
[----:B------:R-:W-:Y:S04]  /*23240*/  STL [R1+0xa90], R24 ;  /* 0x000a901801007387 */ /* 0x000fe80000100800 */
[----:B------:R-:W-:Y:S04]  /*23250*/  STL [R1+0xb78], R17 ;  /* 0x000b781101007387 */ /* 0x000fe80000100800 */
[----:B------:R-:W-:Y:S01]  /*23260*/  STL [R1+0xac0], R25 ;  /* 0x000ac01901007387 */ /* 0x000fe20000100800 */
[----:B------:R-:W-:-:S03]  /*23270*/  IADD3.X R12, R12, UR7, RZ, P4, !PT ;  /* 0x000000070c0c7c10 */ /* 0x000fc6000a7fe4ff */
[----:B------:R0:W-:Y:S01]  /*23280*/  STL [R1+0xb18], R28 ;  /* 0x000b181c01007387 */ /* 0x0001e20000100800 */
[----:B------:R-:W-:-:S03]  /*23290*/  IADD3 R13, P4, R13, UR10, RZ ;  /* 0x0000000a0d0d7c10 */ /* 0x000fc6000ff9e0ff */
[----:B------:R-:W-:Y:S01]  /*232a0*/  STL [R1+0xb10], R26 ;  /* 0x000b101a01007387 */ /* 0x000fe20000100800 */
[----:B------:R-:W-:Y:S02]  /*232b0*/  IADD3.X R14, R14, UR7, RZ, P3, !PT ;  /* 0x000000070e0e7c10 */ /* 0x000fe40009ffe4ff */
[----:B------:R-:W-:Y:S02]  /*232c0*/  IADD3 R15, P3, R15, UR10, RZ ;  /* 0x0000000a0f0f7c10 */ /* 0x000fe4000ff7e0ff */
[----:B------:R-:W-:Y:S02]  /*232d0*/  IADD3.X R7, R7, UR7, RZ, P2, !PT ;  /* 0x0000000707077c10 */ /* 0x000fe400097fe4ff */
[----:B------:R-:W-:Y:S02]  /*232e0*/  IADD3 R11, P2, R11, UR10, RZ ;  /* 0x0000000a0b0b7c10 */ /* 0x000fe4000ff5e0ff */
[----:B------:R-:W-:Y:S01]  /*232f0*/  IADD3.X R16, R16, UR7, RZ, P1, !PT ;  /* 0x0000000710107c10 */ /* 0x000fe20008ffe4ff */
[----:B0-----:R-:W4:Y:S04]  /*23300*/  LDL.LU R28, [R1+0xb70] ;  /* 0x000b7000011c7983 */ /* 0x001f280000300800 */
[----:B------:R-:W-:Y:S04]  /*23310*/  STL [R1+0xac8], R27 ;  /* 0x000ac81b01007387 */ /* 0x000fe80000100800 */
[----:B------:R0:W-:Y:S04]  /*23320*/  STL [R1+0xacc], R12 ;  /* 0x000acc0c01007387 */ /* 0x0001e80000100800 */
[----:B------:R1:W-:Y:S04]  /*23330*/  STL [R1+0xb20], R13 ;  /* 0x000b200d01007387 */ /* 0x0003e80000100800 */
[----:B------:R1:W-:Y:S01]  /*23340*/  STL [R1+0xad0], R14 ;  /* 0x000ad00e01007387 */ /* 0x0003e20000100800 */
[----:B------:R-:W-:-:S03]  /*23350*/  IADD3 R18, P1, R18, UR10, RZ ;  /* 0x0000000a12127c10 */ /* 0x000fc6000ff3e0ff */
[----:B------:R1:W-:Y:S01]  /*23360*/  STL [R1+0xb28], R15 ;  /* 0x000b280f01007387 */ /* 0x0003e20000100800 */
[----:B------:R-:W-:-:S03]  /*23370*/  IADD3.X R19, R19, UR7, RZ, P6, !PT ;  /* 0x0000000713137c10 */ /* 0x000fc6000b7fe4ff */
        /* <DEDUP_REMOVED lines=12> */
[----:B------:R1:W-:Y:S04]  /*23440*/  STL [R1+0xae4], R8 ;  /* 0x000ae40801007387 */ /* 0x0003e80000100800 */
[----:B------:R1:W-:Y:S01]  /*23450*/  STL [R1+0xb44], R9 ;  /* 0x000b440901007387 */ /* 0x0003e20000100800 */
[----:B------:R-:W-:-:S03]  /*23460*/  IADD3 R5, P3, R5, UR10, RZ ;  /* 0x0000000a05057c10 */ /* 0x000fc6000ff7e0ff */
[----:B------:R1:W-:Y:S01]  /*23470*/  STL [R1+0xaec], R10 ;  /* 0x000aec0a01007387 */ /* 0x0003e20000100800 */
[----:B------:R-:W-:-:S03]  /*23480*/  IADD3.X R20, R20, UR7, RZ, P2, !PT ;  /* 0x0000000714147c10 */ /* 0x000fc600097fe4ff */
[----:B------:R1:W-:Y:S01]  /*23490*/  STL [R1+0xb54], R6 ;  /* 0x000b540601007387 */ /* 0x0003e20000100800 */
[----:B------:R-:W-:-:S03]  /*234a0*/  IADD3 R23, P2, R23, UR10, RZ ;  /* 0x0000000a17177c10 */ /* 0x000fc6000ff5e0ff */
[----:B------:R1:W-:Y:S04]  /*234b0*/  STL [R1+0xaf4], R21 ;  /* 0x000af41501007387 */ /* 0x0003e80000100800 */
[----:B0-----:R-:W4:Y:S04]  /*234c0*/  LDL.LU R12, [R1+0xb14] ;  /* 0x000b1400010c7983 */ /* 0x001f280000300800 */
[----:B------:R0:W-:Y:S04]  /*234d0*/  STL [R1+0xb50], R5 ;  /* 0x000b500501007387 */ /* 0x0001e80000100800 */
[----:B------:R0:W-:Y:S04]  /*234e0*/  STL [R1+0xafc], R20 ;  /* 0x000afc1401007387 */ /* 0x0001e80000100800 */
[----:B------:R-:W4:Y:S04]  /*234f0*/  LDL.LU R24, [R1+0xb6c] ;  /* 0x000b6c0001187983 */ /* 0x000f280000300800 */
[----:B------:R0:W-:Y:S04]  /*23500*/  STL [R1+0xb60], R23 ;  /* 0x000b601701007387 */ /* 0x0001e80000100800 */
[----:B------:R-:W4:Y:S01]  /*23510*/  LDL.LU R17, [R1+0xb1c] ;  /* 0x000b1c0001117983 */ /* 0x000f220000300800 */
[----:B--2---:R-:W-:-:S05]  /*23520*/  IADD3.X R29, R29, UR7, RZ, P1, !PT ;  /* 0x000000071d1d7c10 */ /* 0x004fca0008ffe4ff */
[----:B------:R2:W-:Y:S04]  /*23530*/  STL [R1+0xb04], R29 ;  /* 0x000b041d01007387 */ /* 0x0005e80000100800 */
[----:B------:R-:W2:Y:S04]  /*23540*/  LDL.LU R25, [R1+0xb24] ;  /* 0x000b240001197983 */ /* 0x000ea80000300800 */
[----:B------:R-:W2:Y:S01]  /*23550*/  LDL.LU R26, [R1+0xb64] ;  /* 0x000b6400011a7983 */ /* 0x000ea20000300800 */
[----:B---3--:R-:W-:-:S05]  /*23560*/  IADD3 R3, P1, R3, UR10, RZ ;  /* 0x0000000a03037c10 */ /* 0x008fca000ff3e0ff */
[----:B------:R3:W-:Y:S04]  /*23570*/  STL [R1+0xb74], R3 ;  /* 0x000b740301007387 */ /* 0x0007e80000100800 */
[----:B------:R-:W3:Y:S01]  /*23580*/  LDL.LU R27, [R1+0xb2c] ;  /* 0x000b2c00011b7983 */ /* 0x000ee20000300800 */
[----:B----4-:R-:W-:-:S05]  /*23590*/  IADD3.X R2, R2, UR7, RZ, P6, !PT ;  /* 0x0000000702027c10 */ /* 0x010fca000b7fe4ff */
[----:B------:R4:W-:Y:S04]  /*235a0*/  STL [R1+0xb0c], R2 ;  /* 0x000b0c0201007387 */ /* 0x0009e80000100800 */
[----:B-1----:R-:W4:Y:S04]  /*235b0*/  LDL.LU R13, [R1+0xa70] ;  /* 0x000a7000010d7983 */ /* 0x002f280000300800 */
[----:B------:R-:W4:Y:S04]  /*235c0*/  LDL.LU R14, [R1+0xb34] ;  /* 0x000b3400010e7983 */ /* 0x000f280000300800 */
[----:B------:R-:W4:Y:S04]  /*235d0*/  LDL.LU R15, [R1+0xa68] ;  /* 0x000a6800010f7983 */ /* 0x000f280000300800 */
[----:B------:R-:W4:Y:S04]  /*235e0*/  LDL.LU R7, [R1+0xa60] ;  /* 0x000a600001077983 */ /* 0x000f280000300800 */
[----:B------:R-:W4:Y:S04]  /*235f0*/  LDL.LU R11, [R1+0xb3c] ;  /* 0x000b3c00010b7983 */ /* 0x000f280000300800 */
[----:B------:R-:W4:Y:S01]  /*23600*/  LDL.LU R16, [R1+0xa58] ;  /* 0x000a580001107983 */ /* 0x000f220000300800 */
[----:B------:R-:W-:-:S05]  /*23610*/  IADD3 R28, P6, R28, UR10, RZ ;  /* 0x0000000a1c1c7c10 */ /* 0x000fca000ffde0ff */
        /* <DEDUP_REMOVED lines=9> */
[----:B0-----:R-:W4:Y:S04]  /*236b0*/  LDL.LU R5, [R1+0xa5c] ;  /* 0x000a5c0001057983 */ /* 0x001f280000300800 */
[----:B------:R-:W4:Y:S04]  /*236c0*/  LDL.LU R20, [R1+0xa30] ;  /* 0x000a300001147983 */ /* 0x000f280000300800 */
[----:B------:R-:W4:Y:S04]  /*236d0*/  LDL.LU R23, [R1+0xa54] ;  /* 0x000a540001177983 */ /* 0x000f280000300800 */
[----:B--2---:R-:W2:Y:S04]  /*236e0*/  LDL.LU R29, [R1+0xa28] ;  /* 0x000a2800011d7983 */ /* 0x004ea80000300800 */
[----:B---3--:R-:W3:Y:S04]  /*236f0*/  LDL.LU R3, [R1+0xa4c] ;  /* 0x000a4c0001037983 */ /* 0x008ee80000300800 */
[----:B----4-:R-:W4:Y:S04]  /*23700*/  LDL.LU R2, [R1+0xa20] ;  /* 0x000a200001027983 */ /* 0x010f280000300800 */
[----:B-1----:R-:W4:Y:S01]  /*23710*/  LDL.LU R28, [R1+0xa44] ;  /* 0x000a4400011c7983 */ /* 0x002f220000300800 */
[----:B------:R-:W-:-:S02]  /*23720*/  IADD3.X R12, R12, UR7, RZ, P5, !PT ;  /* 0x000000070c0c7c10 */ /* 0x000fc4000affe4ff */
[----:B------:R-:W-:Y:S02]  /*23730*/  IADD3 R24, P5, R24, UR10, RZ ;  /* 0x0000000a18187c10 */ /* 0x000fe4000ffbe0ff */
[----:B------:R-:W-:Y:S02]  /*23740*/  IADD3.X R17, R17, UR7, RZ, P4, !PT ;  /* 0x0000000711117c10 */ /* 0x000fe4000a7fe4ff */
[----:B------:R-:W-:Y:S01]  /*23750*/  IADD3 R0, P4, R0, UR10, RZ ;  /* 0x0000000a00007c10 */ /* 0x000fe2000ff9e0ff */
[----:B------:R0:W-:Y:S04]  /*23760*/  STL [R1+0xb14], R12 ;  /* 0x000b140c01007387 */ /* 0x0001e80000100800 */
[----:B------:R1:W-:Y:S04]  /*23770*/  STL [R1+0xb68], R0 ;  /* 0x000b680001007387 */ /* 0x0003e80000100800 */
[----:B------:R-:W-:Y:S01]  /*23780*/  STL [R1+0xb6c], R24 ;  /* 0x000b6c1801007387 */ /* 0x000fe20000100800 */
[----:B0-----:R-:W0:Y:S03]  /*23790*/  LDC R12, c[0x0][0x23c] ;  /* 0x00008f00ff0c7b82 */ /* 0x001e260000000800 */
[----:B-1----:R-:W2:Y:S04]  /*237a0*/  LDL.LU R0, [R1+0xd58] ;  /* 0x000d580001007983 */ /* 0x002ea80000300800 */
[----:B------:R-:W-:Y:S01]  /*237b0*/  STL [R1+0xb1c], R17 ;  /* 0x000b1c1101007387 */ /* 0x000fe20000100800 */
[----:B0-----:R-:W-:-:S04]  /*237c0*/  IMAD.SHL.U32 R12, R12, 0x80, RZ ;  /* 0x000000800c0c7824 */ /* 0x001fc800078e00ff */
[----:B------:R-:W-:Y:S01]  /*237d0*/  IMAD.SHL.U32 R12, R12, 0x2, RZ ;  /* 0x000000020c0c7824 */ /* 0x000fe200078e00ff */
[----:B------:R-:W-:Y:S02]  /*237e0*/  IADD3.X R25, R25, UR7, RZ, P3, !PT ;  /* 0x0000000719197c10 */ /* 0x000fe40009ffe4ff */
[----:B------:R-:W-:-:S03]  /*237f0*/  IADD3 R26, P3, R26, UR10, RZ ;  /* 0x0000000a1a1a7c10 */ /* 0x000fc6000ff7e0ff */
[----:B------:R-:W-:Y:S04]  /*23800*/  STL [R1+0xb24], R25 ;  /* 0x000b241901007387 */ /* 0x000fe80000100800 */
[----:B------:R-:W-:Y:S01]  /*23810*/  STL [R1+0xb64], R26 ;  /* 0x000b641a01007387 */ /* 0x000fe20000100800 */
[----:B------:R-:W-:-:S05]  /*23820*/  IADD3.X R27, R27, UR7, RZ, P2, !PT ;  /* 0x000000071b1b7c10 */ /* 0x000fca00097fe4ff */
[----:B------:R-:W-:Y:S01]  /*23830*/  STL [R1+0xb2c], R27 ;  /* 0x000b2c1b01007387 */ /* 0x000fe20000100800 */
[----:B------:R-:W-:Y:S02]  /*23840*/  IADD3 R13, P2, R13, R12, RZ ;  /* 0x0000000c0d0d7210 */ /* 0x000fe40007f5e0ff */
[----:B------:R-:W-:-:S03]  /*23850*/  IADD3.X R14, R14, UR7, RZ, P1, !PT ;  /* 0x000000070e0e7c10 */ /* 0x000fc60008ffe4ff */
[----:B------:R-:W-:Y:S01]  /*23860*/  STL [R1+0xa70], R13 ;  /* 0x000a700d01007387 */ /* 0x000fe20000100800 */
[----:B--2---:R-:W-:-:S05]  /*23870*/  IADD3.X R0, R0, UR7, RZ, P6, !PT ;  /* 0x0000000700007c10 */ /* 0x004fca000b7fe4ff */
[----:B------:R0:W-:Y:S04]  /*23880*/  STL [R1+0xb40], R0 ;  /* 0x000b400001007387 */ /* 0x0001e80000100800 */
[----:B------:R-:W-:Y:S04]  /*23890*/  STL [R1+0xb34], R14 ;  /* 0x000b340e01007387 */ /* 0x000fe80000100800 */
[----:B0-----:R-:W2:Y:S01]  /*238a0*/  LDL.LU R0, [R1+0xd54] ;  /* 0x000d540001007983 */ /* 0x001ea20000300800 */
[-C--:B------:R-:W-:Y:S02]  /*238b0*/  IADD3 R15, P1, R15, R12.reuse, RZ ;  /* 0x0000000c0f0f7210 */ /* 0x080fe40007f3e0ff */
[----:B------:R-:W-:-:S02]  /*238c0*/  IADD3 R7, P6, R7, R12, RZ ;  /* 0x0000000c07077210 */ /* 0x000fc40007fde0ff */
[----:B------:R-:W-:Y:S02]  /*238d0*/  IADD3.X R11, R11, UR7, RZ, P5, !PT ;  /* 0x000000070b0b7c10 */ /* 0x000fe4000affe4ff */
[-C--:B------:R-:W-:Y:S02]  /*238e0*/  IADD3 R16, P5, R16, R12.reuse, RZ ;  /* 0x0000000c10107210 */ /* 0x080fe40007fbe0ff */
[----:B------:R-:W-:Y:S01]  /*238f0*/  IADD3.X R18, R18, UR7, RZ, P4, !PT ;  /* 0x0000000712127c10 */ /* 0x000fe2000a7fe4ff */
[----:B------:R-:W-:Y:S01]  /*23900*/  STL [R1+0xa68], R15 ;  /* 0x000a680f01007387 */ /* 0x000fe20000100800 */
[----:B------:R-:W-:-:S03]  /*23910*/  IADD3 R19, P4, R19, R12, RZ ;  /* 0x0000000c13137210 */ /* 0x000fc60007f9e0ff */
[----:B------:R-:W-:Y:S01]  /*23920*/  STL [R1+0xa60], R7 ;  /* 0x000a600701007387 */ /* 0x000fe20000100800 */
[----:B------:R-:W-:-:S03]  /*23930*/  IADD3.X R22, R22, UR7, RZ, P3, !PT ;  /* 0x0000000716167c10 */ /* 0x000fc60009ffe4ff */
[----:B------:R-:W-:Y:S01]  /*23940*/  STL [R1+0xb3c], R11 ;  /* 0x000b3c0b01007387 */ /* 0x000fe20000100800 */
[----:B------:R-:W-:-:S03]  /*23950*/  IADD3 R8, P3, R8, R12, RZ ;  /* 0x0000000c08087210 */ /* 0x000fc60007f7e0ff */
[----:B------:R-:W-:Y:S04]  /*23960*/  STL [R1+0xa58], R16 ;  /* 0x000a581001007387 */ /* 0x000fe80000100800 */
[----:B------:R-:W-:Y:S04]  /*23970*/  STL [R1+0xb4c], R18 ;  /* 0x000b4c1201007387 */ /* 0x000fe80000100800 */
[----:B------:R-:W-:Y:S04]  /*23980*/  STL [R1+0xa50], R19 ;  /* 0x000a501301007387 */ /* 0x000fe80000100800 */
[----:B------:R-:W-:Y:S04]  /*23990*/  STL [R1+0xb5c], R22 ;  /* 0x000b5c1601007387 */ /* 0x000fe80000100800 */
[----:B------:R-:W-:Y:S01]  /*239a0*/  STL [R1+0xa48], R8 ;  /* 0x000a480801007387 */ /* 0x000fe20000100800 */
[--C-:B--2---:R-:W-:Y:S01]  /*239b0*/  IMAD.X R9, R9, 0x1, R0.reuse, P2 ;  /* 0x0000000109097824 */ /* 0x104fe200010e0600 */
[-C--:B------:R-:W-:Y:S01]  /*239c0*/  IADD3 R10, P2, R10, R12.reuse, RZ ;  /* 0x0000000c0a0a7210 */ /* 0x080fe20007f5e0ff */
[--C-:B------:R-:W-:Y:S01]  /*239d0*/  IMAD.X R6, R6, 0x1, R0.reuse, P1 ;  /* 0x0000000106067824 */ /* 0x100fe200008e0600 */
[-C--:B------:R-:W-:Y:S01]  /*239e0*/  IADD3 R21, P1, R21, R12.reuse, RZ ;  /* 0x0000000c15157210 */ /* 0x080fe20007f3e0ff */
[----:B------:R-:W-:Y:S01]  /*239f0*/  IMAD.X R5, R5, 0x1, R0, P6 ;  /* 0x0000000105057824 */ /* 0x000fe200030e0600 */
[----:B------:R-:W-:Y:S01]  /*23a00*/  STL [R1+0xa6c], R9 ;  /* 0x000a6c0901007387 */ /* 0x000fe20000100800 */
[----:B------:R-:W-:-:S03]  /*23a10*/  IADD3 R20, P6, R20, R12, RZ ;  /* 0x0000000c14147210 */ /* 0x000fc60007fde0ff */
[----:B------:R-:W-:Y:S01]  /*23a20*/  STL [R1+0xa40], R10 ;  /* 0x000a400a01007387 */ /* 0x000fe20000100800 */
[----:B------:R-:W-:-:S03]  /*23a30*/  IMAD.X R23, R23, 0x1, R0, P5 ;  /* 0x0000000117177824 */ /* 0x000fc600028e0600 */
[----:B------:R-:W-:Y:S01]  /*23a40*/  STL [R1+0xa64], R6 ;  /* 0x000a640601007387 */ /* 0x000fe20000100800 */
[----:B------:R-:W-:-:S03]  /*23a50*/  IADD3 R29, P5, R29, R12, RZ ;  /* 0x0000000c1d1d7210 */ /* 0x000fc60007fbe0ff */
[----:B------:R-:W-:Y:S04]  /*23a60*/  STL [R1+0xa38], R21 ;  /* 0x000a381501007387 */ /* 0x000fe80000100800 */
[----:B------:R-:W-:Y:S01]  /*23a70*/  STL [R1+0xa5c], R5 ;  /* 0x000a5c0501007387 */ /* 0x000fe20000100800 */
[----:B---3--:R-:W-:-:S03]  /*23a80*/  IMAD.X R3, R3, 0x1, R0, P4 ;  /* 0x0000000103037824 */ /* 0x008fc600020e0600 */
[----:B------:R-:W-:Y:S01]  /*23a90*/  STL [R1+0xa30], R20 ;  /* 0x000a301401007387 */ /* 0x000fe20000100800 */
[----:B----4-:R-:W-:-:S03]  /*23aa0*/  IADD3 R2, P4, R2, R12, RZ ;  /* 0x0000000c02027210 */ /* 0x010fc60007f9e0ff */
[----:B------:R-:W-:Y:S04]  /*23ab0*/  STL [R1+0xa54], R23 ;  /* 0x000a541701007387 */ /* 0x000fe80000100800 */
[----:B------:R-:W-:Y:S04]  /*23ac0*/  STL [R1+0xa28], R29 ;  /* 0x000a281d01007387 */ /* 0x000fe80000100800 */
[----:B------:R0:W-:Y:S01]  /*23ad0*/  STL [R1+0xd50], R0 ;  /* 0x000d500001007387 */ /* 0x0001e20000100800 */
[----:B------:R-:W-:-:S03]  /*23ae0*/  IMAD.X R28, R28, 0x1, R0, P3 ;  /* 0x000000011c1c7824 */ /* 0x000fc600018e0600 */
[----:B------:R-:W-:Y:S04]  /*23af0*/  STL [R1+0xa4c], R3 ;  /* 0x000a4c0301007387 */ /* 0x000fe80000100800 */
[----:B0-----:R-:W2:Y:S04]  /*23b00*/  LDL.LU R0, [R1+0xa18] ;  /* 0x000a180001007983 */ /* 0x001ea80000300800 */
[----:B------:R-:W-:Y:S04]  /*23b10*/  STL [R1+0xa20], R2 ;  /* 0x000a200201007387 */ /* 0x000fe80000100800 */
[----:B------:R-:W3:Y:S04]  /*23b20*/  LDL.LU R4, [R1+0xa08] ;  /* 0x000a080001047983 */ /* 0x000ee80000300800 */
[----:B------:R-:W-:Y:S04]  /*23b30*/  STL [R1+0xa44], R28 ;  /* 0x000a441c01007387 */ /* 0x000fe80000100800 */
[----:B---3--:R0:W-:Y:S04]  /*23b40*/  STL [R1+0xd44], R4 ;  /* 0x000d440401007387 */ /* 0x0081e80000100800 */
[----:B0-----:R-:W3:Y:S04]  /*23b50*/  LDL.LU R4, [R1+0xa34] ;  /* 0x000a340001047983 */ /* 0x001ee80000300800 */
[----:B---3--:R0:W-:Y:S04]  /*23b60*/  STL [R1+0xd48], R4 ;  /* 0x000d480401007387 */ /* 0x0081e80000100800 */
[----:B0-----:R-:W3:Y:S01]  /*23b70*/  LDL.LU R4, [R1+0xa10] ;  /* 0x000a100001047983 */ /* 0x001ee20000300800 */
[----:B--2---:R-:W-:-:S03]  /*23b80*/  IADD3 R0, P3, R0, R12, RZ ;  /* 0x0000000c00007210 */ /* 0x004fc60007f7e0ff */
[----:B---3--:R0:W-:Y:S04]  /*23b90*/  STL [R1+0xd4c], R4 ;  /* 0x000d4c0401007387 */ /* 0x0081e80000100800 */
        /* <DEDUP_REMOVED lines=27> */
[----:B------:R0:W-:Y:S04]  /*23d50*/  STL [R1+0xa18], R0 ;  /* 0x000a180001007387 */ /* 0x0001e80000100800 */
[----:B0-----:R-:W2:Y:S02]  /*23d60*/  LDL.LU R0, [R1+0xd50] ;  /* 0x000d500001007983 */ /* 0x001ea40000300800 */
[----:B--2---:R-:W-:-:S05]  /*23d70*/  IMAD.X R4, R4, 0x1, R0, P2 ;  /* 0x0000000104047824 */ /* 0x004fca00010e0600 */
[----:B------:R0:W-:Y:S04]  /*23d80*/  STL [R1+0xa3c], R4 ;  /* 0x000a3c0401007387 */ /* 0x0001e80000100800 */
[----:B0-----:R-:W2:Y:S02]  /*23d90*/  LDL.LU R4, [R1+0xd4c] ;  /* 0x000d4c0001047983 */ /* 0x001ea40000300800 */
[----:B--2---:R-:W-:-:S05]  /*23da0*/  IADD3 R4, P2, R4, R12, RZ ;  /* 0x0000000c04047210 */ /* 0x004fca0007f5e0ff */
[----:B------:R0:W-:Y:S04]  /*23db0*/  STL [R1+0xa10], R4 ;  /* 0x000a100401007387 */ /* 0x0001e80000100800 */
[----:B0-----:R-:W2:Y:S02]  /*23dc0*/  LDL.LU R4, [R1+0xd48] ;  /* 0x000d480001047983 */ /* 0x001ea40000300800 */
[----:B--2---:R-:W-:-:S05]  /*23dd0*/  IMAD.X R4, R4, 0x1, R0, P1 ;  /* 0x0000000104047824 */ /* 0x004fca00008e0600 */
[----:B------:R0:W-:Y:S04]  /*23de0*/  STL [R1+0xa34], R4 ;  /* 0x000a340401007387 */ /* 0x0001e80000100800 */
[----:B0-----:R-:W2:Y:S01]  /*23df0*/  LDL.LU R4, [R1+0xd44] ;  /* 0x000d440001047983 */ /* 0x001ea20000300800 */
[--C-:B---3--:R-:W-:Y:S01]  /*23e00*/  IMAD.X R24, R24, 0x1, R0.reuse, P6 ;  /* 0x0000000118187824 */ /* 0x108fe200030e0600 */
[-C--:B----4-:R-:W-:Y:S01]  /*23e10*/  IADD3 R17, P6, R17, R12.reuse, RZ ;  /* 0x0000000c11117210 */ /* 0x090fe20007fde0ff */
[--C-:B------:R-:W-:Y:S01]  /*23e20*/  IMAD.X R25, R25, 0x1, R0.reuse, P5 ;  /* 0x0000000119197824 */ /* 0x100fe200028e0600 */
[-C--:B------:R-:W-:Y:S01]  /*23e30*/  IADD3 R26, P5, R26, R12.reuse, RZ ;  /* 0x0000000c1a1a7210 */ /* 0x080fe20007fbe0ff */
        /* <DEDUP_REMOVED lines=16> */
[----:B------:R-:W-:Y:S01]  /*23f40*/  IMAD.X R2, R2, 0x1, R0, P6 ;  /* 0x0000000102027824 */ /* 0x000fe200030e0600 */
[----:B------:R-:W-:-:S02]  /*23f50*/  IADD3 R28, P6, R28, R12, RZ ;  /* 0x0000000c1c1c7210 */ /* 0x000fc40007fde0ff */
[----:B--2---:R-:W-:-:S05]  /*23f60*/  IADD3 R4, P1, R4, R12, RZ ;  /* 0x0000000c04047210 */ /* 0x004fca0007f3e0ff */
[----:B------:R-:W-:Y:S04]  /*23f70*/  STL [R1+0xa08], R4 ;  /* 0x000a080401007387 */ /* 0x000fe80000100800 */
[----:B------:R-:W-:Y:S04]  /*23f80*/  STL [R1+0xa2c], R24 ;  /* 0x000a2c1801007387 */ /* 0x000fe80000100800 */
[----:B------:R-:W-:Y:S04]  /*23f90*/  STL [R1+0xa00], R17 ;  /* 0x000a001101007387 */ /* 0x000fe80000100800 */
[----:B------:R-:W-:Y:S04]  /*23fa0*/  STL [R1+0xa24], R25 ;  /* 0x000a241901007387 */ /* 0x000fe80000100800 */
[----:B------:R-:W-:Y:S04]  /*23fb0*/  STL [R1+0x9f8], R26 ;  /* 0x0009f81a01007387 */ /* 0x000fe80000100800 */
[----:B------:R-:W-:Y:S04]  /*23fc0*/  STL [R1+0xa1c], R27 ;  /* 0x000a1c1b01007387 */ /* 0x000fe80000100800 */
[----:B------:R-:W-:Y:S01]  /*23fd0*/  STL [R1+0x9f0], R13 ;  /* 0x0009f00d01007387 */ /* 0x000fe20000100800 */
[----:B------:R-:W-:-:S03]  /*23fe0*/  IMAD.X R16, R16, 0x1, R0, P1 ;  /* 0x0000000110107824 */ /* 0x000fc600008e0600 */
[----:B------:R-:W-:Y:S01]  /*23ff0*/  STL [R1+0xa14], R14 ;  /* 0x000a140e01007387 */ /* 0x000fe20000100800 */
[----:B------:R-:W-:-:S03]  /*24000*/  IADD3 R18, P1, R18, R12, RZ ;  /* 0x0000000c12127210 */ /* 0x000fc60007f3e0ff */
        /* <DEDUP_REMOVED lines=12> */
[----:B------:R-:W-:Y:S04]  /*240d0*/  STL [R1+0x9e4], R21 ;  /* 0x0009e41501007387 */ /* 0x000fe80000100800 */
[----:B------:R-:W-:Y:S01]  /*240e0*/  STL [R1+0x9b8], R5 ;  /* 0x0009b80501007387 */ /* 0x000fe20000100800 */
[----:B------:R-:W-:-:S03]  /*240f0*/  IADD3 R3, P1, R3, R12, RZ ;  /* 0x0000000c03037210 */ /* 0x000fc60007f3e0ff */
[----:B------:R-:W-:Y:S04]  /*24100*/  STL [R1+0x9dc], R20 ;  /* 0x0009dc1401007387 */ /* 0x000fe80000100800 */
[----:B------:R-:W-:Y:S04]  /*24110*/  STL [R1+0x9b0], R23 ;  /* 0x0009b01701007387 */ /* 0x000fe80000100800 */
[----:B------:R-:W-:Y:S04]  /*24120*/  STL [R1+0x9d4], R29 ;  /* 0x0009d41d01007387 */ /* 0x000fe80000100800 */
[----:B------:R0:W-:Y:S04]  /*24130*/  STL [R1+0xd40], R12 ;  /* 0x000d400c01007387 */ /* 0x0001e80000100800 */
        /* <DEDUP_REMOVED lines=9> */
[----:B--2---:R-:W-:-:S03]  /*241d0*/  IMAD.X R12, R12, 0x1, R0, P5 ;  /* 0x000000010c0c7824 */ /* 0x004fc600028e0600 */
[----:B---3--:R0:W-:Y:S04]  /*241e0*/  STL [R1+0xd3c], R4 ;  /* 0x000d3c0401007387 */ /* 0x0081e80000100800 */
[----:B0-----:R-:W2:Y:S04]  /*241f0*/  LDL.LU R4, [R1+0x998] ;  /* 0x0009980001047983 */ /* 0x001ea80000300800 */
[----:B------:R-:W3:Y:S04]  /*24200*/  LDL.LU R24, [R1+0x988] ;  /* 0x0009880001187983 */ /* 0x000ee80000300800 */
[----:B------:R-:W4:Y:S04]  /*24210*/  LDL.LU R17, [R1+0x9ac] ;  /* 0x0009ac0001117983 */ /* 0x000f280000300800 */
        /* <DEDUP_REMOVED lines=24> */
[----:B------:R0:W-:Y:S04]  /*243a0*/  STL [R1+0x9c4], R12 ;  /* 0x0009c40c01007387 */ /* 0x0001e80000100800 */
[----:B0-----:R-:W2:Y:S02]  /*243b0*/  LDL.LU R12, [R1+0xd40] ;  /* 0x000d4000010c7983 */ /* 0x001ea40000300800 */
[----:B--2---:R-:W-:-:S05]  /*243c0*/  IADD3 R4, P5, R4, R12, RZ ;  /* 0x0000000c04047210 */ /* 0x004fca0007fbe0ff */
[----:B------:R0:W-:Y:S04]  /*243d0*/  STL [R1+0x998], R4 ;  /* 0x0009980401007387 */ /* 0x0001e80000100800 */
[----:B0-----:R-:W2:Y:S02]  /*243e0*/  LDL.LU R4, [R1+0xd3c] ;  /* 0x000d3c0001047983 */ /* 0x001ea40000300800 */
[----:B--2---:R-:W-:-:S05]  /*243f0*/  IMAD.X R4, R4, 0x1, R0, P4 ;  /* 0x0000000104047824 */ /* 0x004fca00020e0600 */
[----:B------:R0:W-:Y:S04]  /*24400*/  STL [R1+0x9bc], R4 ;  /* 0x0009bc0401007387 */ /* 0x0001e80000100800 */
[----:B0-----:R-:W2:Y:S02]  /*24410*/  LDL.LU R4, [R1+0xd38] ;  /* 0x000d380001047983 */ /* 0x001ea40000300800 */
[----:B--2---:R-:W-:-:S05]  /*24420*/  IADD3 R4, P4, R4, R12, RZ ;  /* 0x0000000c04047210 */ /* 0x004fca0007f9e0ff */
[----:B------:R0:W-:Y:S04]  /*24430*/  STL [R1+0x990], R4 ;  /* 0x0009900401007387 */ /* 0x0001e80000100800 */
[----:B0-----:R-:W2:Y:S01]  /*24440*/  LDL.LU R4, [R1+0xd34] ;  /* 0x000d340001047983 */ /* 0x001ea20000300800 */
[--C-:B----4-:R-:W-:Y:S01]  /*24450*/  IMAD.X R17, R17, 0x1, R0.reuse, P2 ;  /* 0x0000000111117824 */ /* 0x110fe200010e0600 */
[-C--:B---3--:R-:W-:Y:S01]  /*24460*/  IADD3 R25, P2, R25, R12.reuse, RZ ;  /* 0x0000000c19197210 */ /* 0x088fe20007f5e0ff */
[----:B------:R-:W-:Y:S01]  /*24470*/  IMAD.X R26, R26, 0x1, R0, P1 ;  /* 0x000000011a1a7824 */ /* 0x000fe200008e0600 */
[----:B------:R-:W-:Y:S02]  /*24480*/  IADD3 R27, P1, R27, R12, RZ ;  /* 0x0000000c1b1b7210 */ /* 0x000fe40007f3e0ff */
[----:B------:R-:W-:-:S02]  /*24490*/  IADD3.X R13, R13, R0, RZ, P6, !PT ;  /* 0x000000000d0d7210 */ /* 0x000fc400037fe4ff */
        /* <DEDUP_REMOVED lines=14> */
[----:B------:R-:W-:Y:S01]  /*24580*/  IADD3 R29, P4, R29, R12, RZ ;  /* 0x0000000c1d1d7210 */ /* 0x000fe20007f9e0ff */
[----:B------:R-:W-:-:S02]  /*24590*/  IMAD.X R28, R28, 0x1, R0, P2 ;  /* 0x000000011c1c7824 */ /* 0x000fc400010e0600 */
[----:B--2---:R-:W-:Y:S01]  /*245a0*/  IMAD.X R4, R4, 0x1, R0, P3 ;  /* 0x0000000104047824 */ /* 0x004fe200018e0600 */
[----:B------:R-:W-:-:S04]  /*245b0*/  IADD3 R24, P3, R24, R12, RZ ;  /* 0x0000000c18187210 */ /* 0x000fc80007f7e0ff */
        /* <DEDUP_REMOVED lines=180> */
[----:B---3--:R-:W-:Y:S02]  /*25100*/  IADD3 R25, P1, R25, R12, RZ ;  /* 0x0000000c19197210 */ /* 0x008fe40007f3e0ff */
[----:B------:R-:W-:Y:S02]  /*25110*/  IADD3.X R26, R26, R0, RZ, P6, !PT ;  /* 0x000000001a1a7210 */ /* 0x000fe400037fe4ff */
        /* <DEDUP_REMOVED lines=199> */
[----:B----4-:R-:W-:Y:S02]  /*25d90*/  IADD3.X R17, R17, R0, RZ, P6, !PT ;  /* 0x0000000011117210 */ /* 0x010fe400037fe4ff */
[-C--:B---3--:R-:W-:Y:S01]  /*25da0*/  IADD3 R25, P6, R25, R12.reuse, RZ ;  /* 0x0000000c19197210 */ /* 0x088fe20007fde0ff */
        /* <DEDUP_REMOVED lines=220> */
[----:B------:R-:W-:Y:S01]  /*26b70*/  IMAD.X R28, R28, 0x1, R0, P5 ;  /* 0x000000011c1c7824 */ /* 0x000fe200028e0600 */
[----:B--2---:R-:W-:-:S02]  /*26b80*/  IADD3.X R4, R4, R0, RZ, P6, !PT ;  /* 0x0000000004047210 */ /* 0x004fc400037fe4ff */
        /* <DEDUP_REMOVED lines=174> */
[----:B--2---:R-:W-:-:S05]  /*27670*/  IADD3.X R4, R4, R0, RZ, P6, !PT ;  /* 0x0000000004047210 */ /* 0x004fca00037fe4ff */
        /* <DEDUP_REMOVED lines=167> */
[----:B--2---:R-:W-:-:S03]  /*280f0*/  IADD3.X R12, R12, R0, RZ, P6, !PT ;  /* 0x000000000c0c7210 */ /* 0x004fc600037fe4ff */
        /* <DEDUP_REMOVED lines=160> */
[----:B------:R-:W-:Y:S02]  /*28b00*/  IADD3.X R2, R2, R0, RZ, P6, !PT ;  /* 0x0000000002027210 */ /* 0x000fe400037fe4ff */
[-C--:B------:R-:W-:Y:S02]  /*28b10*/  IADD3 R28, P6, R28, R12.reuse, RZ ;  /* 0x0000000c1c1c7210 */ /* 0x080fe40007fde0ff */
        /* <DEDUP_REMOVED lines=222> */
[----:B------:R-:W-:-:S03]  /*29900*/  IADD3.X R29, R29, R0, RZ, P6, !PT ;  /* 0x000000001d1d7210 */ /* 0x000fc600037fe4ff */
[----:B------:R-:W-:Y:S04]  /*29910*/  STL [R1+0x31c], R21 ;  /* 0x00031c1501007387 */ /* 0x000fe80000100800 */
[----:B------:R-:W-:Y:S01]  /*29920*/  STL [R1+0x2f0], R5 ;  /* 0x0002f00501007387 */ /* 0x000fe20000100800 */
[----:B------:R-:W-:-:S03]  /*29930*/  IADD3 R3, P6, R3, R12, RZ ;  /* 0x0000000c03037210 */ /* 0x000fc60007fde0ff */
[----:B------:R-:W-:Y:S04]  /*29940*/  STL [R1+0x314], R20 ;  /* 0x0003141401007387 */ /* 0x000fe80000100800 */
[----:B------:R0:W-:Y:S04]  /*29950*/  STL [R1+0x2e8], R23 ;  /* 0x0002e81701007387 */ /* 0x0001e80000100800 */
[----:B------:R-:W-:Y:S04]  /*29960*/  STL [R1+0x30c], R29 ;  /* 0x00030c1d01007387 */ /* 0x000fe80000100800 */
[----:B0-----:R-:W2:Y:S04]  /*29970*/  LDL.LU R23, [R1+0x2fc] ;  /* 0x0002fc0001177983 */ /* 0x001ea80000300800 */
[----:B------:R-:W-:Y:S04]  /*29980*/  STL [R1+0x2e0], R3 ;  /* 0x0002e00301007387 */ /* 0x000fe80000100800 */
[----:B------:R-:W3:Y:S01]  /*29990*/  LDL.LU R17, [R1+0x2ec] ;  /* 0x0002ec0001117983 */ /* 0x000ee20000300800 */
[----:B------:R-:W-:Y:S01]  /*299a0*/  IMAD.X R2, R2, 0x1, R0, P5 ;  /* 0x0000000102027824 */ /* 0x000fe200028e0600 */
[----:B------:R-:W-:-:S04]  /*299b0*/  IADD3 R28, P5, R28, R12, RZ ;  /* 0x0000000c1c1c7210 */ /* 0x000fc80007fbe0ff */
[----:B------:R-:W-:Y:S04]  /*299c0*/  STL [R1+0x304], R2 ;  /* 0x0003040201007387 */ /* 0x000fe80000100800 */
[----:B---3--:R0:W-:Y:S04]  /*299d0*/  STL [R1+0xc58], R17 ;  /* 0x000c581101007387 */ /* 0x0081e80000100800 */
[----:B------:R-:W-:Y:S04]  /*299e0*/  STL [R1+0x2d8], R28 ;  /* 0x0002d81c01007387 */ /* 0x000fe80000100800 */
        /* <DEDUP_REMOVED lines=32> */
[----:B0-----:R-:W3:Y:S01]  /*29bf0*/  LDL.LU R23, [R1+0xabc] ;  /* 0x000abc0001177983 */ /* 0x001ee20000300800 */
        /* <DEDUP_REMOVED lines=19> */
[----:B--2---:R-:W-:Y:S01]  /*29d30*/  IMAD.X R17, R17, 0x1, R0, P2 ;  /* 0x0000000111117824 */ /* 0x004fe200010e0600 */
[----:B------:R-:W-:-:S04]  /*29d40*/  IADD3 R24, P2, R24, R12, RZ ;  /* 0x0000000c18187210 */ /* 0x000fc80007f5e0ff */
[----:B------:R0:W-:Y:S04]  /*29d50*/  STL [R1+0x2ec], R17 ;  /* 0x0002ec1101007387 */ /* 0x0001e80000100800 */
[----:B0-----:R0:W5:Y:S04]  /*29d60*/  LDL.LU R17, [R1+0xc54] ;  /* 0x000c540001117983 */ /* 0x0011680000300800 */
[----:B------:R1:W-:Y:S04]  /*29d70*/  STL [R1+0x2c0], R24 ;  /* 0x0002c01801007387 */ /* 0x0003e80000100800 */
[----:B-1----:R0:W5:Y:S04]  /*29d80*/  LDL.LU R24, [R1+0xc50] ;  /* 0x000c500001187983 */ /* 0x0021680000300800 */
[----:B------:R1:W-:Y:S04]  /*29d90*/  STL [R1+0x2e4], R4 ;  /* 0x0002e40401007387 */ /* 0x0003e80000100800 */
[----:B-1----:R0:W5:Y:S04]  /*29da0*/  LDL.LU R4, [R1+0xc4c] ;  /* 0x000c4c0001047983 */ /* 0x0021680000300800 */
[----:B------:R1:W-:Y:S04]  /*29db0*/  STL [R1+0x2b8], R16 ;  /* 0x0002b81001007387 */ /* 0x0003e80000100800 */
[----:B-1----:R0:W5:Y:S04]  /*29dc0*/  LDL.LU R16, [R1+0xc48] ;  /* 0x000c480001107983 */ /* 0x0021680000300800 */
[----:B------:R1:W-:Y:S04]  /*29dd0*/  STL [R1+0x2dc], R11 ;  /* 0x0002dc0b01007387 */ /* 0x0003e80000100800 */
[----:B-1----:R0:W5:Y:S04]  /*29de0*/  LDL.LU R11, [R1+0xc44] ;  /* 0x000c4400010b7983 */ /* 0x0021680000300800 */
[----:B------:R1:W-:Y:S01]  /*29df0*/  STL [R1+0x2b0], R7 ;  /* 0x0002b00701007387 */ /* 0x0003e20000100800 */
[----:B------:R-:W-:-:S03]  /*29e00*/  IMAD.X R2, R2, 0x1, R0, P2 ;  /* 0x0000000102027824 */ /* 0x000fc600010e0600 */
[----:B-1----:R0:W5:Y:S04]  /*29e10*/  LDL.LU R7, [R1+0xc40] ;  /* 0x000c400001077983 */ /* 0x0021680000300800 */
[----:B------:R1:W-:Y:S01]  /*29e20*/  STL [R1+0x2d4], R22 ;  /* 0x0002d41601007387 */ /* 0x0003e20000100800 */
[----:B------:R-:W-:-:S03]  /*29e30*/  IADD3 R28, P2, R28, R12, RZ ;  /* 0x0000000c1c1c7210 */ /* 0x000fc60007f5e0ff */
[----:B-1----:R0:W5:Y:S04]  /*29e40*/  LDL.LU R22, [R1+0xc3c] ;  /* 0x000c3c0001167983 */ /* 0x0021680000300800 */
        /* <DEDUP_REMOVED lines=13> */
[----:B-1----:R-:W2:Y:S01]  /*29f20*/  LDL.LU R28, [R1+0xc20] ;  /* 0x000c2000011c7983 */ /* 0x002ea20000300800 */
[--C-:B------:R-:W-:Y:S01]  /*29f30*/  IMAD.X R25, R25, 0x1, R0.reuse, P1 ;  /* 0x0000000119197824 */ /* 0x100fe200008e0600 */
        /* <DEDUP_REMOVED lines=9> */
[----:B------:R-:W-:-:S03]  /*29fd0*/  IADD3 R19, P4, R19, UR10, RZ ;  /* 0x0000000a13137c10 */ /* 0x000fc6000ff9e0ff */
[----:B------:R-:W-:Y:S01]  /*29fe0*/  STL [R1+0x288], R13 ;  /* 0x0002880d01007387 */ /* 0x000fe20000100800 */
[----:B------:R-:W-:-:S03]  /*29ff0*/  IMAD.X R8, R8, 0x1, R0, P3 ;  /* 0x0000000108087824 */ /* 0x000fc600018e0600 */
[----:B------:R-:W-:Y:S01]  /*2a000*/  STL [R1+0x2a4], R14 ;  /* 0x0002a40e01007387 */ /* 0x000fe20000100800 */
[----:B------:R-:W-:-:S03]  /*2a010*/  IMAD.X R9, R9, 0x1, R0, P2 ;  /* 0x0000000109097824 */ /* 0x000fc600010e0600 */
[----:B------:R-:W-:Y:S04]  /*2a020*/  STL [R1+0x280], R15 ;  /* 0x0002800f01007387 */ /* 0x000fe80000100800 */
[----:B------:R-:W-:Y:S04]  /*2a030*/  STL [R1+0x29c], R18 ;  /* 0x00029c1201007387 */ /* 0x000fe80000100800 */
[----:B------:R-:W-:Y:S04]  /*2a040*/  STL [R1+0xad8], R19 ;  /* 0x000ad81301007387 */ /* 0x000fe80000100800 */
[----:B------:R-:W-:Y:S04]  /*2a050*/  STL [R1+0x298], R8 ;  /* 0x0002980801007387 */ /* 0x000fe80000100800 */
[----:B------:R-:W-:Y:S01]  /*2a060*/  STL [R1+0x294], R9 ;  /* 0x0002940901007387 */ /* 0x000fe20000100800 */
[----:B------:R-:W-:-:S02]  /*2a070*/  IMAD.X R10, R10, 0x1, R0, P1 ;  /* 0x000000010a0a7824 */ /* 0x000fc400008e0600 */
[--C-:B------:R-:W-:Y:S01]  /*2a080*/  IMAD.X R5, R5, 0x1, R0.reuse, P6 ;  /* 0x0000000105057824 */ /* 0x100fe200030e0600 */
[----:B------:R-:W-:Y:S01]  /*2a090*/  IADD3.X R23, R23, UR7, RZ, P4, !PT ;  /* 0x0000000717177c10 */ /* 0x000fe2000a7fe4ff */
[----:B--2---:R-:W-:-:S05]  /*2a0a0*/  IMAD.X R28, R28, 0x1, R0, P5 ;  /* 0x000000011c1c7824 */ /* 0x004fca00028e0600 */
[----:B------:R1:W-:Y:S02]  /*2a0b0*/  STL [R1+0x1fc], R28 ;  /* 0x0001fc1c01007387 */ /* 0x0003e40000100800 */
[----:B-1----:R-:W1:Y:S02]  /*2a0c0*/  S2R R28, SR_TID.X ;  /* 0x00000000001c7919 */ /* 0x002e640000002100 */
[----:B------:R0:W-:Y:S04]  /*2a0d0*/  STL [R1+0x28c], R10 ;  /* 0x00028c0a01007387 */ /* 0x0001e80000100800 */
[----:B------:R0:W-:Y:S04]  /*2a0e0*/  STL [R1+0x284], R5 ;  /* 0x0002840501007387 */ /* 0x0001e80000100800 */
[----:B------:R0:W-:Y:S01]  /*2a0f0*/  STL [R1+0xabc], R23 ;  /* 0x000abc1701007387 */ /* 0x0001e20000100800 */
[----:B-1----:R-:W-:-:S05]  /*2a100*/  LOP3.LUT R28, R28, 0x3f, RZ, 0xc0, !PT ;  /* 0x0000003f1c1c7812 */ /* 0x002fca00078ec0ff */
[----:B------:R-:W-:Y:S01]  /*2a110*/  IMAD.SHL.U32 R28, R28, 0x2, RZ ;  /* 0x000000021c1c7824 */ /* 0x000fe200078e00ff */
[----:B0-----:R-:W-:Y:S06]  /*2a120*/  @P0 BRA `(.L_x_2) ;  /* 0xfffffe8400580947 */ /* 0x001fec000383ffff */
[----:B-----5:R0:W-:Y:S04]  /*2a130*/  STL [R1+0xc28], R20 ;  /* 0x000c281401007387 */ /* 0x0201e80000100800 */
[----:B------:R1:W-:Y:S01]  /*2a140*/  STL [R1+0xc24], R2 ;  /* 0x000c240201007387 */ /* 0x0003e20000100800 */
[----:B0-----:R-:W-:-:S03]  /*2a150*/  IMAD.MOV.U32 R20, RZ, RZ, R4 ;  /* 0x000000ffff147224 */ /* 0x001fc600078e0004 */
[----:B-1----:R-:W2:Y:S04]  /*2a160*/  LDL.LU R2, [R1+0x25c] ;  /* 0x00025c0001027983 */ /* 0x002ea80000300800 */
[----:B------:R0:W-:Y:S04]  /*2a170*/  STL [R1+0xc20], R3 ;  /* 0x000c200301007387 */ /* 0x0001e80000100800 */
[----:B0-----:R-:W3:Y:S04]  /*2a180*/  LDL.LU R3, [R1+0x21c] ;  /* 0x00021c0001037983 */ /* 0x001ee80000300800 */
        /* <DEDUP_REMOVED lines=13> */
[----:B------:R-:W-:-:S03]  /*2a260*/  F2FP.BF16.F32.PACK_AB R7, R20, R7 ;  /* 0x000000071407723e */ /* 0x000fc600000010ff */
[----:B------:R-:W4:Y:S04]  /*2a270*/  LDL.LU R13, [R1+0x214] ;  /* 0x00021400010d7983 */ /* 0x000f280000300800 */
[----:B------:R-:W4:Y:S04]  /*2a280*/  LDL.LU R18, [R1+0x224] ;  /* 0x0002240001127983 */ /* 0x000f280000300800 */
[----:B------:R-:W4:Y:S04]  /*2a290*/  LDL.LU R19, [R1+0x244] ;  /* 0x0002440001137983 */ /* 0x000f280000300800 */
[----:B------:R-:W4:Y:S04]  /*2a2a0*/  LDL.LU R23, [R1+0x274] ;  /* 0x0002740001177983 */ /* 0x000f280000300800 */
[----:B------:R-:W4:Y:S01]  /*2a2b0*/  LDL.LU R20, [R1+0xc28] ;  /* 0x000c280001147983 */ /* 0x000f220000300800 */
[----:B--2---:R-:W-:-:S03]  /*2a2c0*/  F2FP.BF16.F32.PACK_AB R6, R2, R6 ;  /* 0x000000060206723e */ /* 0x004fc600000010ff */
[----:B------:R-:W2:Y:S01]  /*2a2d0*/  LDL.LU R2, [R1+0xc24] ;  /* 0x000c240001027983 */ /* 0x000ea20000300800 */
[----:B---3--:R-:W-:-:S03]  /*2a2e0*/  F2FP.BF16.F32.PACK_AB R5, R3, R5 ;  /* 0x000000050305723e */ /* 0x008fc600000010ff */
[----:B------:R-:W2:Y:S01]  /*2a2f0*/  LDL.LU R3, [R1+0xc20] ;  /* 0x000c200001037983 */ /* 0x000ea20000300800 */
[----:B----4-:R-:W-:Y:S02]  /*2a300*/  F2FP.BF16.F32.PACK_AB R4, R0, R4 ;  /* 0x000000040004723e */ /* 0x010fe400000010ff */
[----:B------:R-:W-:Y:S02]  /*2a310*/  F2FP.BF16.F32.PACK_AB R11, R28, R11 ;  /* 0x0000000b1c0b723e */ /* 0x000fe400000010ff */
[----:B------:R-:W-:Y:S02]  /*2a320*/  F2FP.BF16.F32.PACK_AB R10, R25, R10 ;  /* 0x0000000a190a723e */ /* 0x000fe400000010ff */
[----:B------:R-:W-:Y:S02]  /*2a330*/  F2FP.BF16.F32.PACK_AB R9, R26, R9 ;  /* 0x000000091a09723e */ /* 0x000fe400000010ff */
[----:B------:R-:W-:Y:S02]  /*2a340*/  F2FP.BF16.F32.PACK_AB R8, R27, R8 ;  /* 0x000000081b08723e */ /* 0x000fe400000010ff */
[----:B------:R-:W-:-:S02]  /*2a350*/  F2FP.BF16.F32.PACK_AB R15, R24, R15 ;  /* 0x0000000f180f723e */ /* 0x000fc400000010ff */
[----:B------:R-:W-:Y:S02]  /*2a360*/  F2FP.BF16.F32.PACK_AB R14, R12, R14 ;  /* 0x0000000e0c0e723e */ /* 0x000fe400000010ff */
[----:B------:R-:W-:Y:S02]  /*2a370*/  F2FP.BF16.F32.PACK_AB R13, R13, R18 ;  /* 0x000000120d0d723e */ /* 0x000fe400000010ff */
[----:B------:R-:W-:Y:S02]  /*2a380*/  F2FP.BF16.F32.PACK_AB R18, R22, R21 ;  /* 0x000000151612723e */ /* 0x000fe400000010ff */
[----:B------:R-:W-:Y:S02]  /*2a390*/  F2FP.BF16.F32.PACK_AB R12, R19, R23 ;  /* 0x00000017130c723e */ /* 0x000fe400000010ff */
[----:B------:R-:W-:Y:S02]  /*2a3a0*/  F2FP.BF16.F32.PACK_AB R19, R17, R16 ;  /* 0x000000101113723e */ /* 0x000fe400000010ff */
[----:B------:R-:W-:-:S02]  /*2a3b0*/  F2FP.BF16.F32.PACK_AB R17, R20, R29 ;  /* 0x0000001d1411723e */ /* 0x000fc400000010ff */
[----:B--2---:R-:W-:-:S07]  /*2a3c0*/  F2FP.BF16.F32.PACK_AB R16, R3, R2 ;  /* 0x000000020310723e */ /* 0x004fce00000010ff */
.L_x_1:
[----:B------:R-:W2:Y:S01]  /*2a3d0*/  LDL.LU R20, [R1+0xc1c] ;  /* 0x000c1c0001147983 */ /* 0x000ea20000300800 */
[----:B------:R-:W1:Y:S01]  /*2a3e0*/  S2R R3, SR_TID.X ;  /* 0x0000000000037919 */ /* 0x000e620000002100 */
[----:B------:R-:W3:Y:S01]  /*2a3f0*/  S2R R21, SR_CgaCtaId ;  /* 0x0000000000157919 */ /* 0x000ee20000008800 */
[----:B0-----:R-:W-:Y:S01]  /*2a400*/  MOV R2, 0x400 ;  /* 0x0000040000027802 */ /* 0x001fe20000000f00 */
[----:B------:R-:W-:Y:S01]  /*2a410*/  ULDC.64 UR6, c[0x0][0x228] ;  /* 0x00008a0000067ab9 */ /* 0x000fe20000000a00 */
[----:B------:R-:W-:Y:S01]  /*2a420*/  ULDC UR4, c[0x0][0x244] ;  /* 0x0000910000047ab9 */ /* 0x000fe20000000800 */
[----:B------:R-:W4:Y:S04]  /*2a430*/  LDL.LU R24, [R1+0xc14] ;  /* 0x000c140001187983 */ /* 0x000f280000300800 */
[----:B------:R-:W5:Y:S01]  /*2a440*/  LDL.LU R22, [R1+0xc18] ;  /* 0x000c180001167983 */ /* 0x000f620000300800 */
[----:B-1----:R-:W-:Y:S01]  /*2a450*/  IMAD.SHL.U32 R0, R3, 0x80, RZ ;  /* 0x0000008003007824 */ /* 0x002fe200078e00ff */
[----:B---3--:R-:W-:-:S02]  /*2a460*/  LEA R2, R21, R2, 0x18 ;  /* 0x0000000215027211 */ /* 0x008fc400078ec0ff */
[----:B------:R-:W-:-:S05]  /*2a470*/  LOP3.LUT R21, R3, 0x20, RZ, 0xc0, !PT ;  /* 0x0000002003157812 */ /* 0x000fca00078ec0ff */
[----:B------:R-:W-:Y:S01]  /*2a480*/  IMAD R21, R21, 0x10, R2 ;  /* 0x0000001015157824 */ /* 0x000fe200078e0202 */
[----:B------:R-:W-:Y:S01]  /*2a490*/  BAR.SYNC.DEFER_BLOCKING 0x0 ;  /* 0x0000000000007b1d */ /* 0x000fe20000010000 */
[----:B--2---:R-:W-:Y:S01]  /*2a4a0*/  LOP3.LUT R23, R20, 0xc00, R0, 0xf8, !PT ;  /* 0x00000c0014177812 */ /* 0x004fe200078ef800 */
[C---:B------:R-:W-:Y:S02]  /*2a4b0*/  IMAD.SHL.U32 R0, R3.reuse, 0x4, RZ ;  /* 0x0000000403007824 */ /* 0x040fe400078e00ff */
[----:B------:R-:W-:-:S03]  /*2a4c0*/  IMAD.SHL.U32 R20, R3, 0x200, RZ ;  /* 0x0000020003147824 */ /* 0x000fc600078e00ff */
[----:B------:R-:W-:Y:S02]  /*2a4d0*/  LOP3.LUT R0, R23, 0x70, R0, 0x78, !PT ;  /* 0x0000007017007812 */ /* 0x000fe400078e7800 */
[----:B------:R-:W-:-:S03]  /*2a4e0*/  LOP3.LUT R20, R20, 0xc00, RZ, 0xc0, !PT ;  /* 0x00000c0014147812 */ /* 0x000fc600078ec0ff */
[----:B------:R-:W-:Y:S01]  /*2a4f0*/  IMAD.IADD R21, R0, 0x1, R21 ;  /* 0x0000000100157824 */ /* 0x000fe200078e0215 */
[----:B----4-:R-:W-:Y:S02]  /*2a500*/  LOP3.LUT R0, R20, 0x1f0, R24, 0xf8, !PT ;  /* 0x000001f014007812 */ /* 0x010fe400078ef818 */
[----:B------:R-:W2:Y:S01]  /*2a510*/  LDL.LU R24, [R1+0x188] ;  /* 0x0001880001187983 */ /* 0x000ea20000300800 */
[C---:B-----5:R-:W-:Y:S01]  /*2a520*/  ISETP.GE.AND P0, PT, R22.reuse, UR6, PT ;  /* 0x0000000616007c0c */ /* 0x060fe2000bf06270 */
[----:B------:R-:W-:Y:S02]  /*2a530*/  IMAD R20, R22, UR4, RZ ;  /* 0x0000000416147c24 */ /* 0x000fe4000f8e02ff */
[----:B------:R0:W-:Y:S01]  /*2a540*/  STS.128 [R21], R16 ;  /* 0x0000001015007388 */ /* 0x0001e20000000c00 */
[--C-:B------:R-:W-:Y:S01]  /*2a550*/  LOP3.LUT R23, R0, 0x20, R3.reuse, 0x78, !PT ;  /* 0x0000002000177812 */ /* 0x100fe200078e7803 */
[----:B------:R-:W-:Y:S01]  /*2a560*/  ULDC.64 UR4, c[0x0][0x220] ;  /* 0x0000880000047ab9 */ /* 0x000fe20000000a00 */
[----:B------:R-:W-:Y:S01]  /*2a570*/  SHF.R.U32.HI R3, RZ, 0x4, R3 ;  /* 0x00000004ff037819 */ /* 0x000fe20000011603 */
[----:B------:R-:W1:Y:S01]  /*2a580*/  S2R R22, SR_TID.X ;  /* 0x0000000000167919 */ /* 0x000e620000002100 */
[----:B------:R-:W-:-:S02]  /*2a590*/  LOP3.LUT R25, R23, 0x40, RZ, 0x3c, !PT ;  /* 0x0000004017197812 */ /* 0x000fc400078e3cff */
[----:B------:R-:W-:Y:S01]  /*2a5a0*/  LEA R0, P1, R20, UR4, 0x1 ;  /* 0x0000000414007c11 */ /* 0x000fe2000f8208ff */
[----:B------:R3:W-:Y:S01]  /*2a5b0*/  STS.128 [R21+0x100], R12 ;  /* 0x0001000c15007388 */ /* 0x0007e20000000c00 */
[----:B------:R-:W-:-:S03]  /*2a5c0*/  ULDC UR4, c[0x0][0x248] ;  /* 0x0000920000047ab9 */ /* 0x000fc60000000800 */
[----:B------:R-:W-:Y:S04]  /*2a5d0*/  STS.128 [R21+0x80], R8 ;  /* 0x0000800815007388 */ /* 0x000fe80000000c00 */
[----:B------:R2:W-:Y:S01]  /*2a5e0*/  STS.128 [R21+0x180], R4 ;  /* 0x0001800415007388 */ /* 0x0005e20000000c00 */
[C---:B0-----:R-:W-:Y:S01]  /*2a5f0*/  IMAD.IADD R16, R2.reuse, 0x1, R25 ;  /* 0x0000000102107824 */ /* 0x041fe200078e0219 */
[----:B------:R-:W-:Y:S01]  /*2a600*/  BAR.SYNC.DEFER_BLOCKING 0x0 ;  /* 0x0000000000007b1d */ /* 0x000fe20000010000 */
[----:B---3--:R-:W-:Y:S01]  /*2a610*/  IMAD.IADD R12, R2, 0x1, R23 ;  /* 0x00000001020c7824 */ /* 0x008fe200078e0217 */
[----:B------:R-:W-:Y:S02]  /*2a620*/  SGXT.U32 R23, R3, 0x2 ;  /* 0x000000020317781a */ /* 0x000fe40000000000 */
[----:B------:R-:W-:-:S02]  /*2a630*/  LEA.HI.X.SX32 R2, R20, UR5, 0x1, P1 ;  /* 0x0000000514027c11 */ /* 0x000fc400088f0eff */
[C---:B-1----:R-:W-:Y:S02]  /*2a640*/  LEA.HI R26, R22.reuse, 0x7c, RZ, 0x1c ;  /* 0x0000007c161a7811 */ /* 0x042fe400078fe0ff */
[----:B------:R-:W-:Y:S01]  /*2a650*/  LEA.HI R22, R22, 0x3c, RZ, 0x1c ;  /* 0x0000003c16167811 */ /* 0x000fe200078fe0ff */
[----:B------:R-:W-:Y:S04]  /*2a660*/  LDS.128 R8, [R16] ;  /* 0x0000000010087984 */ /* 0x000fe80000000c00 */
[----:B------:R-:W-:Y:S01]  /*2a670*/  LDS.128 R16, [R16+0x200] ;  /* 0x0002000010107984 */ /* 0x000fe20000000c00 */
[C---:B--2---:R-:W-:Y:S02]  /*2a680*/  LOP3.LUT R4, R24.reuse, R26, RZ, 0xfc, !PT ;  /* 0x0000001a18047212 */ /* 0x044fe400078efcff */
[----:B------:R-:W-:-:S02]  /*2a690*/  LOP3.LUT R3, R24, R22, RZ, 0xfc, !PT ;  /* 0x0000001618037212 */ /* 0x000fc400078efcff */
[C-C-:B------:R-:W-:Y:S01]  /*2a6a0*/  LOP3.LUT R5, R24.reuse, 0x78, R23.reuse, 0xfe, !PT ;  /* 0x0000007818057812 */ /* 0x140fe200078efe17 */
[----:B------:R0:W-:Y:S01]  /*2a6b0*/  STL [R1+0x58], R4 ;  /* 0x0000580401007387 */ /* 0x0001e20000100800 */
[C---:B------:R-:W-:Y:S02]  /*2a6c0*/  LOP3.LUT R21, R24.reuse, R23, RZ, 0xfc, !PT ;  /* 0x0000001718157212 */ /* 0x040fe400078efcff */
[C-C-:B------:R-:W-:Y:S01]  /*2a6d0*/  LOP3.LUT R25, R24.reuse, 0x4, R23.reuse, 0xfe, !PT ;  /* 0x0000000418197812 */ /* 0x140fe200078efe17 */
[----:B------:R1:W-:Y:S01]  /*2a6e0*/  STL [R1+0x18], R3 ;  /* 0x0000180301007387 */ /* 0x0003e20000100800 */
[C---:B------:R-:W-:Y:S01]  /*2a6f0*/  ISETP.LT.AND P1, PT, R21.reuse, UR7, !P0 ;  /* 0x0000000715007c0c */ /* 0x040fe2000c721270 */
[----:B------:R-:W-:Y:S01]  /*2a700*/  IMAD R21, R21, UR4, RZ ;  /* 0x0000000415157c24 */ /* 0x000fe2000f8e02ff */
[C-C-:B------:R-:W-:Y:S01]  /*2a710*/  LOP3.LUT R29, R24.reuse, 0x20, R23.reuse, 0xfe, !PT ;  /* 0x00000020181d7812 */ /* 0x140fe200078efe17 */
[----:B------:R-:W-:Y:S01]  /*2a720*/  STL [R1+0x54], R5 ;  /* 0x0000540501007387 */ /* 0x000fe20000100800 */
[----:B------:R-:W-:-:S02]  /*2a730*/  LOP3.LUT R28, R24, 0x1c, R23, 0xfe, !PT ;  /* 0x0000001c181c7812 */ /* 0x000fc400078efe17 */
[C-C-:B0-----:R-:W-:Y:S02]  /*2a740*/  LOP3.LUT R4, R24.reuse, 0x74, R23.reuse, 0xfe, !PT ;  /* 0x0000007418047812 */ /* 0x141fe400078efe17 */
[C---:B------:R-:W-:Y:S02]  /*2a750*/  LEA R20, P2, R21.reuse, R0, 0x1 ;  /* 0x0000000015147211 */ /* 0x040fe400078408ff */
[C-C-:B-1----:R-:W-:Y:S01]  /*2a760*/  LOP3.LUT R3, R24.reuse, 0x70, R23.reuse, 0xfe, !PT ;  /* 0x0000007018037812 */ /* 0x142fe200078efe17 */
[----:B------:R-:W-:Y:S01]  /*2a770*/  STL [R1+0x50], R4 ;  /* 0x0000500401007387 */ /* 0x000fe20000100800 */
[----:B------:R-:W-:Y:S02]  /*2a780*/  LEA.HI.X.SX32 R21, R21, R2, 0x1, P2 ;  /* 0x0000000215157211 */ /* 0x000fe400010f0eff */
[C---:B------:R-:W-:Y:S01]  /*2a790*/  ISETP.LT.AND P2, PT, R25.reuse, UR7, !P0 ;  /* 0x0000000719007c0c */ /* 0x040fe2000c741270 */
[----:B------:R-:W0:Y:S01]  /*2a7a0*/  LDS.128 R4, [R12] ;  /* 0x000000000c047984 */ /* 0x000e220000000c00 */
[----:B------:R-:W-:Y:S01]  /*2a7b0*/  IMAD R25, R25, UR4, RZ ;  /* 0x0000000419197c24 */ /* 0x000fe2000f8e02ff */
[----:B------:R-:W-:-:S02]  /*2a7c0*/  LOP3.LUT R27, R24, 0x18, R23, 0xfe, !PT ;  /* 0x00000018181b7812 */ /* 0x000fc400078efe17 */
[----:B------:R1:W-:Y:S01]  /*2a7d0*/  STL [R1+0x4c], R3 ;  /* 0x00004c0301007387 */ /* 0x0003e20000100800 */
[C-C-:B------:R-:W-:Y:S02]  /*2a7e0*/  LOP3.LUT R26, R24.reuse, 0x10, R23.reuse, 0xfe, !PT ;  /* 0x00000010181a7812 */ /* 0x140fe400078efe17 */
[--C-:B------:R-:W-:Y:S01]  /*2a7f0*/  LOP3.LUT R22, R24, 0xc, R23.reuse, 0xfe, !PT ;  /* 0x0000000c18167812 */ /* 0x100fe200078efe17 */
[----:B------:R-:W2:Y:S03]  /*2a800*/  LDS.128 R12, [R12+0x200] ;  /* 0x000200000c0c7984 */ /* 0x000ea60000000c00 */
[----:B------:R-:W-:Y:S02]  /*2a810*/  ISETP.LT.AND P4, PT, R22, UR7, !P0 ;  /* 0x0000000716007c0c */ /* 0x000fe4000c781270 */
[C-C-:B-1----:R-:W-:Y:S01]  /*2a820*/  LOP3.LUT R3, R24.reuse, 0x68, R23.reuse, 0xfe, !PT ;  /* 0x0000006818037812 */ /* 0x142fe200078efe17 */
[----:B0-----:R0:W-:Y:S04]  /*2a830*/  STL [R1+0xc2c], R6 ;  /* 0x000c2c0601007387 */ /* 0x0011e80000100800 */
[----:B------:R1:W-:Y:S04]  /*2a840*/  STL [R1+0xc20], R7 ;  /* 0x000c200701007387 */ /* 0x0003e80000100800 */
[----:B------:R3:W-:Y:S01]  /*2a850*/  @P1 STG.E.U16 desc[UR8][R20.64], R4 ;  /* 0x0000000414001986 */ /* 0x0007e2000c101508 */
[----:B0-----:R-:W-:-:S02]  /*2a860*/  LOP3.LUT R6, R24, 0x6c, R23, 0xfe, !PT ;  /* 0x0000006c18067812 */ /* 0x001fc400078efe17 */
[----:B-1----:R-:W-:-:S03]  /*2a870*/  LOP3.LUT R7, R24, 0x64, R23, 0xfe, !PT ;  /* 0x0000006418077812 */ /* 0x002fc600078efe17 */
[----:B------:R0:W-:Y:S04]  /*2a880*/  STL [R1+0x48], R6 ;  /* 0x0000480601007387 */ /* 0x0001e80000100800 */
[----:B------:R1:W-:Y:S01]  /*2a890*/  STL [R1+0xc24], R7 ;  /* 0x000c240701007387 */ /* 0x0003e20000100800 */
[----:B---3--:R-:W-:Y:S01]  /*2a8a0*/  IMAD R21, R22, UR4, RZ ;  /* 0x0000000416157c24 */ /* 0x008fe2000f8e02ff */
[----:B------:R-:W-:Y:S02]  /*2a8b0*/  PRMT R4, R4, 0x7632, R4 ;  /* 0x0000763204047816 */ /* 0x000fe40000000004 */
[----:B------:R3:W-:Y:S01]  /*2a8c0*/  STL [R1+0x44], R3 ;  /* 0x0000440301007387 */ /* 0x0007e20000100800 */
[----:B0-----:R-:W-:Y:S02]  /*2a8d0*/  LOP3.LUT R6, R24, 0x5c, R23, 0xfe, !PT ;  /* 0x0000005c18067812 */ /* 0x001fe400078efe17 */
[----:B------:R-:W-:-:S02]  /*2a8e0*/  LEA R20, P6, R21, R0, 0x1 ;  /* 0x0000000015147211 */ /* 0x000fc400078c08ff */
[C-C-:B-1----:R-:W-:Y:S02]  /*2a8f0*/  LOP3.LUT R7, R24.reuse, 0x60, R23.reuse, 0xfe, !PT ;  /* 0x0000006018077812 */ /* 0x142fe400078efe17 */
[----:B------:R-:W-:Y:S02]  /*2a900*/  LEA.HI.X.SX32 R21, R21, R2, 0x1, P6 ;  /* 0x0000000215157211 */ /* 0x000fe400030f0eff */
[C-C-:B---3--:R-:W-:Y:S01]  /*2a910*/  LOP3.LUT R3, R24.reuse, 0x58, R23.reuse, 0xfe, !PT ;  /* 0x0000005818037812 */ /* 0x148fe200078efe17 */
[----:B------:R0:W-:Y:S04]  /*2a920*/  STL [R1+0x3c], R7 ;  /* 0x00003c0701007387 */ /* 0x0001e80000100800 */
[----:B------:R1:W-:Y:S01]  /*2a930*/  STL [R1+0x38], R6 ;  /* 0x0000380601007387 */ /* 0x0003e20000100800 */
[----:B0-----:R-:W-:-:S02]  /*2a940*/  LOP3.LUT R7, R24, 0x54, R23, 0xfe, !PT ;  /* 0x0000005418077812 */ /* 0x001fc400078efe17 */
[----:B-1----:R-:W-:-:S03]  /*2a950*/  LOP3.LUT R6, R24, 0x50, R23, 0xfe, !PT ;  /* 0x0000005018067812 */ /* 0x002fc600078efe17 */
[----:B------:R0:W-:Y:S04]  /*2a960*/  STL [R1+0xc28], R7 ;  /* 0x000c280701007387 */ /* 0x0001e80000100800 */
[----:B------:R1:W-:Y:S04]  /*2a970*/  STL [R1+0x34], R3 ;  /* 0x0000340301007387 */ /* 0x0003e80000100800 */
[----:B------:R3:W-:Y:S01]  /*2a980*/  STL [R1+0x2c], R6 ;  /* 0x00002c0601007387 */ /* 0x0007e20000100800 */
[C-C-:B0-----:R-:W-:Y:S02]  /*2a990*/  LOP3.LUT R7, R24.reuse, 0x48, R23.reuse, 0xfe, !PT ;  /* 0x0000004818077812 */ /* 0x141fe400078efe17 */
[----:B-1----:R-:W-:-:S03]  /*2a9a0*/  LOP3.LUT R3, R24, 0x4c, R23, 0xfe, !PT ;  /* 0x0000004c18037812 */ /* 0x002fc600078efe17 */
[----:B------:R0:W-:Y:S01]  /*2a9b0*/  STL [R1+0xc30], R7 ;  /* 0x000c300701007387 */ /* 0x0001e20000100800 */
[----:B---3--:R-:W-:-:S03]  /*2a9c0*/  LOP3.LUT R6, R24, 0x44, R23, 0xfe, !PT ;  /* 0x0000004418067812 */ /* 0x008fc600078efe17 */
[----:B------:R1:W-:Y:S04]  /*2a9d0*/  STL [R1+0x28], R3 ;  /* 0x0000280301007387 */ /* 0x0003e80000100800 */
[----:B------:R3:W-:Y:S01]  /*2a9e0*/  STL [R1+0xc40], R9 ;  /* 0x000c400901007387 */ /* 0x0007e20000100800 */
[----:B0-----:R-:W-:-:S03]  /*2a9f0*/  LOP3.LUT R7, R24, 0x38, R23, 0xfe, !PT ;  /* 0x0000003818077812 */ /* 0x001fc600078efe17 */
[----:B------:R0:W-:Y:S01]  /*2aa00*/  STL [R1+0xc38], R10 ;  /* 0x000c380a01007387 */ /* 0x0001e20000100800 */
[----:B-1----:R-:W-:-:S03]  /*2aa10*/  LOP3.LUT R3, R24, 0x40, R23, 0xfe, !PT ;  /* 0x0000004018037812 */ /* 0x002fc600078efe17 */
[----:B------:R1:W-:Y:S01]  /*2aa20*/  STL [R1+0xc34], R11 ;  /* 0x000c340b01007387 */ /* 0x0003e20000100800 */
[----:B---3--:R-:W-:-:S03]  /*2aa30*/  LOP3.LUT R9, R24, 0x28, R23, 0xfe, !PT ;  /* 0x0000002818097812 */ /* 0x008fc600078efe17 */
[----:B------:R3:W-:Y:S01]  /*2aa40*/  STL [R1+0xc3c], R6 ;  /* 0x000c3c0601007387 */ /* 0x0007e20000100800 */
[----:B0-----:R-:W-:-:S03]  /*2aa50*/  LOP3.LUT R10, R24, 0x30, R23, 0xfe, !PT ;  /* 0x00000030180a7812 */ /* 0x001fc600078efe17 */
[----:B------:R0:W-:Y:S01]  /*2aa60*/  STL [R1+0x1c], R3 ;  /* 0x00001c0301007387 */ /* 0x0001e20000100800 */
[C-C-:B-1----:R-:W-:Y:S02]  /*2aa70*/  LOP3.LUT R11, R24.reuse, 0x34, R23.reuse, 0xfe, !PT ;  /* 0x00000034180b7812 */ /* 0x142fe400078efe17 */
[C-C-:B---3--:R-:W-:Y:S02]  /*2aa80*/  LOP3.LUT R6, R24.reuse, 0x2c, R23.reuse, 0xfe, !PT ;  /* 0x0000002c18067812 */ /* 0x148fe400078efe17 */
[----:B0-----:R-:W-:-:S05]  /*2aa90*/  LOP3.LUT R3, R24, 0x24, R23, 0xfe, !PT ;  /* 0x0000002418037812 */ /* 0x001fca00078efe17 */
[----:B------:R0:W-:Y:S02]  /*2aaa0*/  STL [R1], R3 ;  /* 0x0000000301007387 */ /* 0x0001e40000100800 */
[C-C-:B0-----:R-:W-:Y:S02]  /*2aab0*/  LOP3.LUT R3, R24.reuse, 0x14, R23.reuse, 0xfe, !PT ;  /* 0x0000001418037812 */ /* 0x141fe400078efe17 */
[----:B------:R-:W-:Y:S02]  /*2aac0*/  LOP3.LUT R23, R24, 0x8, R23, 0xfe, !PT ;  /* 0x0000000818177812 */ /* 0x000fe400078efe17 */
[----:B------:R-:W-:Y:S02]  /*2aad0*/  LEA R24, P1, R25, R0, 0x1 ;  /* 0x0000000019187211 */ /* 0x000fe400078208ff */
[C---:B------:R-:W-:Y:S01]  /*2aae0*/  ISETP.LT.AND P3, PT, R23.reuse, UR7, !P0 ;  /* 0x0000000717007c0c */ /* 0x040fe2000c761270 */
[----:B------:R-:W-:Y:S01]  /*2aaf0*/  IMAD R23, R23, UR4, RZ ;  /* 0x0000000417177c24 */ /* 0x000fe2000f8e02ff */
[----:B------:R-:W-:-:S02]  /*2ab00*/  LEA.HI.X.SX32 R25, R25, R2, 0x1, P1 ;  /* 0x0000000219197211 */ /* 0x000fc400008f0eff */
[C---:B------:R-:W-:Y:S01]  /*2ab10*/  ISETP.LT.AND P1, PT, R26.reuse, UR7, !P0 ;  /* 0x000000071a007c0c */ /* 0x040fe2000c721270 */
[----:B------:R-:W-:Y:S01]  /*2ab20*/  IMAD R26, R26, UR4, RZ ;  /* 0x000000041a1a7c24 */ /* 0x000fe2000f8e02ff */
[C---:B------:R-:W-:Y:S01]  /*2ab30*/  LEA R22, P5, R23.reuse, R0, 0x1 ;  /* 0x0000000017167211 */ /* 0x040fe200078a08ff */
[----:B------:R0:W-:Y:S03]  /*2ab40*/  @P2 STG.E.U16 desc[UR8][R24.64], R8 ;  /* 0x0000000818002986 */ /* 0x0001e6000c101508 */
[----:B------:R-:W-:-:S05]  /*2ab50*/  LEA.HI.X.SX32 R23, R23, R2, 0x1, P5 ;  /* 0x0000000217177211 */ /* 0x000fca00028f0eff */
[----:B--2---:R1:W-:Y:S01]  /*2ab60*/  @P3 STG.E.U16 desc[UR8][R22.64], R12 ;  /* 0x0000000c16003986 */ /* 0x0043e2000c101508 */
[----:B0-----:R-:W-:-:S04]  /*2ab70*/  LEA R24, P2, R26, R0, 0x1 ;  /* 0x000000001a187211 */ /* 0x001fc800078408ff */
[----:B------:R-:W-:Y:S02]  /*2ab80*/  LEA.HI.X.SX32 R25, R26, R2, 0x1, P2 ;  /* 0x000000021a197211 */ /* 0x000fe400010f0eff */
[C---:B------:R-:W-:Y:S01]  /*2ab90*/  ISETP.LT.AND P2, PT, R3.reuse, UR7, !P0 ;  /* 0x0000000703007c0c */ /* 0x040fe2000c741270 */
[----:B------:R-:W-:Y:S01]  /*2aba0*/  IMAD R3, R3, UR4, RZ ;  /* 0x0000000403037c24 */ /* 0x000fe2000f8e02ff */
[----:B------:R0:W-:Y:S01]  /*2abb0*/  @P4 STG.E.U16 desc[UR8][R20.64], R16 ;  /* 0x0000001014004986 */ /* 0x0001e2000c101508 */
[C---:B------:R-:W-:Y:S01]  /*2abc0*/  ISETP.LT.AND P4, PT, R27.reuse, UR7, !P0 ;  /* 0x000000071b007c0c */ /* 0x040fe2000c781270 */
[----:B------:R-:W-:Y:S01]  /*2abd0*/  IMAD R27, R27, UR4, RZ ;  /* 0x000000041b1b7c24 */ /* 0x000fe2000f8e02ff */
[----:B------:R-:W-:Y:S01]  /*2abe0*/  PRMT R8, R8, 0x7632, R8 ;  /* 0x0000763208087816 */ /* 0x000fe20000000008 */
[----:B------:R2:W-:Y:S01]  /*2abf0*/  @P1 STG.E.U16 desc[UR8][R24.64], R4 ;  /* 0x0000000418001986 */ /* 0x0005e2000c101508 */
[C---:B------:R-:W-:Y:S01]  /*2ac00*/  ISETP.LT.AND P1, PT, R28.reuse, UR7, !P0 ;  /* 0x000000071c007c0c */ /* 0x040fe2000c721270 */
[----:B------:R-:W-:-:S02]  /*2ac10*/  IMAD R28, R28, UR4, RZ ;  /* 0x000000041c1c7c24 */ /* 0x000fc4000f8e02ff */
[----:B------:R-:W3:Y:S01]  /*2ac20*/  LDL.LU R26, [R1] ;  /* 0x00000000011a7983 */ /* 0x000ee20000300800 */
[-C--:B-1----:R-:W-:Y:S02]  /*2ac30*/  LEA R22, P5, R27, R0.reuse, 0x1 ;  /* 0x000000001b167211 */ /* 0x082fe400078a08ff */
[----:B------:R-:W-:Y:S02]  /*2ac40*/  PRMT R12, R12, 0x7632, R12 ;  /* 0x000076320c0c7816 */ /* 0x000fe4000000000c */
[----:B0-----:R-:W-:Y:S02]  /*2ac50*/  LEA R20, P3, R3, R0, 0x1 ;  /* 0x0000000003147211 */ /* 0x001fe400078608ff */
[-C--:B------:R-:W-:Y:S02]  /*2ac60*/  LEA.HI.X.SX32 R23, R27, R2.reuse, 0x1, P5 ;  /* 0x000000021b177211 */ /* 0x080fe400028f0eff */
[----:B------:R-:W-:Y:S01]  /*2ac70*/  LEA.HI.X.SX32 R21, R3, R2, 0x1, P3 ;  /* 0x0000000203157211 */ /* 0x000fe200018f0eff */
[----:B------:R-:W4:Y:S01]  /*2ac80*/  LDL.LU R27, [R1+0x18] ;  /* 0x00001800011b7983 */ /* 0x000f220000300800 */
[----:B------:R-:W-:Y:S01]  /*2ac90*/  PRMT R16, R16, 0x7632, R16 ;  /* 0x0000763210107816 */ /* 0x000fe20000000010 */
[----:B--2---:R-:W-:Y:S01]  /*2aca0*/  IMAD R4, R9, UR4, RZ ;  /* 0x0000000409047c24 */ /* 0x004fe2000f8e02ff */
[C---:B------:R-:W-:Y:S01]  /*2acb0*/  ISETP.LT.AND P3, PT, R29.reuse, UR7, !P0 ;  /* 0x000000071d007c0c */ /* 0x040fe2000c761270 */
[----:B------:R0:W-:Y:S01]  /*2acc0*/  @P2 STG.E.U16 desc[UR8][R20.64], R8 ;  /* 0x0000000814002986 */ /* 0x0001e2000c101508 */
[----:B------:R-:W-:-:S03]  /*2acd0*/  IMAD R29, R29, UR4, RZ ;  /* 0x000000041d1d7c24 */ /* 0x000fc6000f8e02ff */
[----:B------:R1:W-:Y:S01]  /*2ace0*/  @P4 STG.E.U16 desc[UR8][R22.64], R12 ;  /* 0x0000000c16004986 */ /* 0x0003e2000c101508 */
[----:B0-----:R-:W-:-:S04]  /*2acf0*/  LEA R20, P2, R28, R0, 0x1 ;  /* 0x000000001c147211 */ /* 0x001fc800078408ff */
[----:B------:R-:W-:Y:S02]  /*2ad00*/  LEA.HI.X.SX32 R21, R28, R2, 0x1, P2 ;  /* 0x000000021c157211 */ /* 0x000fe400010f0eff */
[----:B-1----:R-:W-:-:S03]  /*2ad10*/  LEA R22, P4, R29, R0, 0x1 ;  /* 0x000000001d167211 */ /* 0x002fc600078808ff */
[----:B------:R-:W-:Y:S01]  /*2ad20*/  @P1 STG.E.U16 desc[UR8][R20.64], R16 ;  /* 0x0000001014001986 */ /* 0x000fe2000c101508 */
[----:B------:R-:W-:-:S03]  /*2ad30*/  ISETP.LT.AND P1, PT, R9, UR7, !P0 ;  /* 0x0000000709007c0c */ /* 0x000fc6000c721270 */
[----:B------:R-:W2:Y:S01]  /*2ad40*/  LDL.LU R9, [R1+0xc40] ;  /* 0x000c400001097983 */ /* 0x000ea20000300800 */
[----:B------:R-:W-:-:S03]  /*2ad50*/  LEA.HI.X.SX32 R23, R29, R2, 0x1, P4 ;  /* 0x000000021d177211 */ /* 0x000fc600020f0eff */
[----:B------:R-:W5:Y:S04]  /*2ad60*/  LDL.LU R24, [R1+0x1c] ;  /* 0x00001c0001187983 */ /* 0x000f680000300800 */
[----:B------:R0:W-:Y:S01]  /*2ad70*/  @P3 STG.E.U16 desc[UR8][R22.64], R5 ;  /* 0x0000000516003986 */ /* 0x0001e2000c101508 */
[----:B------:R-:W-:Y:S02]  /*2ad80*/  ISETP.LT.AND P3, PT, R6, UR7, !P0 ;  /* 0x0000000706007c0c */ /* 0x000fe4000c761270 */
[----:B0-----:R-:W-:-:S04]  /*2ad90*/  LEA R22, P5, R4, R0, 0x1 ;  /* 0x0000000004167211 */ /* 0x001fc800078a08ff */
[----:B------:R-:W-:Y:S01]  /*2ada0*/  LEA.HI.X.SX32 R23, R4, R2, 0x1, P5 ;  /* 0x0000000204177211 */ /* 0x000fe200028f0eff */
[----:B------:R-:W-:Y:S01]  /*2adb0*/  IMAD R4, R10, UR4, RZ ;  /* 0x000000040a047c24 */ /* 0x000fe2000f8e02ff */
[----:B------:R-:W-:Y:S01]  /*2adc0*/  PRMT R5, R5, 0x7632, R5 ;  /* 0x0000763205057816 */ /* 0x000fe20000000005 */
[C---:B---3--:R-:W-:Y:S01]  /*2add0*/  IMAD R3, R26.reuse, UR4, RZ ;  /* 0x000000041a037c24 */ /* 0x048fe2000f8e02ff */
[----:B------:R-:W-:-:S04]  /*2ade0*/  ISETP.LT.AND P2, PT, R26, UR7, !P0 ;  /* 0x000000071a007c0c */ /* 0x000fc8000c741270 */
[----:B------:R-:W-:-:S04]  /*2adf0*/  LEA R20, P4, R3, R0, 0x1 ;  /* 0x0000000003147211 */ /* 0x000fc800078808ff */
[----:B------:R-:W-:Y:S01]  /*2ae00*/  LEA.HI.X.SX32 R21, R3, R2, 0x1, P4 ;  /* 0x0000000203157211 */ /* 0x000fe200020f0eff */
[----:B------:R-:W-:Y:S01]  /*2ae10*/  IMAD R3, R6, UR4, RZ ;  /* 0x0000000406037c24 */ /* 0x000fe2000f8e02ff */
[----:B------:R-:W-:Y:S01]  /*2ae20*/  ISETP.LT.AND P4, PT, R10, UR7, !P0 ;  /* 0x000000070a007c0c */ /* 0x000fe2000c781270 */
[----:B------:R-:W3:Y:S04]  /*2ae30*/  LDL.LU R6, [R1+0xc3c] ;  /* 0x000c3c0001067983 */ /* 0x000ee80000300800 */
[----:B------:R-:W3:Y:S04]  /*2ae40*/  LDL.LU R10, [R1+0xc38] ;  /* 0x000c3800010a7983 */ /* 0x000ee80000300800 */
[----:B--2---:R0:W-:Y:S04]  /*2ae50*/  @P2 STG.E.U16 desc[UR8][R20.64], R9 ;  /* 0x0000000914002986 */ /* 0x0041e8000c101508 */
[----:B------:R1:W-:Y:S01]  /*2ae60*/  @P1 STG.E.U16 desc[UR8][R22.64], R13 ;  /* 0x0000000d16001986 */ /* 0x0003e2000c101508 */
[----:B0-----:R-:W-:-:S02]  /*2ae70*/  LEA R20, P2, R3, R0, 0x1 ;  /* 0x0000000003147211 */ /* 0x001fc400078408ff */
[C---:B-1----:R-:W-:Y:S02]  /*2ae80*/  LEA R22, P5, R4.reuse, R0, 0x1 ;  /* 0x0000000004167211 */ /* 0x042fe400078a08ff */
[-C--:B------:R-:W-:Y:S01]  /*2ae90*/  LEA.HI.X.SX32 R21, R3, R2.reuse, 0x1, P2 ;  /* 0x0000000203157211 */ /* 0x080fe200010f0eff */
[C---:B------:R-:W-:Y:S01]  /*2aea0*/  IMAD R3, R11.reuse, UR4, RZ ;  /* 0x000000040b037c24 */ /* 0x040fe2000f8e02ff */
[----:B------:R-:W-:Y:S02]  /*2aeb0*/  LEA.HI.X.SX32 R23, R4, R2, 0x1, P5 ;  /* 0x0000000204177211 */ /* 0x000fe400028f0eff */
[----:B------:R-:W-:Y:S02]  /*2aec0*/  ISETP.LT.AND P1, PT, R11, UR7, !P0 ;  /* 0x000000070b007c0c */ /* 0x000fe4000c721270 */
[----:B------:R-:W-:Y:S01]  /*2aed0*/  LEA R4, P2, R3, R0, 0x1 ;  /* 0x0000000003047211 */ /* 0x000fe200078408ff */
[----:B------:R-:W-:Y:S01]  /*2aee0*/  @P3 STG.E.U16 desc[UR8][R20.64], R17 ;  /* 0x0000001114003986 */ /* 0x000fe2000c101508 */
[----:B------:R-:W-:Y:S01]  /*2aef0*/  PRMT R8, R9, 0x7632, R8 ;  /* 0x0000763209087816 */ /* 0x000fe20000000008 */
[----:B------:R-:W-:-:S02]  /*2af00*/  IMAD R9, R7, UR4, RZ ;  /* 0x0000000407097c24 */ /* 0x000fc4000f8e02ff */
[----:B------:R-:W2:Y:S04]  /*2af10*/  LDL.LU R11, [R1+0xc34] ;  /* 0x000c3400010b7983 */ /* 0x000ea80000300800 */
[----:B------:R0:W-:Y:S04]  /*2af20*/  @P4 STG.E.U16 desc[UR8][R22.64], R5 ;  /* 0x0000000516004986 */ /* 0x0001e8000c101508 */
[----:B------:R-:W2:Y:S04]  /*2af30*/  LDL.LU R25, [R1+0x28] ;  /* 0x0000280001197983 */ /* 0x000ea80000300800 */
[----:B------:R-:W2:Y:S01]  /*2af40*/  LDL.LU R26, [R1+0x2c] ;  /* 0x00002c00011a7983 */ /* 0x000ea20000300800 */
[----:B0-----:R-:W-:-:S02]  /*2af50*/  LEA.HI.X.SX32 R5, R3, R2, 0x1, P2 ;  /* 0x0000000203057211 */ /* 0x001fc400010f0eff */
[----:B------:R-:W-:Y:S02]  /*2af60*/  ISETP.LT.AND P2, PT, R7, UR7, !P0 ;  /* 0x0000000707007c0c */ /* 0x000fe4000c741270 */
[----:B------:R-:W2:Y:S01]  /*2af70*/  LDL.LU R7, [R1+0xc30] ;  /* 0x000c300001077983 */ /* 0x000ea20000300800 */
[C---:B----4-:R-:W-:Y:S01]  /*2af80*/  IMAD R3, R27.reuse, UR4, RZ ;  /* 0x000000041b037c24 */ /* 0x050fe2000f8e02ff */
[----:B------:R-:W-:Y:S02]  /*2af90*/  ISETP.LT.AND P3, PT, R27, UR7, !P0 ;  /* 0x000000071b007c0c */ /* 0x000fe4000c761270 */
[----:B------:R0:W-:Y:S01]  /*2afa0*/  @P1 STG.E.U16 desc[UR8][R4.64], R8 ;  /* 0x0000000804001986 */ /* 0x0001e2000c101508 */
[----:B------:R-:W-:Y:S01]  /*2afb0*/  PRMT R16, R13, 0x7632, R16 ;  /* 0x000076320d107816 */ /* 0x000fe20000000010 */
[----:B-----5:R-:W-:Y:S01]  /*2afc0*/  IMAD R13, R24, UR4, RZ ;  /* 0x00000004180d7c24 */ /* 0x020fe2000f8e02ff */
[----:B------:R-:W-:Y:S02]  /*2afd0*/  PRMT R17, R17, 0x7632, R17 ;  /* 0x0000763211117816 */ /* 0x000fe40000000011 */
[----:B0-----:R-:W-:-:S02]  /*2afe0*/  LEA R4, P1, R9, R0, 0x1 ;  /* 0x0000000009047211 */ /* 0x001fc400078208ff */
[----:B------:R-:W-:Y:S02]  /*2aff0*/  LEA R8, P6, R3, R0, 0x1 ;  /* 0x0000000003087211 */ /* 0x000fe400078c08ff */
[-C--:B------:R-:W-:Y:S02]  /*2b000*/  LEA.HI.X.SX32 R5, R9, R2.reuse, 0x1, P1 ;  /* 0x0000000209057211 */ /* 0x080fe400008f0eff */
[----:B------:R-:W-:Y:S02]  /*2b010*/  LEA.HI.X.SX32 R9, R3, R2, 0x1, P6 ;  /* 0x0000000203097211 */ /* 0x000fe400030f0eff */
[C---:B------:R-:W-:Y:S01]  /*2b020*/  LEA R12, P1, R13.reuse, R0, 0x1 ;  /* 0x000000000d0c7211 */ /* 0x040fe200078208ff */
[----:B------:R-:W-:Y:S03]  /*2b030*/  @P2 STG.E.U16 desc[UR8][R4.64], R16 ;  /* 0x0000001004002986 */ /* 0x000fe6000c101508 */
[----:B------:R-:W-:Y:S01]  /*2b040*/  LEA.HI.X.SX32 R13, R13, R2, 0x1, P1 ;  /* 0x000000020d0d7211 */ /* 0x000fe200008f0eff */
[----:B------:R0:W-:Y:S01]  /*2b050*/  @P3 STG.E.U16 desc[UR8][R8.64], R17 ;  /* 0x0000001108003986 */ /* 0x0001e2000c101508 */
[C---:B---3--:R-:W-:Y:S01]  /*2b060*/  ISETP.LT.AND P5, PT, R6.reuse, UR7, !P0 ;  /* 0x0000000706007c0c */ /* 0x048fe2000c7a1270 */
[----:B------:R-:W-:-:S02]  /*2b070*/  IMAD R20, R6, UR4, RZ ;  /* 0x0000000406147c24 */ /* 0x000fc4000f8e02ff */
[----:B------:R-:W3:Y:S01]  /*2b080*/  LDL.LU R6, [R1+0xc2c] ;  /* 0x000c2c0001067983 */ /* 0x000ee20000300800 */
[C---:B--2---:R-:W-:Y:S01]  /*2b090*/  ISETP.LT.AND P1, PT, R7.reuse, UR7, !P0 ;  /* 0x0000000707007c0c */ /* 0x044fe2000c721270 */
[----:B0-----:R-:W-:Y:S02]  /*2b0a0*/  IMAD R8, R7, UR4, RZ ;  /* 0x0000000407087c24 */ /* 0x001fe4000f8e02ff */
[----:B------:R-:W2:Y:S01]  /*2b0b0*/  LDL.LU R7, [R1+0xc28] ;  /* 0x000c280001077983 */ /* 0x000ea20000300800 */
[----:B------:R-:W-:Y:S02]  /*2b0c0*/  ISETP.LT.AND P4, PT, R24, UR7, !P0 ;  /* 0x0000000718007c0c */ /* 0x000fe4000c781270 */
[C---:B------:R-:W-:Y:S01]  /*2b0d0*/  LEA R4, P2, R20.reuse, R0, 0x1 ;  /* 0x0000000014047211 */ /* 0x040fe200078408ff */
[----:B------:R-:W4:Y:S03]  /*2b0e0*/  LDL.LU R22, [R1+0x34] ;  /* 0x0000340001167983 */ /* 0x000f260000300800 */
[----:B------:R-:W-:Y:S01]  /*2b0f0*/  LEA.HI.X.SX32 R5, R20, R2, 0x1, P2 ;  /* 0x0000000214057211 */ /* 0x000fe200010f0eff */
[----:B------:R-:W5:Y:S04]  /*2b100*/  LDL.LU R23, [R1+0x38] ;  /* 0x0000380001177983 */ /* 0x000f680000300800 */
[----:B------:R-:W4:Y:S04]  /*2b110*/  LDL.LU R21, [R1+0x3c] ;  /* 0x00003c0001157983 */ /* 0x000f280000300800 */
[----:B---3--:R-:W-:Y:S04]  /*2b120*/  @P4 STG.E.U16 desc[UR8][R12.64], R6 ;  /* 0x000000060c004986 */ /* 0x008fe8000c101508 */
[----:B------:R0:W-:Y:S02]  /*2b130*/  @P5 STG.E.U16 desc[UR8][R4.64], R10 ;  /* 0x0000000a04005986 */ /* 0x0001e4000c101508 */
[----:B0-----:R-:W-:-:S04]  /*2b140*/  LEA R4, P4, R8, R0, 0x1 ;  /* 0x0000000008047211 */ /* 0x001fc800078808ff */
[----:B------:R-:W-:Y:S02]  /*2b150*/  LEA.HI.X.SX32 R5, R8, R2, 0x1, P4 ;  /* 0x0000000208057211 */ /* 0x000fe400020f0eff */
[C---:B--2---:R-:W-:Y:S01]  /*2b160*/  ISETP.LT.AND P4, PT, R7.reuse, UR7, !P0 ;  /* 0x0000000707007c0c */ /* 0x044fe2000c781270 */
[----:B------:R-:W-:Y:S02]  /*2b170*/  IMAD R16, R7, UR4, RZ ;  /* 0x0000000407107c24 */ /* 0x000fe4000f8e02ff */
[----:B------:R-:W2:Y:S01]  /*2b180*/  LDL.LU R7, [R1+0xc24] ;  /* 0x000c240001077983 */ /* 0x000ea20000300800 */
[C---:B------:R-:W-:Y:S01]  /*2b190*/  IMAD R3, R25.reuse, UR4, RZ ;  /* 0x0000000419037c24 */ /* 0x040fe2000f8e02ff */
[----:B------:R-:W-:Y:S01]  /*2b1a0*/  ISETP.LT.AND P3, PT, R25, UR7, !P0 ;  /* 0x0000000719007c0c */ /* 0x000fe2000c761270 */
[C---:B------:R-:W-:Y:S01]  /*2b1b0*/  IMAD R13, R26.reuse, UR4, RZ ;  /* 0x000000041a0d7c24 */ /* 0x040fe2000f8e02ff */
[----:B------:R-:W-:Y:S01]  /*2b1c0*/  ISETP.LT.AND P2, PT, R26, UR7, !P0 ;  /* 0x000000071a007c0c */ /* 0x000fe2000c741270 */
[----:B------:R0:W-:Y:S01]  /*2b1d0*/  @P1 STG.E.U16 desc[UR8][R4.64], R14 ;  /* 0x0000000e04001986 */ /* 0x0001e2000c101508 */
[----:B------:R-:W-:-:S02]  /*2b1e0*/  LEA R8, P5, R3, R0, 0x1 ;  /* 0x0000000003087211 */ /* 0x000fc400078a08ff */
[----:B------:R-:W-:Y:S01]  /*2b1f0*/  LEA R12, P6, R16, R0, 0x1 ;  /* 0x00000000100c7211 */ /* 0x000fe200078c08ff */
[----:B------:R-:W3:Y:S01]  /*2b200*/  LDL.LU R29, [R1+0x44] ;  /* 0x00004400011d7983 */ /* 0x000ee20000300800 */
[----:B------:R-:W-:Y:S02]  /*2b210*/  LEA.HI.X.SX32 R9, R3, R2, 0x1, P5 ;  /* 0x0000000203097211 */ /* 0x000fe400028f0eff */
[----:B------:R-:W-:Y:S01]  /*2b220*/  PRMT R6, R6, 0x7632, R6 ;  /* 0x0000763206067816 */ /* 0x000fe20000000006 */
[----:B------:R-:W3:Y:S01]  /*2b230*/  LDL.LU R27, [R1+0x48] ;  /* 0x00004800011b7983 */ /* 0x000ee20000300800 */
[----:B0-----:R-:W-:-:S03]  /*2b240*/  LEA R4, P1, R13, R0, 0x1 ;  /* 0x000000000d047211 */ /* 0x001fc600078208ff */
[----:B------:R-:W3:Y:S01]  /*2b250*/  LDL.LU R25, [R1+0x4c] ;  /* 0x00004c0001197983 */ /* 0x000ee20000300800 */
[----:B------:R-:W-:Y:S02]  /*2b260*/  PRMT R10, R10, 0x7632, R10 ;  /* 0x000076320a0a7816 */ /* 0x000fe4000000000a */
[-C--:B------:R-:W-:Y:S01]  /*2b270*/  LEA.HI.X.SX32 R5, R13, R2.reuse, 0x1, P1 ;  /* 0x000000020d057211 */ /* 0x080fe200008f0eff */
[----:B------:R-:W3:Y:S01]  /*2b280*/  LDL.LU R28, [R1+0x50] ;  /* 0x00005000011c7983 */ /* 0x000ee20000300800 */
[----:B------:R-:W-:-:S03]  /*2b290*/  LEA.HI.X.SX32 R13, R16, R2, 0x1, P6 ;  /* 0x00000002100d7211 */ /* 0x000fc600030f0eff */
[----:B------:R-:W3:Y:S01]  /*2b2a0*/  LDL.LU R24, [R1+0x58] ;  /* 0x0000580001187983 */ /* 0x000ee20000300800 */
[----:B-----5:R-:W-:-:S03]  /*2b2b0*/  IMAD R17, R23, UR4, RZ ;  /* 0x0000000417117c24 */ /* 0x020fc6000f8e02ff */
[----:B------:R-:W5:Y:S04]  /*2b2c0*/  LDL.LU R26, [R1+0x54] ;  /* 0x00005400011a7983 */ /* 0x000f680000300800 */
[----:B------:R0:W-:Y:S01]  /*2b2d0*/  @P3 STG.E.U16 desc[UR8][R8.64], R18 ;  /* 0x0000001208003986 */ /* 0x0001e2000c101508 */
[----:B------:R-:W-:-:S03]  /*2b2e0*/  ISETP.LT.AND P3, PT, R23, UR7, !P0 ;  /* 0x0000000717007c0c */ /* 0x000fc6000c761270 */
[----:B------:R1:W-:Y:S04]  /*2b2f0*/  @P2 STG.E.U16 desc[UR8][R4.64], R6 ;  /* 0x0000000604002986 */ /* 0x0003e8000c101508 */
[----:B------:R1:W-:Y:S01]  /*2b300*/  @P4 STG.E.U16 desc[UR8][R12.64], R10 ;  /* 0x0000000a0c004986 */ /* 0x0003e2000c101508 */
[C---:B--2---:R-:W-:Y:S01]  /*2b310*/  ISETP.LT.AND P4, PT, R7.reuse, UR7, !P0 ;  /* 0x0000000707007c0c */ /* 0x044fe2000c781270 */
[----:B------:R-:W-:Y:S02]  /*2b320*/  IMAD R23, R7, UR4, RZ ;  /* 0x0000000407177c24 */ /* 0x000fe4000f8e02ff */
[----:B------:R-:W2:Y:S01]  /*2b330*/  LDL.LU R7, [R1+0xc20] ;  /* 0x000c200001077983 */ /* 0x000ea20000300800 */
[C---:B----4-:R-:W-:Y:S01]  /*2b340*/  IMAD R3, R22.reuse, UR4, RZ ;  /* 0x0000000416037c24 */ /* 0x050fe2000f8e02ff */
[----:B------:R-:W-:-:S02]  /*2b350*/  ISETP.LT.AND P1, PT, R22, UR7, !P0 ;  /* 0x0000000716007c0c */ /* 0x000fc4000c721270 */
[-C--:B0-----:R-:W-:Y:S02]  /*2b360*/  LEA R8, P5, R17, R0.reuse, 0x1 ;  /* 0x0000000011087211 */ /* 0x081fe400078a08ff */
[C---:B------:R-:W-:Y:S01]  /*2b370*/  ISETP.LT.AND P2, PT, R21.reuse, UR7, !P0 ;  /* 0x0000000715007c0c */ /* 0x040fe2000c741270 */
[----:B------:R-:W-:Y:S01]  /*2b380*/  IMAD R21, R21, UR4, RZ ;  /* 0x0000000415157c24 */ /* 0x000fe2000f8e02ff */
[----:B-1----:R-:W-:Y:S02]  /*2b390*/  LEA R4, P6, R3, R0, 0x1 ;  /* 0x0000000003047211 */ /* 0x002fe400078c08ff */
[----:B------:R-:W-:Y:S02]  /*2b3a0*/  LEA.HI.X.SX32 R9, R17, R2, 0x1, P5 ;  /* 0x0000000211097211 */ /* 0x000fe400028f0eff */
[----:B------:R-:W-:Y:S02]  /*2b3b0*/  LEA R16, P5, R23, R0, 0x1 ;  /* 0x0000000017107211 */ /* 0x000fe400078a08ff */
[----:B------:R-:W-:-:S02]  /*2b3c0*/  PRMT R14, R14, 0x7632, R14 ;  /* 0x000076320e0e7816 */ /* 0x000fc4000000000e */
[----:B------:R-:W-:Y:S02]  /*2b3d0*/  LEA.HI.X.SX32 R5, R3, R2, 0x1, P6 ;  /* 0x0000000203057211 */ /* 0x000fe400030f0eff */
[----:B------:R-:W-:Y:S02]  /*2b3e0*/  PRMT R18, R18, 0x7632, R18 ;  /* 0x0000763212127816 */ /* 0x000fe40000000012 */
[----:B------:R-:W-:Y:S02]  /*2b3f0*/  LEA R12, P6, R21, R0, 0x1 ;  /* 0x00000000150c7211 */ /* 0x000fe400078c08ff */
[-C--:B------:R-:W-:Y:S01]  /*2b400*/  LEA.HI.X.SX32 R17, R23, R2.reuse, 0x1, P5 ;  /* 0x0000000217117211 */ /* 0x080fe200028f0eff */
[----:B---3--:R-:W-:Y:S01]  /*2b410*/  IMAD R23, R27, UR4, RZ ;  /* 0x000000041b177c24 */ /* 0x008fe2000f8e02ff */
[----:B------:R0:W-:Y:S01]  /*2b420*/  @P1 STG.E.U16 desc[UR8][R4.64], R14 ;  /* 0x0000000e04001986 */ /* 0x0001e2000c101508 */
[----:B------:R-:W-:Y:S01]  /*2b430*/  LEA.HI.X.SX32 R13, R21, R2, 0x1, P6 ;  /* 0x00000002150d7211 */ /* 0x000fe200030f0eff */
[C---:B------:R-:W-:Y:S01]  /*2b440*/  IMAD R21, R29.reuse, UR4, RZ ;  /* 0x000000041d157c24 */ /* 0x040fe2000f8e02ff */
[----:B------:R-:W-:Y:S01]  /*2b450*/  ISETP.LT.AND P5, PT, R29, UR7, !P0 ;  /* 0x000000071d007c0c */ /* 0x000fe2000c7a1270 */
[----:B------:R1:W-:Y:S01]  /*2b460*/  @P3 STG.E.U16 desc[UR8][R8.64], R18 ;  /* 0x0000001208003986 */ /* 0x0003e2000c101508 */
[C---:B------:R-:W-:Y:S01]  /*2b470*/  ISETP.LT.AND P3, PT, R25.reuse, UR7, !P0 ;  /* 0x0000000719007c0c */ /* 0x040fe2000c761270 */
[----:B------:R-:W-:-:S02]  /*2b480*/  IMAD R25, R25, UR4, RZ ;  /* 0x0000000419197c24 */ /* 0x000fc4000f8e02ff */
[----:B-----5:R-:W-:Y:S01]  /*2b490*/  IMAD R29, R26, UR4, RZ ;  /* 0x000000041a1d7c24 */ /* 0x020fe2000f8e02ff */
[-C--:B0-----:R-:W-:Y:S02]  /*2b4a0*/  LEA R4, P6, R21, R0.reuse, 0x1 ;  /* 0x0000000015047211 */ /* 0x081fe400078c08ff */
[----:B-1----:R-:W-:-:S04]  /*2b4b0*/  LEA R8, P1, R23, R0, 0x1 ;  /* 0x0000000017087211 */ /* 0x002fc800078208ff */
[----:B------:R-:W-:Y:S02]  /*2b4c0*/  LEA.HI.X.SX32 R9, R23, R2, 0x1, P1 ;  /* 0x0000000217097211 */ /* 0x000fe400008f0eff */
[----:B------:R-:W-:Y:S02]  /*2b4d0*/  LEA R20, P1, R29, R0, 0x1 ;  /* 0x000000001d147211 */ /* 0x000fe400078208ff */
[-C--:B------:R-:W-:Y:S02]  /*2b4e0*/  LEA.HI.X.SX32 R5, R21, R2.reuse, 0x1, P6 ;  /* 0x0000000215057211 */ /* 0x080fe400030f0eff */
[----:B------:R-:W-:Y:S02]  /*2b4f0*/  LEA.HI.X.SX32 R21, R29, R2, 0x1, P1 ;  /* 0x000000021d157211 */ /* 0x000fe400008f0eff */
[C---:B------:R-:W-:Y:S01]  /*2b500*/  ISETP.LT.AND P1, PT, R24.reuse, UR7, !P0 ;  /* 0x0000000718007c0c */ /* 0x040fe2000c721270 */
[----:B------:R-:W-:Y:S01]  /*2b510*/  IMAD R3, R24, UR4, RZ ;  /* 0x0000000418037c24 */ /* 0x000fe2000f8e02ff */
[----:B------:R-:W-:Y:S01]  /*2b520*/  PRMT R10, R15, 0x7632, R10 ;  /* 0x000076320f0a7816 */ /* 0x000fe2000000000a */
[----:B--2---:R0:W-:Y:S04]  /*2b530*/  @P2 STG.E.U16 desc[UR8][R12.64], R7 ;  /* 0x000000070c002986 */ /* 0x0041e8000c101508 */
[----:B------:R1:W-:Y:S01]  /*2b540*/  @P4 STG.E.U16 desc[UR8][R16.64], R11 ;  /* 0x0000000b10004986 */ /* 0x0003e2000c101508 */
[----:B------:R-:W-:Y:S01]  /*2b550*/  ISETP.LT.AND P4, PT, R27, UR7, !P0 ;  /* 0x000000071b007c0c */ /* 0x000fe2000c781270 */
[----:B------:R-:W-:Y:S01]  /*2b560*/  IMAD R27, R28, UR4, RZ ;  /* 0x000000041c1b7c24 */ /* 0x000fe2000f8e02ff */
[----:B0-----:R-:W-:-:S04]  /*2b570*/  LEA R12, P2, R25, R0, 0x1 ;  /* 0x00000000190c7211 */ /* 0x001fc800078408ff */
[----:B------:R-:W-:Y:S02]  /*2b580*/  LEA.HI.X.SX32 R13, R25, R2, 0x1, P2 ;  /* 0x00000002190d7211 */ /* 0x000fe400010f0eff */
[----:B------:R-:W-:Y:S02]  /*2b590*/  ISETP.LT.AND P2, PT, R28, UR7, !P0 ;  /* 0x000000071c007c0c */ /* 0x000fe4000c741270 */
[----:B------:R-:W-:Y:S02]  /*2b5a0*/  ISETP.LT.AND P0, PT, R26, UR7, !P0 ;  /* 0x000000071a007c0c */ /* 0x000fe4000c701270 */
[----:B-1----:R-:W-:Y:S02]  /*2b5b0*/  LEA R16, P6, R27, R0, 0x1 ;  /* 0x000000001b107211 */ /* 0x002fe400078c08ff */
[----:B------:R-:W-:Y:S02]  /*2b5c0*/  PRMT R6, R7, 0x7632, R6 ;  /* 0x0000763207067816 */ /* 0x000fe40000000006 */
[----:B------:R-:W-:-:S02]  /*2b5d0*/  LEA.HI.X.SX32 R17, R27, R2, 0x1, P6 ;  /* 0x000000021b117211 */ /* 0x000fc400030f0eff */
[----:B------:R-:W-:Y:S01]  /*2b5e0*/  PRMT R11, R11, 0x7632, R11 ;  /* 0x000076320b0b7816 */ /* 0x000fe2000000000b */
[----:B------:R0:W-:Y:S01]  /*2b5f0*/  @P5 STG.E.U16 desc[UR8][R4.64], R15 ;  /* 0x0000000f04005986 */ /* 0x0001e2000c101508 */
[----:B------:R-:W-:-:S03]  /*2b600*/  LEA R22, P6, R3, R0, 0x1 ;  /* 0x0000000003167211 */ /* 0x000fc600078c08ff */
[----:B------:R0:W-:Y:S04]  /*2b610*/  @P4 STG.E.U16 desc[UR8][R8.64], R19 ;  /* 0x0000001308004986 */ /* 0x0001e8000c101508 */
[----:B------:R0:W-:Y:S04]  /*2b620*/  @P3 STG.E.U16 desc[UR8][R12.64], R6 ;  /* 0x000000060c003986 */ /* 0x0001e8000c101508 */
[----:B------:R0:W-:Y:S01]  /*2b630*/  @P2 STG.E.U16 desc[UR8][R16.64], R11 ;  /* 0x0000000b10002986 */ /* 0x0001e2000c101508 */
[----:B------:R-:W-:-:S03]  /*2b640*/  LEA.HI.X.SX32 R23, R3, R2, 0x1, P6 ;  /* 0x0000000203177211 */ /* 0x000fc600030f0eff */
[----:B------:R0:W-:Y:S01]  /*2b650*/  @P0 STG.E.U16 desc[UR8][R20.64], R10 ;  /* 0x0000000a14000986 */ /* 0x0001e2000c101508 */
[----:B------:R-:W-:Y:S05]  /*2b660*/  @!P1 EXIT ;  /* 0x000000000000994d */ /* 0x000fea0003800000 */
[----:B0-----:R-:W-:-:S05]  /*2b670*/  PRMT R11, R19, 0x7632, R11 ;  /* 0x00007632130b7816 */ /* 0x001fca000000000b */
[----:B------:R-:W-:Y:S01]  /*2b680*/  STG.E.U16 desc[UR8][R22.64], R11 ;  /* 0x0000000b16007986 */ /* 0x000fe2000c101508 */
[----:B------:R-:W-:Y:S05]  /*2b690*/  EXIT ;  /* 0x000000000000794d */ /* 0x000fea0003800000 */
.L_x_3:
[----:B------:R-:W-:-:S00]  /*2b6a0*/  BRA `(.L_x_3) ;  /* 0xfffffffc00fc7947 */ /* 0x000fc0000383ffff */
[----:B------:R-:W-:-:S00]  /*2b6b0*/  NOP ;  /* 0x0000000000007918 */ /* 0x000fc00000000000 */
        /* <DEDUP_REMOVED lines=12> */
.L_x_4:


//--------------------- .nv.shared.matmul_kernel  --------------------------
	.section	.nv.shared.matmul_kernel,"aw",@nobits
	.sectionflags	@""
	.align	16
	.zero		1024


//--------------------- .nv.shared.reserved.0     --------------------------
	.section	.nv.shared.reserved.0,"aw",@nobits
	.weak		__nv_reservedSMEM_offset_0_alias
	.size		__nv_reservedSMEM_offset_0_alias, 0, 0
	.other		__nv_reservedSMEM_offset_0_alias,@"STO_CUDA_RESERVED_SHARED STV_DEFAULT"
__nv_reservedSMEM_offset_0_alias:
	.zero		0


//--------------------- .nv.constant0.matmul_kernel --------------------------
	.section	.nv.constant0.matmul_kernel,"a",@progbits
	.sectionflags	@""
	.align	4
.nv.constant0.matmul_kernel:
	.zero		608


//--------------------- SYMBOLS --------------------------

	.type		.nv.reservedSmem.offset0,@object
	.size		.nv.reservedSmem.offset0,0x4
